//
// Generated by NVIDIA NVVM Compiler
//
// Compiler Build ID: CL-36424714
// Cuda compilation tools, release 13.0, V13.0.88
// Based on NVVM 20.0.0
//

.version 9.0
.target sm_100
.address_size 64

	// .globl	_Z12cal_distanceiiPiS_S_S_S_S_S_
// _ZZN3cub18CUB_300001_SM_10006detail10radix_sort31DeviceRadixSortSingleTileKernelINS1_5radix10policy_hubIiiyE10Policy1000ELNS0_9SortOrderE0EiiyNS1_21identity_decomposer_tEEEvPKT1_PSA_PKT2_PSE_T3_iiT4_E12temp_storage has been demoted
// _ZZN3cub18CUB_300001_SM_10006detail10radix_sort30DeviceRadixSortHistogramKernelINS1_5radix10policy_hubIiiyE10Policy1000ELNS0_9SortOrderE0EiyNS1_21identity_decomposer_tEEEvPT2_PKT1_SA_iiT3_E12temp_storage has been demoted
// _ZZN3cub18CUB_300001_SM_10006detail10radix_sort33DeviceRadixSortExclusiveSumKernelINS1_5radix10policy_hubIiiyE10Policy1000EyEEvPT0_E12temp_storage has been demoted
// _ZZN3cub18CUB_300001_SM_10006detail10radix_sort29DeviceRadixSortOnesweepKernelINS1_5radix10policy_hubIiiyE10Policy1000ELNS0_9SortOrderE0EiiyiiNS1_21identity_decomposer_tEEEvPT5_SB_PT3_PKSC_PT1_PKSG_PT2_PKSK_T4_iiT6_E1s has been demoted
.global .align 1 .b8 _ZN34_INTERNAL_33a9ebfb_4_k_cu_b74941674cuda3std3__45__cpo5beginE[1];
.global .align 1 .b8 _ZN34_INTERNAL_33a9ebfb_4_k_cu_b74941674cuda3std3__45__cpo3endE[1];
.global .align 1 .b8 _ZN34_INTERNAL_33a9ebfb_4_k_cu_b74941674cuda3std3__45__cpo6cbeginE[1];
.global .align 1 .b8 _ZN34_INTERNAL_33a9ebfb_4_k_cu_b74941674cuda3std3__45__cpo4cendE[1];
.global .align 1 .b8 _ZN34_INTERNAL_33a9ebfb_4_k_cu_b74941674cuda3std3__45__cpo6rbeginE[1];
.global .align 1 .b8 _ZN34_INTERNAL_33a9ebfb_4_k_cu_b74941674cuda3std3__45__cpo4rendE[1];
.global .align 1 .b8 _ZN34_INTERNAL_33a9ebfb_4_k_cu_b74941674cuda3std3__45__cpo7crbeginE[1];
.global .align 1 .b8 _ZN34_INTERNAL_33a9ebfb_4_k_cu_b74941674cuda3std3__45__cpo5crendE[1];
.global .align 1 .b8 _ZN34_INTERNAL_33a9ebfb_4_k_cu_b74941674cuda3std3__436_GLOBAL__N__33a9ebfb_4_k_cu_b74941676ignoreE[1];
.global .align 1 .b8 _ZN34_INTERNAL_33a9ebfb_4_k_cu_b74941674cuda3std3__419piecewise_constructE[1];
.global .align 1 .b8 _ZN34_INTERNAL_33a9ebfb_4_k_cu_b74941674cuda3std3__48in_placeE[1];
.global .align 1 .b8 _ZN34_INTERNAL_33a9ebfb_4_k_cu_b74941674cuda3std3__420unreachable_sentinelE[1];
.global .align 1 .b8 _ZN34_INTERNAL_33a9ebfb_4_k_cu_b74941674cuda3std3__47nulloptE[1];
.global .align 1 .b8 _ZN34_INTERNAL_33a9ebfb_4_k_cu_b74941674cuda3std3__48unexpectE[1];
.global .align 1 .b8 _ZN34_INTERNAL_33a9ebfb_4_k_cu_b74941674cuda3std6ranges3__45__cpo4swapE[1];
.global .align 1 .b8 _ZN34_INTERNAL_33a9ebfb_4_k_cu_b74941674cuda3std6ranges3__45__cpo9iter_moveE[1];
.global .align 1 .b8 _ZN34_INTERNAL_33a9ebfb_4_k_cu_b74941674cuda3std6ranges3__45__cpo5beginE[1];
.global .align 1 .b8 _ZN34_INTERNAL_33a9ebfb_4_k_cu_b74941674cuda3std6ranges3__45__cpo3endE[1];
.global .align 1 .b8 _ZN34_INTERNAL_33a9ebfb_4_k_cu_b74941674cuda3std6ranges3__45__cpo6cbeginE[1];
.global .align 1 .b8 _ZN34_INTERNAL_33a9ebfb_4_k_cu_b74941674cuda3std6ranges3__45__cpo4cendE[1];
.global .align 1 .b8 _ZN34_INTERNAL_33a9ebfb_4_k_cu_b74941674cuda3std6ranges3__45__cpo7advanceE[1];
.global .align 1 .b8 _ZN34_INTERNAL_33a9ebfb_4_k_cu_b74941674cuda3std6ranges3__45__cpo9iter_swapE[1];
.global .align 1 .b8 _ZN34_INTERNAL_33a9ebfb_4_k_cu_b74941674cuda3std6ranges3__45__cpo4nextE[1];
.global .align 1 .b8 _ZN34_INTERNAL_33a9ebfb_4_k_cu_b74941674cuda3std6ranges3__45__cpo4prevE[1];
.global .align 1 .b8 _ZN34_INTERNAL_33a9ebfb_4_k_cu_b74941674cuda3std6ranges3__45__cpo4dataE[1];
.global .align 1 .b8 _ZN34_INTERNAL_33a9ebfb_4_k_cu_b74941674cuda3std6ranges3__45__cpo5cdataE[1];
.global .align 1 .b8 _ZN34_INTERNAL_33a9ebfb_4_k_cu_b74941674cuda3std6ranges3__45__cpo4sizeE[1];
.global .align 1 .b8 _ZN34_INTERNAL_33a9ebfb_4_k_cu_b74941674cuda3std6ranges3__45__cpo5ssizeE[1];
.global .align 1 .b8 _ZN34_INTERNAL_33a9ebfb_4_k_cu_b74941674cuda3std6ranges3__45__cpo8distanceE[1];
.global .align 1 .b8 _ZN34_INTERNAL_33a9ebfb_4_k_cu_b74941676thrust24THRUST_300001_SM_1000_NS8cuda_cub3parE[1];
.global .align 1 .b8 _ZN34_INTERNAL_33a9ebfb_4_k_cu_b74941676thrust24THRUST_300001_SM_1000_NS8cuda_cub10par_nosyncE[1];
.global .align 1 .b8 _ZN34_INTERNAL_33a9ebfb_4_k_cu_b74941676thrust24THRUST_300001_SM_1000_NS6system6detail10sequential3seqE[1];
.global .align 1 .b8 _ZN34_INTERNAL_33a9ebfb_4_k_cu_b74941676thrust24THRUST_300001_SM_1000_NS6system3cpp3parE[1];
.global .align 1 .b8 _ZN34_INTERNAL_33a9ebfb_4_k_cu_b74941676thrust24THRUST_300001_SM_1000_NS12placeholders2_1E[1];
.global .align 1 .b8 _ZN34_INTERNAL_33a9ebfb_4_k_cu_b74941676thrust24THRUST_300001_SM_1000_NS12placeholders2_2E[1];
.global .align 1 .b8 _ZN34_INTERNAL_33a9ebfb_4_k_cu_b74941676thrust24THRUST_300001_SM_1000_NS12placeholders2_3E[1];
.global .align 1 .b8 _ZN34_INTERNAL_33a9ebfb_4_k_cu_b74941676thrust24THRUST_300001_SM_1000_NS12placeholders2_4E[1];
.global .align 1 .b8 _ZN34_INTERNAL_33a9ebfb_4_k_cu_b74941676thrust24THRUST_300001_SM_1000_NS12placeholders2_5E[1];
.global .align 1 .b8 _ZN34_INTERNAL_33a9ebfb_4_k_cu_b74941676thrust24THRUST_300001_SM_1000_NS12placeholders2_6E[1];
.global .align 1 .b8 _ZN34_INTERNAL_33a9ebfb_4_k_cu_b74941676thrust24THRUST_300001_SM_1000_NS12placeholders2_7E[1];
.global .align 1 .b8 _ZN34_INTERNAL_33a9ebfb_4_k_cu_b74941676thrust24THRUST_300001_SM_1000_NS12placeholders2_8E[1];
.global .align 1 .b8 _ZN34_INTERNAL_33a9ebfb_4_k_cu_b74941676thrust24THRUST_300001_SM_1000_NS12placeholders2_9E[1];
.global .align 1 .b8 _ZN34_INTERNAL_33a9ebfb_4_k_cu_b74941676thrust24THRUST_300001_SM_1000_NS12placeholders3_10E[1];
.global .align 1 .b8 _ZN34_INTERNAL_33a9ebfb_4_k_cu_b74941676thrust24THRUST_300001_SM_1000_NS3seqE[1];
.global .align 1 .b8 _ZN34_INTERNAL_33a9ebfb_4_k_cu_b74941676thrust24THRUST_300001_SM_1000_NS6deviceE[1];

.visible .entry _Z12cal_distanceiiPiS_S_S_S_S_S_(
	.param .u32 _Z12cal_distanceiiPiS_S_S_S_S_S__param_0,
	.param .u32 _Z12cal_distanceiiPiS_S_S_S_S_S__param_1,
	.param .u64 .ptr .align 1 _Z12cal_distanceiiPiS_S_S_S_S_S__param_2,
	.param .u64 .ptr .align 1 _Z12cal_distanceiiPiS_S_S_S_S_S__param_3,
	.param .u64 .ptr .align 1 _Z12cal_distanceiiPiS_S_S_S_S_S__param_4,
	.param .u64 .ptr .align 1 _Z12cal_distanceiiPiS_S_S_S_S_S__param_5,
	.param .u64 .ptr .align 1 _Z12cal_distanceiiPiS_S_S_S_S_S__param_6,
	.param .u64 .ptr .align 1 _Z12cal_distanceiiPiS_S_S_S_S_S__param_7,
	.param .u64 .ptr .align 1 _Z12cal_distanceiiPiS_S_S_S_S_S__param_8
)
{
	.reg .pred 	%p<2>;
	.reg .b32 	%r<20>;
	.reg .b32 	%f<4>;
	.reg .b64 	%rd<25>;

	ld.param.u32 	%r2, [_Z12cal_distanceiiPiS_S_S_S_S_S__param_0];
	ld.param.u32 	%r3, [_Z12cal_distanceiiPiS_S_S_S_S_S__param_1];
	ld.param.u64 	%rd2, [_Z12cal_distanceiiPiS_S_S_S_S_S__param_3];
	ld.param.u64 	%rd3, [_Z12cal_distanceiiPiS_S_S_S_S_S__param_4];
	ld.param.u64 	%rd4, [_Z12cal_distanceiiPiS_S_S_S_S_S__param_5];
	ld.param.u64 	%rd5, [_Z12cal_distanceiiPiS_S_S_S_S_S__param_6];
	ld.param.u64 	%rd6, [_Z12cal_distanceiiPiS_S_S_S_S_S__param_7];
	ld.param.u64 	%rd7, [_Z12cal_distanceiiPiS_S_S_S_S_S__param_8];
	mov.u32 	%r4, %ctaid.x;
	mov.u32 	%r5, %ntid.x;
	mov.u32 	%r6, %tid.x;
	mad.lo.s32 	%r1, %r4, %r5, %r6;
	setp.ge.s32 	%p1, %r1, %r3;
	@%p1 bra 	$L__BB0_2;
	ld.param.u64 	%rd24, [_Z12cal_distanceiiPiS_S_S_S_S_S__param_2];
	cvta.to.global.u64 	%rd8, %rd24;
	cvta.to.global.u64 	%rd9, %rd4;
	cvta.to.global.u64 	%rd10, %rd2;
	cvta.to.global.u64 	%rd11, %rd5;
	cvta.to.global.u64 	%rd12, %rd3;
	cvta.to.global.u64 	%rd13, %rd6;
	cvta.to.global.u64 	%rd14, %rd7;
	mul.wide.s32 	%rd15, %r1, 4;
	add.s64 	%rd16, %rd8, %rd15;
	ld.global.u32 	%r7, [%rd16];
	mul.wide.s32 	%rd17, %r2, 4;
	add.s64 	%rd18, %rd9, %rd17;
	ld.global.u32 	%r8, [%rd18];
	sub.s32 	%r9, %r7, %r8;
	mul.lo.s32 	%r10, %r9, %r9;
	add.s64 	%rd19, %rd10, %rd15;
	ld.global.u32 	%r11, [%rd19];
	add.s64 	%rd20, %rd11, %rd17;
	ld.global.u32 	%r12, [%rd20];
	sub.s32 	%r13, %r11, %r12;
	mad.lo.s32 	%r14, %r13, %r13, %r10;
	add.s64 	%rd21, %rd12, %rd15;
	ld.global.u32 	%r15, [%rd21];
	add.s64 	%rd22, %rd13, %rd17;
	ld.global.u32 	%r16, [%rd22];
	sub.s32 	%r17, %r15, %r16;
	mad.lo.s32 	%r18, %r17, %r17, %r14;
	cvt.rn.f32.u32 	%f1, %r18;
	sqrt.rn.f32 	%f2, %f1;
	add.f32 	%f3, %f2, 0f3F000000;
	cvt.rzi.s32.f32 	%r19, %f3;
	add.s64 	%rd23, %rd14, %rd15;
	st.global.u32 	[%rd23], %r19;
$L__BB0_2:
	ret;

}
	// .globl	_ZN3cub18CUB_300001_SM_10006detail11EmptyKernelIvEEvv
.visible .entry _ZN3cub18CUB_300001_SM_10006detail11EmptyKernelIvEEvv()
{


	ret;

}
	// .globl	_ZN3cub18CUB_300001_SM_10006detail8for_each13static_kernelINS2_12policy_hub_t12policy_500_tEmN6thrust24THRUST_300001_SM_1000_NS8cuda_cub20__uninitialized_fill7functorINS7_10device_ptrIiEEiEEEEvT0_T1_
.visible .entry _ZN3cub18CUB_300001_SM_10006detail8for_each13static_kernelINS2_12policy_hub_t12policy_500_tEmN6thrust24THRUST_300001_SM_1000_NS8cuda_cub20__uninitialized_fill7functorINS7_10device_ptrIiEEiEEEEvT0_T1_(
	.param .u64 _ZN3cub18CUB_300001_SM_10006detail8for_each13static_kernelINS2_12policy_hub_t12policy_500_tEmN6thrust24THRUST_300001_SM_1000_NS8cuda_cub20__uninitialized_fill7functorINS7_10device_ptrIiEEiEEEEvT0_T1__param_0,
	.param .align 8 .b8 _ZN3cub18CUB_300001_SM_10006detail8for_each13static_kernelINS2_12policy_hub_t12policy_500_tEmN6thrust24THRUST_300001_SM_1000_NS8cuda_cub20__uninitialized_fill7functorINS7_10device_ptrIiEEiEEEEvT0_T1__param_1[16]
)
.maxntid 256
{
	.reg .pred 	%p<4>;
	.reg .b16 	%rs<5>;
	.reg .b32 	%r<12>;
	.reg .b64 	%rd<16>;

	ld.param.u32 	%r3, [_ZN3cub18CUB_300001_SM_10006detail8for_each13static_kernelINS2_12policy_hub_t12policy_500_tEmN6thrust24THRUST_300001_SM_1000_NS8cuda_cub20__uninitialized_fill7functorINS7_10device_ptrIiEEiEEEEvT0_T1__param_1+8];
	ld.param.u64 	%rd4, [_ZN3cub18CUB_300001_SM_10006detail8for_each13static_kernelINS2_12policy_hub_t12policy_500_tEmN6thrust24THRUST_300001_SM_1000_NS8cuda_cub20__uninitialized_fill7functorINS7_10device_ptrIiEEiEEEEvT0_T1__param_1];
	ld.param.u64 	%rd5, [_ZN3cub18CUB_300001_SM_10006detail8for_each13static_kernelINS2_12policy_hub_t12policy_500_tEmN6thrust24THRUST_300001_SM_1000_NS8cuda_cub20__uninitialized_fill7functorINS7_10device_ptrIiEEiEEEEvT0_T1__param_0];
	mov.u32 	%r9, %ctaid.x;
	mul.wide.u32 	%rd1, %r9, 512;
	sub.s64 	%rd2, %rd5, %rd1;
	setp.lt.u64 	%p1, %rd2, 512;
	@%p1 bra 	$L__BB2_2;
	mov.u32 	%r11, %tid.x;
	cvta.to.global.u64 	%rd11, %rd4;
	cvt.u64.u32 	%rd12, %r11;
	add.s64 	%rd13, %rd1, %rd12;
	shl.b64 	%rd14, %rd13, 2;
	add.s64 	%rd15, %rd11, %rd14;
	st.global.u32 	[%rd15], %r3;
	st.global.u32 	[%rd15+1024], %r3;
	bra.uni 	$L__BB2_6;
$L__BB2_2:
	cvta.to.global.u64 	%rd6, %rd4;
	mov.u32 	%r2, %tid.x;
	cvt.u64.u32 	%rd7, %r2;
	setp.le.u64 	%p2, %rd2, %rd7;
	add.s64 	%rd8, %rd1, %rd7;
	shl.b64 	%rd9, %rd8, 2;
	add.s64 	%rd3, %rd6, %rd9;
	@%p2 bra 	$L__BB2_4;
	st.global.u32 	[%rd3], %r3;
$L__BB2_4:
	add.s32 	%r10, %r2, 256;
	cvt.u64.u32 	%rd10, %r10;
	setp.le.u64 	%p3, %rd2, %rd10;
	@%p3 bra 	$L__BB2_6;
	st.global.u32 	[%rd3+1024], %r3;
$L__BB2_6:
	ret;

}
	// .globl	_ZN3cub18CUB_300001_SM_10006detail8for_each13static_kernelINS2_12policy_hub_t12policy_500_tElN6thrust24THRUST_300001_SM_1000_NS8cuda_cub10__tabulate7functorINS7_6detail15normal_iteratorINS7_10device_ptrIiEEEENS7_6system6detail7generic6detail22compute_sequence_valueIivEElEEEEvT0_T1_
.visible .entry _ZN3cub18CUB_300001_SM_10006detail8for_each13static_kernelINS2_12policy_hub_t12policy_500_tElN6thrust24THRUST_300001_SM_1000_NS8cuda_cub10__tabulate7functorINS7_6detail15normal_iteratorINS7_10device_ptrIiEEEENS7_6system6detail7generic6detail22compute_sequence_valueIivEElEEEEvT0_T1_(
	.param .u64 _ZN3cub18CUB_300001_SM_10006detail8for_each13static_kernelINS2_12policy_hub_t12policy_500_tElN6thrust24THRUST_300001_SM_1000_NS8cuda_cub10__tabulate7functorINS7_6detail15normal_iteratorINS7_10device_ptrIiEEEENS7_6system6detail7generic6detail22compute_sequence_valueIivEElEEEEvT0_T1__param_0,
	.param .align 8 .b8 _ZN3cub18CUB_300001_SM_10006detail8for_each13static_kernelINS2_12policy_hub_t12policy_500_tElN6thrust24THRUST_300001_SM_1000_NS8cuda_cub10__tabulate7functorINS7_6detail15normal_iteratorINS7_10device_ptrIiEEEENS7_6system6detail7generic6detail22compute_sequence_valueIivEElEEEEvT0_T1__param_1[16]
)
.maxntid 256
{
	.reg .pred 	%p<4>;
	.reg .b32 	%r<18>;
	.reg .b64 	%rd<20>;

	ld.param.u64 	%rd7, [_ZN3cub18CUB_300001_SM_10006detail8for_each13static_kernelINS2_12policy_hub_t12policy_500_tElN6thrust24THRUST_300001_SM_1000_NS8cuda_cub10__tabulate7functorINS7_6detail15normal_iteratorINS7_10device_ptrIiEEEENS7_6system6detail7generic6detail22compute_sequence_valueIivEElEEEEvT0_T1__param_1];
	ld.param.u64 	%rd8, [_ZN3cub18CUB_300001_SM_10006detail8for_each13static_kernelINS2_12policy_hub_t12policy_500_tElN6thrust24THRUST_300001_SM_1000_NS8cuda_cub10__tabulate7functorINS7_6detail15normal_iteratorINS7_10device_ptrIiEEEENS7_6system6detail7generic6detail22compute_sequence_valueIivEElEEEEvT0_T1__param_0];
	ld.param.v2.u32 	{%r3, %r4}, [_ZN3cub18CUB_300001_SM_10006detail8for_each13static_kernelINS2_12policy_hub_t12policy_500_tElN6thrust24THRUST_300001_SM_1000_NS8cuda_cub10__tabulate7functorINS7_6detail15normal_iteratorINS7_10device_ptrIiEEEENS7_6system6detail7generic6detail22compute_sequence_valueIivEElEEEEvT0_T1__param_1+8];
	mov.u32 	%r5, %ctaid.x;
	mul.wide.u32 	%rd1, %r5, 512;
	sub.s64 	%rd2, %rd8, %rd1;
	setp.lt.s64 	%p1, %rd2, 512;
	@%p1 bra 	$L__BB3_2;
	mov.u32 	%r13, %tid.x;
	cvta.to.global.u64 	%rd15, %rd7;
	cvt.u64.u32 	%rd16, %r13;
	add.s64 	%rd17, %rd1, %rd16;
	cvt.u32.u64 	%r14, %rd17;
	mad.lo.s32 	%r15, %r4, %r14, %r3;
	shl.b64 	%rd18, %rd17, 2;
	add.s64 	%rd19, %rd15, %rd18;
	st.global.u32 	[%rd19], %r15;
	add.s32 	%r16, %r14, 256;
	mad.lo.s32 	%r17, %r4, %r16, %r3;
	st.global.u32 	[%rd19+1024], %r17;
	bra.uni 	$L__BB3_6;
$L__BB3_2:
	cvta.to.global.u64 	%rd3, %rd7;
	mov.u32 	%r6, %tid.x;
	cvt.s64.s32 	%rd4, %rd2;
	cvt.u64.u32 	%rd5, %r6;
	setp.le.s64 	%p2, %rd4, %rd5;
	@%p2 bra 	$L__BB3_4;
	add.s64 	%rd9, %rd1, %rd5;
	cvt.u32.u64 	%r7, %rd9;
	mad.lo.s32 	%r8, %r4, %r7, %r3;
	shl.b64 	%rd10, %rd9, 2;
	add.s64 	%rd11, %rd3, %rd10;
	st.global.u32 	[%rd11], %r8;
$L__BB3_4:
	cvt.u32.u64 	%r9, %rd5;
	add.s32 	%r10, %r9, 256;
	cvt.u64.u32 	%rd6, %r10;
	setp.le.s64 	%p3, %rd4, %rd6;
	@%p3 bra 	$L__BB3_6;
	add.s64 	%rd12, %rd1, %rd6;
	shl.b64 	%rd13, %rd12, 2;
	cvt.u32.u64 	%r11, %rd12;
	mad.lo.s32 	%r12, %r4, %r11, %r3;
	add.s64 	%rd14, %rd13, %rd3;
	st.global.u32 	[%rd14], %r12;
$L__BB3_6:
	ret;

}
	// .globl	_ZN3cub18CUB_300001_SM_10006detail10radix_sort31DeviceRadixSortSingleTileKernelINS1_5radix10policy_hubIiiyE10Policy1000ELNS0_9SortOrderE0EiiyNS1_21identity_decomposer_tEEEvPKT1_PSA_PKT2_PSE_T3_iiT4_
.visible .entry _ZN3cub18CUB_300001_SM_10006detail10radix_sort31DeviceRadixSortSingleTileKernelINS1_5radix10policy_hubIiiyE10Policy1000ELNS0_9SortOrderE0EiiyNS1_21identity_decomposer_tEEEvPKT1_PSA_PKT2_PSE_T3_iiT4_(
	.param .u64 .ptr .align 1 _ZN3cub18CUB_300001_SM_10006detail10radix_sort31DeviceRadixSortSingleTileKernelINS1_5radix10policy_hubIiiyE10Policy1000ELNS0_9SortOrderE0EiiyNS1_21identity_decomposer_tEEEvPKT1_PSA_PKT2_PSE_T3_iiT4__param_0,
	.param .u64 .ptr .align 1 _ZN3cub18CUB_300001_SM_10006detail10radix_sort31DeviceRadixSortSingleTileKernelINS1_5radix10policy_hubIiiyE10Policy1000ELNS0_9SortOrderE0EiiyNS1_21identity_decomposer_tEEEvPKT1_PSA_PKT2_PSE_T3_iiT4__param_1,
	.param .u64 .ptr .align 1 _ZN3cub18CUB_300001_SM_10006detail10radix_sort31DeviceRadixSortSingleTileKernelINS1_5radix10policy_hubIiiyE10Policy1000ELNS0_9SortOrderE0EiiyNS1_21identity_decomposer_tEEEvPKT1_PSA_PKT2_PSE_T3_iiT4__param_2,
	.param .u64 .ptr .align 1 _ZN3cub18CUB_300001_SM_10006detail10radix_sort31DeviceRadixSortSingleTileKernelINS1_5radix10policy_hubIiiyE10Policy1000ELNS0_9SortOrderE0EiiyNS1_21identity_decomposer_tEEEvPKT1_PSA_PKT2_PSE_T3_iiT4__param_3,
	.param .u64 _ZN3cub18CUB_300001_SM_10006detail10radix_sort31DeviceRadixSortSingleTileKernelINS1_5radix10policy_hubIiiyE10Policy1000ELNS0_9SortOrderE0EiiyNS1_21identity_decomposer_tEEEvPKT1_PSA_PKT2_PSE_T3_iiT4__param_4,
	.param .u32 _ZN3cub18CUB_300001_SM_10006detail10radix_sort31DeviceRadixSortSingleTileKernelINS1_5radix10policy_hubIiiyE10Policy1000ELNS0_9SortOrderE0EiiyNS1_21identity_decomposer_tEEEvPKT1_PSA_PKT2_PSE_T3_iiT4__param_5,
	.param .u32 _ZN3cub18CUB_300001_SM_10006detail10radix_sort31DeviceRadixSortSingleTileKernelINS1_5radix10policy_hubIiiyE10Policy1000ELNS0_9SortOrderE0EiiyNS1_21identity_decomposer_tEEEvPKT1_PSA_PKT2_PSE_T3_iiT4__param_6,
	.param .align 1 .b8 _ZN3cub18CUB_300001_SM_10006detail10radix_sort31DeviceRadixSortSingleTileKernelINS1_5radix10policy_hubIiiyE10Policy1000ELNS0_9SortOrderE0EiiyNS1_21identity_decomposer_tEEEvPKT1_PSA_PKT2_PSE_T3_iiT4__param_7[1]
)
.maxntid 256
.minnctapersm 1
{
	.reg .pred 	%p<73>;
	.reg .b16 	%rs<39>;
	.reg .b32 	%r<900>;
	.reg .b64 	%rd<37>;
	// demoted variable
	.shared .align 16 .b8 _ZZN3cub18CUB_300001_SM_10006detail10radix_sort31DeviceRadixSortSingleTileKernelINS1_5radix10policy_hubIiiyE10Policy1000ELNS0_9SortOrderE0EiiyNS1_21identity_decomposer_tEEEvPKT1_PSA_PKT2_PSE_T3_iiT4_E12temp_storage[33856];
	ld.param.u64 	%rd10, [_ZN3cub18CUB_300001_SM_10006detail10radix_sort31DeviceRadixSortSingleTileKernelINS1_5radix10policy_hubIiiyE10Policy1000ELNS0_9SortOrderE0EiiyNS1_21identity_decomposer_tEEEvPKT1_PSA_PKT2_PSE_T3_iiT4__param_0];
	ld.param.u64 	%rd6, [_ZN3cub18CUB_300001_SM_10006detail10radix_sort31DeviceRadixSortSingleTileKernelINS1_5radix10policy_hubIiiyE10Policy1000ELNS0_9SortOrderE0EiiyNS1_21identity_decomposer_tEEEvPKT1_PSA_PKT2_PSE_T3_iiT4__param_1];
	ld.param.u64 	%rd7, [_ZN3cub18CUB_300001_SM_10006detail10radix_sort31DeviceRadixSortSingleTileKernelINS1_5radix10policy_hubIiiyE10Policy1000ELNS0_9SortOrderE0EiiyNS1_21identity_decomposer_tEEEvPKT1_PSA_PKT2_PSE_T3_iiT4__param_2];
	ld.param.u64 	%rd8, [_ZN3cub18CUB_300001_SM_10006detail10radix_sort31DeviceRadixSortSingleTileKernelINS1_5radix10policy_hubIiiyE10Policy1000ELNS0_9SortOrderE0EiiyNS1_21identity_decomposer_tEEEvPKT1_PSA_PKT2_PSE_T3_iiT4__param_3];
	ld.param.u64 	%rd9, [_ZN3cub18CUB_300001_SM_10006detail10radix_sort31DeviceRadixSortSingleTileKernelINS1_5radix10policy_hubIiiyE10Policy1000ELNS0_9SortOrderE0EiiyNS1_21identity_decomposer_tEEEvPKT1_PSA_PKT2_PSE_T3_iiT4__param_4];
	ld.param.u32 	%r303, [_ZN3cub18CUB_300001_SM_10006detail10radix_sort31DeviceRadixSortSingleTileKernelINS1_5radix10policy_hubIiiyE10Policy1000ELNS0_9SortOrderE0EiiyNS1_21identity_decomposer_tEEEvPKT1_PSA_PKT2_PSE_T3_iiT4__param_5];
	ld.param.u32 	%r304, [_ZN3cub18CUB_300001_SM_10006detail10radix_sort31DeviceRadixSortSingleTileKernelINS1_5radix10policy_hubIiiyE10Policy1000ELNS0_9SortOrderE0EiiyNS1_21identity_decomposer_tEEEvPKT1_PSA_PKT2_PSE_T3_iiT4__param_6];
	cvta.to.global.u64 	%rd11, %rd10;
	cvt.u32.u64 	%r1, %rd9;
	mov.u32 	%r2, %tid.x;
	mul.lo.s32 	%r3, %r2, 19;
	setp.ge.s32 	%p1, %r3, %r1;
	mul.wide.u32 	%rd12, %r3, 4;
	add.s64 	%rd1, %rd11, %rd12;
	mov.b32 	%r878, -1;
	@%p1 bra 	$L__BB4_2;
	ld.global.u32 	%r306, [%rd1];
	xor.b32  	%r878, %r306, -2147483648;
$L__BB4_2:
	add.s32 	%r6, %r3, 1;
	setp.ge.s32 	%p2, %r6, %r1;
	mov.b32 	%r877, -1;
	@%p2 bra 	$L__BB4_4;
	ld.global.u32 	%r308, [%rd1+4];
	xor.b32  	%r877, %r308, -2147483648;
$L__BB4_4:
	add.s32 	%r9, %r3, 2;
	setp.ge.s32 	%p3, %r9, %r1;
	mov.b32 	%r876, -1;
	@%p3 bra 	$L__BB4_6;
	ld.global.u32 	%r310, [%rd1+8];
	xor.b32  	%r876, %r310, -2147483648;
$L__BB4_6:
	add.s32 	%r12, %r3, 3;
	setp.ge.s32 	%p4, %r12, %r1;
	mov.b32 	%r875, -1;
	@%p4 bra 	$L__BB4_8;
	ld.global.u32 	%r312, [%rd1+12];
	xor.b32  	%r875, %r312, -2147483648;
$L__BB4_8:
	add.s32 	%r15, %r3, 4;
	setp.ge.s32 	%p5, %r15, %r1;
	mov.b32 	%r874, -1;
	@%p5 bra 	$L__BB4_10;
	ld.global.u32 	%r314, [%rd1+16];
	xor.b32  	%r874, %r314, -2147483648;
$L__BB4_10:
	add.s32 	%r18, %r3, 5;
	setp.ge.s32 	%p6, %r18, %r1;
	mov.b32 	%r873, -1;
	@%p6 bra 	$L__BB4_12;
	ld.global.u32 	%r316, [%rd1+20];
	xor.b32  	%r873, %r316, -2147483648;
$L__BB4_12:
	add.s32 	%r21, %r3, 6;
	setp.ge.s32 	%p7, %r21, %r1;
	mov.b32 	%r872, -1;
	@%p7 bra 	$L__BB4_14;
	ld.global.u32 	%r318, [%rd1+24];
	xor.b32  	%r872, %r318, -2147483648;
$L__BB4_14:
	add.s32 	%r24, %r3, 7;
	setp.ge.s32 	%p8, %r24, %r1;
	mov.b32 	%r871, -1;
	@%p8 bra 	$L__BB4_16;
	ld.global.u32 	%r320, [%rd1+28];
	xor.b32  	%r871, %r320, -2147483648;
$L__BB4_16:
	add.s32 	%r27, %r3, 8;
	setp.ge.s32 	%p9, %r27, %r1;
	mov.b32 	%r870, -1;
	@%p9 bra 	$L__BB4_18;
	ld.global.u32 	%r322, [%rd1+32];
	xor.b32  	%r870, %r322, -2147483648;
$L__BB4_18:
	add.s32 	%r30, %r3, 9;
	setp.ge.s32 	%p10, %r30, %r1;
	mov.b32 	%r869, -1;
	@%p10 bra 	$L__BB4_20;
	ld.global.u32 	%r324, [%rd1+36];
	xor.b32  	%r869, %r324, -2147483648;
$L__BB4_20:
	add.s32 	%r33, %r3, 10;
	setp.ge.s32 	%p11, %r33, %r1;
	mov.b32 	%r868, -1;
	@%p11 bra 	$L__BB4_22;
	ld.global.u32 	%r326, [%rd1+40];
	xor.b32  	%r868, %r326, -2147483648;
$L__BB4_22:
	add.s32 	%r36, %r3, 11;
	setp.ge.s32 	%p12, %r36, %r1;
	mov.b32 	%r867, -1;
	@%p12 bra 	$L__BB4_24;
	ld.global.u32 	%r328, [%rd1+44];
	xor.b32  	%r867, %r328, -2147483648;
$L__BB4_24:
	add.s32 	%r39, %r3, 12;
	setp.ge.s32 	%p13, %r39, %r1;
	mov.b32 	%r866, -1;
	@%p13 bra 	$L__BB4_26;
	ld.global.u32 	%r330, [%rd1+48];
	xor.b32  	%r866, %r330, -2147483648;
$L__BB4_26:
	add.s32 	%r42, %r3, 13;
	setp.ge.s32 	%p14, %r42, %r1;
	mov.b32 	%r865, -1;
	@%p14 bra 	$L__BB4_28;
	ld.global.u32 	%r332, [%rd1+52];
	xor.b32  	%r865, %r332, -2147483648;
$L__BB4_28:
	add.s32 	%r45, %r3, 14;
	setp.ge.s32 	%p15, %r45, %r1;
	mov.b32 	%r864, -1;
	@%p15 bra 	$L__BB4_30;
	ld.global.u32 	%r334, [%rd1+56];
	xor.b32  	%r864, %r334, -2147483648;
$L__BB4_30:
	add.s32 	%r48, %r3, 15;
	setp.ge.s32 	%p16, %r48, %r1;
	mov.b32 	%r863, -1;
	@%p16 bra 	$L__BB4_32;
	ld.global.u32 	%r336, [%rd1+60];
	xor.b32  	%r863, %r336, -2147483648;
$L__BB4_32:
	add.s32 	%r51, %r3, 16;
	setp.ge.s32 	%p17, %r51, %r1;
	mov.b32 	%r862, -1;
	@%p17 bra 	$L__BB4_34;
	ld.global.u32 	%r338, [%rd1+64];
	xor.b32  	%r862, %r338, -2147483648;
$L__BB4_34:
	add.s32 	%r54, %r3, 17;
	setp.ge.s32 	%p18, %r54, %r1;
	mov.b32 	%r861, -1;
	@%p18 bra 	$L__BB4_36;
	ld.global.u32 	%r340, [%rd1+68];
	xor.b32  	%r861, %r340, -2147483648;
$L__BB4_36:
	add.s32 	%r57, %r3, 18;
	setp.ge.s32 	%p19, %r57, %r1;
	mov.b32 	%r860, -1;
	@%p19 bra 	$L__BB4_38;
	ld.global.u32 	%r342, [%rd1+72];
	xor.b32  	%r860, %r342, -2147483648;
$L__BB4_38:
	bar.sync 	0;
	mov.b64 	{%r344, %r345}, %rd9;
	shfl.sync.idx.b32	%r60|%p20, %r344, 0, 31, -1;
	shfl.sync.idx.b32	%r346|%p21, %r345, 0, 31, -1;
	mov.b64 	%rd2, {%r60, %r346};
	setp.ge.s32 	%p22, %r3, %r60;
	cvta.to.global.u64 	%rd13, %rd7;
	add.s64 	%rd3, %rd13, %rd12;
	@%p22 bra 	$L__BB4_40;
	ld.global.u32 	%r897, [%rd3];
$L__BB4_40:
	setp.ge.s32 	%p23, %r6, %r60;
	@%p23 bra 	$L__BB4_42;
	ld.global.u32 	%r896, [%rd3+4];
$L__BB4_42:
	setp.ge.s32 	%p24, %r9, %r60;
	@%p24 bra 	$L__BB4_44;
	ld.global.u32 	%r895, [%rd3+8];
$L__BB4_44:
	setp.ge.s32 	%p25, %r12, %r60;
	@%p25 bra 	$L__BB4_46;
	ld.global.u32 	%r894, [%rd3+12];
$L__BB4_46:
	setp.ge.s32 	%p26, %r15, %r60;
	@%p26 bra 	$L__BB4_48;
	ld.global.u32 	%r893, [%rd3+16];
$L__BB4_48:
	setp.ge.s32 	%p27, %r18, %r60;
	@%p27 bra 	$L__BB4_50;
	ld.global.u32 	%r892, [%rd3+20];
$L__BB4_50:
	setp.ge.s32 	%p28, %r21, %r60;
	@%p28 bra 	$L__BB4_52;
	ld.global.u32 	%r891, [%rd3+24];
$L__BB4_52:
	setp.ge.s32 	%p29, %r24, %r60;
	@%p29 bra 	$L__BB4_54;
	ld.global.u32 	%r890, [%rd3+28];
$L__BB4_54:
	setp.ge.s32 	%p30, %r27, %r60;
	@%p30 bra 	$L__BB4_56;
	ld.global.u32 	%r889, [%rd3+32];
$L__BB4_56:
	setp.ge.s32 	%p31, %r30, %r60;
	@%p31 bra 	$L__BB4_58;
	ld.global.u32 	%r888, [%rd3+36];
$L__BB4_58:
	setp.ge.s32 	%p32, %r33, %r60;
	@%p32 bra 	$L__BB4_60;
	ld.global.u32 	%r887, [%rd3+40];
$L__BB4_60:
	setp.ge.s32 	%p33, %r36, %r60;
	@%p33 bra 	$L__BB4_62;
	ld.global.u32 	%r886, [%rd3+44];
$L__BB4_62:
	setp.ge.s32 	%p34, %r39, %r60;
	@%p34 bra 	$L__BB4_64;
	ld.global.u32 	%r885, [%rd3+48];
$L__BB4_64:
	setp.ge.s32 	%p35, %r42, %r60;
	@%p35 bra 	$L__BB4_66;
	ld.global.u32 	%r884, [%rd3+52];
$L__BB4_66:
	setp.ge.s32 	%p36, %r45, %r60;
	@%p36 bra 	$L__BB4_68;
	ld.global.u32 	%r883, [%rd3+56];
$L__BB4_68:
	setp.ge.s32 	%p37, %r48, %r60;
	@%p37 bra 	$L__BB4_70;
	ld.global.u32 	%r882, [%rd3+60];
$L__BB4_70:
	setp.ge.s32 	%p38, %r51, %r60;
	@%p38 bra 	$L__BB4_72;
	ld.global.u32 	%r881, [%rd3+64];
$L__BB4_72:
	setp.ge.s32 	%p39, %r54, %r60;
	@%p39 bra 	$L__BB4_74;
	ld.global.u32 	%r880, [%rd3+68];
$L__BB4_74:
	setp.ge.s32 	%p40, %r57, %r60;
	@%p40 bra 	$L__BB4_76;
	ld.global.u32 	%r879, [%rd3+72];
$L__BB4_76:
	bar.sync 	0;
	shr.u32 	%r99, %r2, 5;
	shl.b32 	%r366, %r2, 2;
	mov.u32 	%r367, _ZZN3cub18CUB_300001_SM_10006detail10radix_sort31DeviceRadixSortSingleTileKernelINS1_5radix10policy_hubIiiyE10Policy1000ELNS0_9SortOrderE0EiiyNS1_21identity_decomposer_tEEEvPKT1_PSA_PKT2_PSE_T3_iiT4_E12temp_storage;
	add.s32 	%r100, %r367, %r366;
	shl.b32 	%r368, %r2, 7;
	add.s32 	%r101, %r100, %r368;
	shl.b32 	%r369, %r99, 2;
	add.s32 	%r370, %r367, %r369;
	add.s32 	%r102, %r370, 33792;
	mad.lo.s32 	%r103, %r2, -56, %r101;
	add.s32 	%r859, %r303, 6;
	sub.s32 	%r858, %r304, %r303;
$L__BB4_77:
	add.s32 	%r430, %r859, -6;
	min.s32 	%r373, %r858, 6;
	mov.b32 	%r459, 0;
	st.shared.u32 	[%r100], %r459;
	st.shared.u32 	[%r100+1024], %r459;
	st.shared.u32 	[%r100+2048], %r459;
	st.shared.u32 	[%r100+3072], %r459;
	st.shared.u32 	[%r100+4096], %r459;
	st.shared.u32 	[%r100+5120], %r459;
	st.shared.u32 	[%r100+6144], %r459;
	st.shared.u32 	[%r100+7168], %r459;
	st.shared.u32 	[%r100+8192], %r459;
	st.shared.u32 	[%r100+9216], %r459;
	st.shared.u32 	[%r100+10240], %r459;
	st.shared.u32 	[%r100+11264], %r459;
	st.shared.u32 	[%r100+12288], %r459;
	st.shared.u32 	[%r100+13312], %r459;
	st.shared.u32 	[%r100+14336], %r459;
	st.shared.u32 	[%r100+15360], %r459;
	st.shared.u32 	[%r100+16384], %r459;
	st.shared.u32 	[%r100+17408], %r459;
	st.shared.u32 	[%r100+18432], %r459;
	st.shared.u32 	[%r100+19456], %r459;
	st.shared.u32 	[%r100+20480], %r459;
	st.shared.u32 	[%r100+21504], %r459;
	st.shared.u32 	[%r100+22528], %r459;
	st.shared.u32 	[%r100+23552], %r459;
	st.shared.u32 	[%r100+24576], %r459;
	st.shared.u32 	[%r100+25600], %r459;
	st.shared.u32 	[%r100+26624], %r459;
	st.shared.u32 	[%r100+27648], %r459;
	st.shared.u32 	[%r100+28672], %r459;
	st.shared.u32 	[%r100+29696], %r459;
	st.shared.u32 	[%r100+30720], %r459;
	st.shared.u32 	[%r100+31744], %r459;
	st.shared.u32 	[%r100+32768], %r459;
	// begin inline asm
	bmsk.clamp.b32 %r371, %r459, %r373;
	// end inline asm
	// begin inline asm
	shr.b32 %r374, %r878, %r430;
	// end inline asm
	and.b32  	%r462, %r371, %r374;
	shl.b32 	%r463, %r462, 10;
	and.b32  	%r464, %r463, 31744;
	add.s32 	%r465, %r100, %r464;
	shr.u32 	%r466, %r462, 4;
	and.b32  	%r467, %r466, 268435454;
	add.s32 	%r147, %r465, %r467;
	ld.shared.u16 	%rs1, [%r147];
	add.s16 	%rs20, %rs1, 1;
	st.shared.u16 	[%r147], %rs20;
	// begin inline asm
	shr.b32 %r377, %r877, %r430;
	// end inline asm
	and.b32  	%r468, %r371, %r377;
	shl.b32 	%r469, %r468, 10;
	and.b32  	%r470, %r469, 31744;
	add.s32 	%r471, %r100, %r470;
	shr.u32 	%r472, %r468, 4;
	and.b32  	%r473, %r472, 268435454;
	add.s32 	%r148, %r471, %r473;
	ld.shared.u16 	%rs2, [%r148];
	add.s16 	%rs21, %rs2, 1;
	st.shared.u16 	[%r148], %rs21;
	// begin inline asm
	shr.b32 %r380, %r876, %r430;
	// end inline asm
	and.b32  	%r474, %r371, %r380;
	shl.b32 	%r475, %r474, 10;
	and.b32  	%r476, %r475, 31744;
	add.s32 	%r477, %r100, %r476;
	shr.u32 	%r478, %r474, 4;
	and.b32  	%r479, %r478, 268435454;
	add.s32 	%r149, %r477, %r479;
	ld.shared.u16 	%rs3, [%r149];
	add.s16 	%rs22, %rs3, 1;
	st.shared.u16 	[%r149], %rs22;
	// begin inline asm
	shr.b32 %r383, %r875, %r430;
	// end inline asm
	and.b32  	%r480, %r371, %r383;
	shl.b32 	%r481, %r480, 10;
	and.b32  	%r482, %r481, 31744;
	add.s32 	%r483, %r100, %r482;
	shr.u32 	%r484, %r480, 4;
	and.b32  	%r485, %r484, 268435454;
	add.s32 	%r150, %r483, %r485;
	ld.shared.u16 	%rs4, [%r150];
	add.s16 	%rs23, %rs4, 1;
	st.shared.u16 	[%r150], %rs23;
	// begin inline asm
	shr.b32 %r386, %r874, %r430;
	// end inline asm
	and.b32  	%r486, %r371, %r386;
	shl.b32 	%r487, %r486, 10;
	and.b32  	%r488, %r487, 31744;
	add.s32 	%r489, %r100, %r488;
	shr.u32 	%r490, %r486, 4;
	and.b32  	%r491, %r490, 268435454;
	add.s32 	%r151, %r489, %r491;
	ld.shared.u16 	%rs5, [%r151];
	add.s16 	%rs24, %rs5, 1;
	st.shared.u16 	[%r151], %rs24;
	// begin inline asm
	shr.b32 %r389, %r873, %r430;
	// end inline asm
	and.b32  	%r492, %r371, %r389;
	shl.b32 	%r493, %r492, 10;
	and.b32  	%r494, %r493, 31744;
	add.s32 	%r495, %r100, %r494;
	shr.u32 	%r496, %r492, 4;
	and.b32  	%r497, %r496, 268435454;
	add.s32 	%r152, %r495, %r497;
	ld.shared.u16 	%rs6, [%r152];
	add.s16 	%rs25, %rs6, 1;
	st.shared.u16 	[%r152], %rs25;
	// begin inline asm
	shr.b32 %r392, %r872, %r430;
	// end inline asm
	and.b32  	%r498, %r371, %r392;
	shl.b32 	%r499, %r498, 10;
	and.b32  	%r500, %r499, 31744;
	add.s32 	%r501, %r100, %r500;
	shr.u32 	%r502, %r498, 4;
	and.b32  	%r503, %r502, 268435454;
	add.s32 	%r153, %r501, %r503;
	ld.shared.u16 	%rs7, [%r153];
	add.s16 	%rs26, %rs7, 1;
	st.shared.u16 	[%r153], %rs26;
	// begin inline asm
	shr.b32 %r395, %r871, %r430;
	// end inline asm
	and.b32  	%r504, %r371, %r395;
	shl.b32 	%r505, %r504, 10;
	and.b32  	%r506, %r505, 31744;
	add.s32 	%r507, %r100, %r506;
	shr.u32 	%r508, %r504, 4;
	and.b32  	%r509, %r508, 268435454;
	add.s32 	%r154, %r507, %r509;
	ld.shared.u16 	%rs8, [%r154];
	add.s16 	%rs27, %rs8, 1;
	st.shared.u16 	[%r154], %rs27;
	// begin inline asm
	shr.b32 %r398, %r870, %r430;
	// end inline asm
	and.b32  	%r510, %r371, %r398;
	shl.b32 	%r511, %r510, 10;
	and.b32  	%r512, %r511, 31744;
	add.s32 	%r513, %r100, %r512;
	shr.u32 	%r514, %r510, 4;
	and.b32  	%r515, %r514, 268435454;
	add.s32 	%r155, %r513, %r515;
	ld.shared.u16 	%rs9, [%r155];
	add.s16 	%rs28, %rs9, 1;
	st.shared.u16 	[%r155], %rs28;
	// begin inline asm
	shr.b32 %r401, %r869, %r430;
	// end inline asm
	and.b32  	%r516, %r371, %r401;
	shl.b32 	%r517, %r516, 10;
	and.b32  	%r518, %r517, 31744;
	add.s32 	%r519, %r100, %r518;
	shr.u32 	%r520, %r516, 4;
	and.b32  	%r521, %r520, 268435454;
	add.s32 	%r156, %r519, %r521;
	ld.shared.u16 	%rs10, [%r156];
	add.s16 	%rs29, %rs10, 1;
	st.shared.u16 	[%r156], %rs29;
	// begin inline asm
	shr.b32 %r404, %r868, %r430;
	// end inline asm
	and.b32  	%r522, %r371, %r404;
	shl.b32 	%r523, %r522, 10;
	and.b32  	%r524, %r523, 31744;
	add.s32 	%r525, %r100, %r524;
	shr.u32 	%r526, %r522, 4;
	and.b32  	%r527, %r526, 268435454;
	add.s32 	%r157, %r525, %r527;
	ld.shared.u16 	%rs11, [%r157];
	add.s16 	%rs30, %rs11, 1;
	st.shared.u16 	[%r157], %rs30;
	// begin inline asm
	shr.b32 %r407, %r867, %r430;
	// end inline asm
	and.b32  	%r528, %r371, %r407;
	shl.b32 	%r529, %r528, 10;
	and.b32  	%r530, %r529, 31744;
	add.s32 	%r531, %r100, %r530;
	shr.u32 	%r532, %r528, 4;
	and.b32  	%r533, %r532, 268435454;
	add.s32 	%r158, %r531, %r533;
	ld.shared.u16 	%rs12, [%r158];
	add.s16 	%rs31, %rs12, 1;
	st.shared.u16 	[%r158], %rs31;
	// begin inline asm
	shr.b32 %r410, %r866, %r430;
	// end inline asm
	and.b32  	%r534, %r371, %r410;
	shl.b32 	%r535, %r534, 10;
	and.b32  	%r536, %r535, 31744;
	add.s32 	%r537, %r100, %r536;
	shr.u32 	%r538, %r534, 4;
	and.b32  	%r539, %r538, 268435454;
	add.s32 	%r159, %r537, %r539;
	ld.shared.u16 	%rs13, [%r159];
	add.s16 	%rs32, %rs13, 1;
	st.shared.u16 	[%r159], %rs32;
	// begin inline asm
	shr.b32 %r413, %r865, %r430;
	// end inline asm
	and.b32  	%r540, %r371, %r413;
	shl.b32 	%r541, %r540, 10;
	and.b32  	%r542, %r541, 31744;
	add.s32 	%r543, %r100, %r542;
	shr.u32 	%r544, %r540, 4;
	and.b32  	%r545, %r544, 268435454;
	add.s32 	%r160, %r543, %r545;
	ld.shared.u16 	%rs14, [%r160];
	add.s16 	%rs33, %rs14, 1;
	st.shared.u16 	[%r160], %rs33;
	// begin inline asm
	shr.b32 %r416, %r864, %r430;
	// end inline asm
	and.b32  	%r546, %r371, %r416;
	shl.b32 	%r547, %r546, 10;
	and.b32  	%r548, %r547, 31744;
	add.s32 	%r549, %r100, %r548;
	shr.u32 	%r550, %r546, 4;
	and.b32  	%r551, %r550, 268435454;
	add.s32 	%r161, %r549, %r551;
	ld.shared.u16 	%rs15, [%r161];
	add.s16 	%rs34, %rs15, 1;
	st.shared.u16 	[%r161], %rs34;
	// begin inline asm
	shr.b32 %r419, %r863, %r430;
	// end inline asm
	and.b32  	%r552, %r371, %r419;
	shl.b32 	%r553, %r552, 10;
	and.b32  	%r554, %r553, 31744;
	add.s32 	%r555, %r100, %r554;
	shr.u32 	%r556, %r552, 4;
	and.b32  	%r557, %r556, 268435454;
	add.s32 	%r162, %r555, %r557;
	ld.shared.u16 	%rs16, [%r162];
	add.s16 	%rs35, %rs16, 1;
	st.shared.u16 	[%r162], %rs35;
	// begin inline asm
	shr.b32 %r422, %r862, %r430;
	// end inline asm
	and.b32  	%r558, %r371, %r422;
	shl.b32 	%r559, %r558, 10;
	and.b32  	%r560, %r559, 31744;
	add.s32 	%r561, %r100, %r560;
	shr.u32 	%r562, %r558, 4;
	and.b32  	%r563, %r562, 268435454;
	add.s32 	%r163, %r561, %r563;
	ld.shared.u16 	%rs17, [%r163];
	add.s16 	%rs36, %rs17, 1;
	st.shared.u16 	[%r163], %rs36;
	// begin inline asm
	shr.b32 %r425, %r861, %r430;
	// end inline asm
	and.b32  	%r564, %r371, %r425;
	shl.b32 	%r565, %r564, 10;
	and.b32  	%r566, %r565, 31744;
	add.s32 	%r567, %r100, %r566;
	shr.u32 	%r568, %r564, 4;
	and.b32  	%r569, %r568, 268435454;
	add.s32 	%r164, %r567, %r569;
	ld.shared.u16 	%rs18, [%r164];
	add.s16 	%rs37, %rs18, 1;
	st.shared.u16 	[%r164], %rs37;
	// begin inline asm
	shr.b32 %r428, %r860, %r430;
	// end inline asm
	and.b32  	%r570, %r371, %r428;
	shl.b32 	%r571, %r570, 10;
	and.b32  	%r572, %r571, 31744;
	add.s32 	%r573, %r100, %r572;
	shr.u32 	%r574, %r570, 4;
	and.b32  	%r575, %r574, 268435454;
	add.s32 	%r165, %r573, %r575;
	ld.shared.u16 	%rs19, [%r165];
	add.s16 	%rs38, %rs19, 1;
	st.shared.u16 	[%r165], %rs38;
	bar.sync 	0;
	ld.shared.u32 	%r166, [%r101];
	ld.shared.u32 	%r576, [%r101+4];
	ld.shared.u32 	%r577, [%r101+8];
	ld.shared.u32 	%r578, [%r101+12];
	ld.shared.u32 	%r579, [%r101+16];
	ld.shared.u32 	%r580, [%r101+20];
	ld.shared.u32 	%r581, [%r101+24];
	ld.shared.u32 	%r582, [%r101+28];
	ld.shared.u32 	%r583, [%r101+32];
	ld.shared.u32 	%r584, [%r101+36];
	ld.shared.u32 	%r585, [%r101+40];
	ld.shared.u32 	%r586, [%r101+44];
	ld.shared.u32 	%r587, [%r101+48];
	ld.shared.u32 	%r588, [%r101+52];
	ld.shared.u32 	%r589, [%r101+56];
	ld.shared.u32 	%r590, [%r101+60];
	ld.shared.u32 	%r591, [%r101+64];
	ld.shared.u32 	%r592, [%r101+68];
	ld.shared.u32 	%r593, [%r101+72];
	ld.shared.u32 	%r594, [%r101+76];
	ld.shared.u32 	%r595, [%r101+80];
	ld.shared.u32 	%r596, [%r101+84];
	ld.shared.u32 	%r597, [%r101+88];
	ld.shared.u32 	%r598, [%r101+92];
	ld.shared.u32 	%r599, [%r101+96];
	ld.shared.u32 	%r600, [%r101+100];
	ld.shared.u32 	%r601, [%r101+104];
	ld.shared.u32 	%r602, [%r101+108];
	ld.shared.u32 	%r603, [%r101+112];
	ld.shared.u32 	%r604, [%r101+116];
	ld.shared.u32 	%r605, [%r101+120];
	ld.shared.u32 	%r606, [%r101+124];
	ld.shared.u32 	%r607, [%r101+128];
	add.s32 	%r167, %r576, %r166;
	add.s32 	%r168, %r577, %r167;
	add.s32 	%r169, %r578, %r168;
	add.s32 	%r170, %r579, %r169;
	add.s32 	%r171, %r580, %r170;
	add.s32 	%r172, %r581, %r171;
	add.s32 	%r173, %r582, %r172;
	add.s32 	%r174, %r583, %r173;
	add.s32 	%r175, %r584, %r174;
	add.s32 	%r176, %r585, %r175;
	add.s32 	%r177, %r586, %r176;
	add.s32 	%r178, %r587, %r177;
	add.s32 	%r179, %r588, %r178;
	add.s32 	%r180, %r589, %r179;
	add.s32 	%r181, %r590, %r180;
	add.s32 	%r182, %r591, %r181;
	add.s32 	%r183, %r592, %r182;
	add.s32 	%r184, %r593, %r183;
	add.s32 	%r185, %r594, %r184;
	add.s32 	%r186, %r595, %r185;
	add.s32 	%r187, %r596, %r186;
	add.s32 	%r188, %r597, %r187;
	add.s32 	%r189, %r598, %r188;
	add.s32 	%r190, %r599, %r189;
	add.s32 	%r191, %r600, %r190;
	add.s32 	%r192, %r601, %r191;
	add.s32 	%r193, %r602, %r192;
	add.s32 	%r194, %r603, %r193;
	add.s32 	%r195, %r604, %r194;
	add.s32 	%r196, %r605, %r195;
	add.s32 	%r197, %r606, %r196;
	add.s32 	%r436, %r607, %r197;
	// begin inline asm
	mov.u32 %r431, %laneid;
	// end inline asm
	mov.b32 	%r434, 1;
	mov.b32 	%r461, -1;
	// begin inline asm
	{  .reg .u32 r0;  .reg .pred p;  shfl.sync.up.b32 r0|p, %r436, %r434, %r459, %r461;  @p add.u32 r0, r0, %r436;  mov.u32 %r432, r0;}
	// end inline asm
	mov.b32 	%r440, 2;
	// begin inline asm
	{  .reg .u32 r0;  .reg .pred p;  shfl.sync.up.b32 r0|p, %r432, %r440, %r459, %r461;  @p add.u32 r0, r0, %r432;  mov.u32 %r438, r0;}
	// end inline asm
	mov.b32 	%r446, 4;
	// begin inline asm
	{  .reg .u32 r0;  .reg .pred p;  shfl.sync.up.b32 r0|p, %r438, %r446, %r459, %r461;  @p add.u32 r0, r0, %r438;  mov.u32 %r444, r0;}
	// end inline asm
	mov.b32 	%r452, 8;
	// begin inline asm
	{  .reg .u32 r0;  .reg .pred p;  shfl.sync.up.b32 r0|p, %r444, %r452, %r459, %r461;  @p add.u32 r0, r0, %r444;  mov.u32 %r450, r0;}
	// end inline asm
	mov.b32 	%r458, 16;
	// begin inline asm
	{  .reg .u32 r0;  .reg .pred p;  shfl.sync.up.b32 r0|p, %r450, %r458, %r459, %r461;  @p add.u32 r0, r0, %r450;  mov.u32 %r456, r0;}
	// end inline asm
	setp.ne.s32 	%p41, %r431, 31;
	@%p41 bra 	$L__BB4_79;
	st.shared.u32 	[%r102], %r456;
$L__BB4_79:
	sub.s32 	%r608, %r456, %r436;
	setp.gt.u32 	%p42, %r2, 31;
	setp.eq.s32 	%p43, %r99, 7;
	setp.eq.s32 	%p44, %r99, 6;
	setp.eq.s32 	%p45, %r99, 5;
	setp.eq.s32 	%p46, %r99, 4;
	setp.eq.s32 	%p47, %r99, 3;
	setp.eq.s32 	%p48, %r99, 2;
	setp.eq.s32 	%p49, %r99, 1;
	bar.sync 	0;
	ld.shared.v4.u32 	{%r609, %r610, %r611, %r612}, [_ZZN3cub18CUB_300001_SM_10006detail10radix_sort31DeviceRadixSortSingleTileKernelINS1_5radix10policy_hubIiiyE10Policy1000ELNS0_9SortOrderE0EiiyNS1_21identity_decomposer_tEEEvPKT1_PSA_PKT2_PSE_T3_iiT4_E12temp_storage+33792];
	selp.b32 	%r613, %r609, %r898, %p49;
	add.s32 	%r614, %r610, %r609;
	selp.b32 	%r615, %r614, %r613, %p48;
	add.s32 	%r616, %r614, %r611;
	selp.b32 	%r617, %r616, %r615, %p47;
	add.s32 	%r618, %r616, %r612;
	selp.b32 	%r619, %r618, %r617, %p46;
	ld.shared.v4.u32 	{%r620, %r621, %r622, %r623}, [_ZZN3cub18CUB_300001_SM_10006detail10radix_sort31DeviceRadixSortSingleTileKernelINS1_5radix10policy_hubIiiyE10Policy1000ELNS0_9SortOrderE0EiiyNS1_21identity_decomposer_tEEEvPKT1_PSA_PKT2_PSE_T3_iiT4_E12temp_storage+33808];
	add.s32 	%r624, %r618, %r620;
	selp.b32 	%r625, %r624, %r619, %p45;
	add.s32 	%r626, %r624, %r621;
	selp.b32 	%r627, %r626, %r625, %p44;
	add.s32 	%r628, %r626, %r622;
	selp.b32 	%r898, %r628, %r627, %p43;
	add.s32 	%r202, %r628, %r623;
	setp.ne.s32 	%p50, %r431, 0;
	selp.b32 	%r629, %r608, 0, %p50;
	add.s32 	%r630, %r898, %r629;
	or.pred  	%p51, %p42, %p50;
	selp.b32 	%r899, %r630, %r608, %p42;
	@%p51 bra 	$L__BB4_81;
	shl.b32 	%r899, %r202, 16;
	st.shared.u32 	[_ZZN3cub18CUB_300001_SM_10006detail10radix_sort31DeviceRadixSortSingleTileKernelINS1_5radix10policy_hubIiiyE10Policy1000ELNS0_9SortOrderE0EiiyNS1_21identity_decomposer_tEEEvPKT1_PSA_PKT2_PSE_T3_iiT4_E12temp_storage+33832], %r899;
$L__BB4_81:
	setp.eq.s32 	%p52, %r2, 0;
	bar.sync 	0;
	ld.shared.u32 	%r631, [_ZZN3cub18CUB_300001_SM_10006detail10radix_sort31DeviceRadixSortSingleTileKernelINS1_5radix10policy_hubIiiyE10Policy1000ELNS0_9SortOrderE0EiiyNS1_21identity_decomposer_tEEEvPKT1_PSA_PKT2_PSE_T3_iiT4_E12temp_storage+33832];
	selp.b32 	%r632, 0, %r631, %p52;
	add.s32 	%r633, %r899, %r632;
	add.s32 	%r634, %r166, %r633;
	add.s32 	%r635, %r167, %r633;
	add.s32 	%r636, %r168, %r633;
	add.s32 	%r637, %r169, %r633;
	add.s32 	%r638, %r170, %r633;
	add.s32 	%r639, %r171, %r633;
	add.s32 	%r640, %r172, %r633;
	add.s32 	%r641, %r173, %r633;
	add.s32 	%r642, %r174, %r633;
	add.s32 	%r643, %r175, %r633;
	add.s32 	%r644, %r176, %r633;
	add.s32 	%r645, %r177, %r633;
	add.s32 	%r646, %r178, %r633;
	add.s32 	%r647, %r179, %r633;
	add.s32 	%r648, %r180, %r633;
	add.s32 	%r649, %r181, %r633;
	add.s32 	%r650, %r182, %r633;
	add.s32 	%r651, %r183, %r633;
	add.s32 	%r652, %r184, %r633;
	add.s32 	%r653, %r185, %r633;
	add.s32 	%r654, %r186, %r633;
	add.s32 	%r655, %r187, %r633;
	add.s32 	%r656, %r188, %r633;
	add.s32 	%r657, %r189, %r633;
	add.s32 	%r658, %r190, %r633;
	add.s32 	%r659, %r191, %r633;
	add.s32 	%r660, %r192, %r633;
	add.s32 	%r661, %r193, %r633;
	add.s32 	%r662, %r194, %r633;
	add.s32 	%r663, %r195, %r633;
	add.s32 	%r664, %r196, %r633;
	add.s32 	%r665, %r197, %r633;
	st.shared.u32 	[%r101], %r633;
	st.shared.u32 	[%r101+4], %r634;
	st.shared.u32 	[%r101+8], %r635;
	st.shared.u32 	[%r101+12], %r636;
	st.shared.u32 	[%r101+16], %r637;
	st.shared.u32 	[%r101+20], %r638;
	st.shared.u32 	[%r101+24], %r639;
	st.shared.u32 	[%r101+28], %r640;
	st.shared.u32 	[%r101+32], %r641;
	st.shared.u32 	[%r101+36], %r642;
	st.shared.u32 	[%r101+40], %r643;
	st.shared.u32 	[%r101+44], %r644;
	st.shared.u32 	[%r101+48], %r645;
	st.shared.u32 	[%r101+52], %r646;
	st.shared.u32 	[%r101+56], %r647;
	st.shared.u32 	[%r101+60], %r648;
	st.shared.u32 	[%r101+64], %r649;
	st.shared.u32 	[%r101+68], %r650;
	st.shared.u32 	[%r101+72], %r651;
	st.shared.u32 	[%r101+76], %r652;
	st.shared.u32 	[%r101+80], %r653;
	st.shared.u32 	[%r101+84], %r654;
	st.shared.u32 	[%r101+88], %r655;
	st.shared.u32 	[%r101+92], %r656;
	st.shared.u32 	[%r101+96], %r657;
	st.shared.u32 	[%r101+100], %r658;
	st.shared.u32 	[%r101+104], %r659;
	st.shared.u32 	[%r101+108], %r660;
	st.shared.u32 	[%r101+112], %r661;
	st.shared.u32 	[%r101+116], %r662;
	st.shared.u32 	[%r101+120], %r663;
	st.shared.u32 	[%r101+124], %r664;
	st.shared.u32 	[%r101+128], %r665;
	bar.sync 	0;
	cvt.u32.u16 	%r666, %rs1;
	ld.shared.u16 	%r667, [%r147];
	add.s32 	%r206, %r667, %r666;
	cvt.u32.u16 	%r668, %rs2;
	ld.shared.u16 	%r669, [%r148];
	add.s32 	%r207, %r669, %r668;
	cvt.u32.u16 	%r670, %rs3;
	ld.shared.u16 	%r671, [%r149];
	add.s32 	%r208, %r671, %r670;
	cvt.u32.u16 	%r672, %rs4;
	ld.shared.u16 	%r673, [%r150];
	add.s32 	%r209, %r673, %r672;
	cvt.u32.u16 	%r674, %rs5;
	ld.shared.u16 	%r675, [%r151];
	add.s32 	%r210, %r675, %r674;
	cvt.u32.u16 	%r676, %rs6;
	ld.shared.u16 	%r677, [%r152];
	add.s32 	%r211, %r677, %r676;
	cvt.u32.u16 	%r678, %rs7;
	ld.shared.u16 	%r679, [%r153];
	add.s32 	%r212, %r679, %r678;
	cvt.u32.u16 	%r680, %rs8;
	ld.shared.u16 	%r681, [%r154];
	add.s32 	%r213, %r681, %r680;
	cvt.u32.u16 	%r682, %rs9;
	ld.shared.u16 	%r683, [%r155];
	add.s32 	%r214, %r683, %r682;
	cvt.u32.u16 	%r684, %rs10;
	ld.shared.u16 	%r685, [%r156];
	add.s32 	%r215, %r685, %r684;
	cvt.u32.u16 	%r686, %rs11;
	ld.shared.u16 	%r687, [%r157];
	add.s32 	%r216, %r687, %r686;
	cvt.u32.u16 	%r688, %rs12;
	ld.shared.u16 	%r689, [%r158];
	add.s32 	%r217, %r689, %r688;
	cvt.u32.u16 	%r690, %rs13;
	ld.shared.u16 	%r691, [%r159];
	add.s32 	%r218, %r691, %r690;
	cvt.u32.u16 	%r692, %rs14;
	ld.shared.u16 	%r693, [%r160];
	add.s32 	%r219, %r693, %r692;
	cvt.u32.u16 	%r694, %rs15;
	ld.shared.u16 	%r695, [%r161];
	add.s32 	%r220, %r695, %r694;
	cvt.u32.u16 	%r696, %rs16;
	ld.shared.u16 	%r697, [%r162];
	add.s32 	%r221, %r697, %r696;
	cvt.u32.u16 	%r698, %rs17;
	ld.shared.u16 	%r699, [%r163];
	add.s32 	%r222, %r699, %r698;
	cvt.u32.u16 	%r700, %rs18;
	ld.shared.u16 	%r701, [%r164];
	add.s32 	%r223, %r701, %r700;
	cvt.u32.u16 	%r702, %rs19;
	ld.shared.u16 	%r703, [%r165];
	add.s32 	%r224, %r703, %r702;
	bar.sync 	0;
	setp.lt.s32 	%p53, %r859, %r304;
	@%p53 bra 	$L__BB4_121;
	cvt.u64.u32 	%rd15, %r2;
	shl.b32 	%r704, %r206, 2;
	mov.u32 	%r705, _ZZN3cub18CUB_300001_SM_10006detail10radix_sort31DeviceRadixSortSingleTileKernelINS1_5radix10policy_hubIiiyE10Policy1000ELNS0_9SortOrderE0EiiyNS1_21identity_decomposer_tEEEvPKT1_PSA_PKT2_PSE_T3_iiT4_E12temp_storage;
	add.s32 	%r706, %r705, %r704;
	st.shared.u32 	[%r706], %r878;
	shl.b32 	%r707, %r207, 2;
	add.s32 	%r708, %r705, %r707;
	st.shared.u32 	[%r708], %r877;
	shl.b32 	%r709, %r208, 2;
	add.s32 	%r710, %r705, %r709;
	st.shared.u32 	[%r710], %r876;
	shl.b32 	%r711, %r209, 2;
	add.s32 	%r712, %r705, %r711;
	st.shared.u32 	[%r712], %r875;
	shl.b32 	%r713, %r210, 2;
	add.s32 	%r714, %r705, %r713;
	st.shared.u32 	[%r714], %r874;
	shl.b32 	%r715, %r211, 2;
	add.s32 	%r716, %r705, %r715;
	st.shared.u32 	[%r716], %r873;
	shl.b32 	%r717, %r212, 2;
	add.s32 	%r718, %r705, %r717;
	st.shared.u32 	[%r718], %r872;
	shl.b32 	%r719, %r213, 2;
	add.s32 	%r720, %r705, %r719;
	st.shared.u32 	[%r720], %r871;
	shl.b32 	%r721, %r214, 2;
	add.s32 	%r722, %r705, %r721;
	st.shared.u32 	[%r722], %r870;
	shl.b32 	%r723, %r215, 2;
	add.s32 	%r724, %r705, %r723;
	st.shared.u32 	[%r724], %r869;
	shl.b32 	%r725, %r216, 2;
	add.s32 	%r726, %r705, %r725;
	st.shared.u32 	[%r726], %r868;
	shl.b32 	%r727, %r217, 2;
	add.s32 	%r728, %r705, %r727;
	st.shared.u32 	[%r728], %r867;
	shl.b32 	%r729, %r218, 2;
	add.s32 	%r730, %r705, %r729;
	st.shared.u32 	[%r730], %r866;
	shl.b32 	%r731, %r219, 2;
	add.s32 	%r732, %r705, %r731;
	st.shared.u32 	[%r732], %r865;
	shl.b32 	%r733, %r220, 2;
	add.s32 	%r734, %r705, %r733;
	st.shared.u32 	[%r734], %r864;
	shl.b32 	%r735, %r221, 2;
	add.s32 	%r736, %r705, %r735;
	st.shared.u32 	[%r736], %r863;
	shl.b32 	%r737, %r222, 2;
	add.s32 	%r738, %r705, %r737;
	st.shared.u32 	[%r738], %r862;
	shl.b32 	%r739, %r223, 2;
	add.s32 	%r740, %r705, %r739;
	st.shared.u32 	[%r740], %r861;
	shl.b32 	%r741, %r224, 2;
	add.s32 	%r742, %r705, %r741;
	st.shared.u32 	[%r742], %r860;
	bar.sync 	0;
	mad.lo.s32 	%r225, %r2, -72, %r103;
	ld.shared.u32 	%r226, [%r225];
	ld.shared.u32 	%r227, [%r225+1024];
	ld.shared.u32 	%r228, [%r225+2048];
	ld.shared.u32 	%r229, [%r225+3072];
	ld.shared.u32 	%r230, [%r225+4096];
	ld.shared.u32 	%r231, [%r225+5120];
	ld.shared.u32 	%r232, [%r225+6144];
	ld.shared.u32 	%r233, [%r225+7168];
	ld.shared.u32 	%r234, [%r225+8192];
	ld.shared.u32 	%r235, [%r225+9216];
	ld.shared.u32 	%r236, [%r225+10240];
	ld.shared.u32 	%r237, [%r225+11264];
	ld.shared.u32 	%r238, [%r225+12288];
	ld.shared.u32 	%r239, [%r225+13312];
	ld.shared.u32 	%r240, [%r225+14336];
	ld.shared.u32 	%r241, [%r225+15360];
	ld.shared.u32 	%r242, [%r225+16384];
	ld.shared.u32 	%r243, [%r225+17408];
	ld.shared.u32 	%r244, [%r225+18432];
	bar.sync 	0;
	st.shared.u32 	[%r706], %r897;
	st.shared.u32 	[%r708], %r896;
	st.shared.u32 	[%r710], %r895;
	st.shared.u32 	[%r712], %r894;
	st.shared.u32 	[%r714], %r893;
	st.shared.u32 	[%r716], %r892;
	st.shared.u32 	[%r718], %r891;
	st.shared.u32 	[%r720], %r890;
	st.shared.u32 	[%r722], %r889;
	st.shared.u32 	[%r724], %r888;
	st.shared.u32 	[%r726], %r887;
	st.shared.u32 	[%r728], %r886;
	st.shared.u32 	[%r730], %r885;
	st.shared.u32 	[%r732], %r884;
	st.shared.u32 	[%r734], %r883;
	st.shared.u32 	[%r736], %r882;
	st.shared.u32 	[%r738], %r881;
	st.shared.u32 	[%r740], %r880;
	st.shared.u32 	[%r742], %r879;
	bar.sync 	0;
	ld.shared.u32 	%r245, [%r225+1024];
	ld.shared.u32 	%r246, [%r225+2048];
	ld.shared.u32 	%r247, [%r225+3072];
	ld.shared.u32 	%r248, [%r225+4096];
	ld.shared.u32 	%r249, [%r225+5120];
	ld.shared.u32 	%r250, [%r225+6144];
	ld.shared.u32 	%r251, [%r225+7168];
	ld.shared.u32 	%r252, [%r225+8192];
	ld.shared.u32 	%r253, [%r225+9216];
	ld.shared.u32 	%r254, [%r225+10240];
	ld.shared.u32 	%r255, [%r225+11264];
	ld.shared.u32 	%r256, [%r225+12288];
	ld.shared.u32 	%r257, [%r225+13312];
	ld.shared.u32 	%r258, [%r225+14336];
	ld.shared.u32 	%r259, [%r225+15360];
	ld.shared.u32 	%r260, [%r225+16384];
	ld.shared.u32 	%r261, [%r225+17408];
	ld.shared.u32 	%r262, [%r225+18432];
	setp.gt.u64 	%p54, %rd2, %rd15;
	cvta.to.global.u64 	%rd16, %rd6;
	mul.wide.u32 	%rd17, %r2, 4;
	add.s64 	%rd4, %rd16, %rd17;
	cvta.to.global.u64 	%rd18, %rd8;
	add.s64 	%rd5, %rd18, %rd17;
	@%p54 bra 	$L__BB4_83;
	bra.uni 	$L__BB4_84;
$L__BB4_83:
	xor.b32  	%r743, %r226, -2147483648;
	ld.shared.u32 	%r744, [%r225];
	st.global.u32 	[%rd4], %r743;
	st.global.u32 	[%rd5], %r744;
$L__BB4_84:
	add.s32 	%r745, %r2, 256;
	cvt.u64.u32 	%rd19, %r745;
	setp.le.u64 	%p55, %rd2, %rd19;
	@%p55 bra 	$L__BB4_86;
	xor.b32  	%r746, %r227, -2147483648;
	st.global.u32 	[%rd4+1024], %r746;
	st.global.u32 	[%rd5+1024], %r245;
$L__BB4_86:
	add.s32 	%r747, %r2, 512;
	cvt.u64.u32 	%rd20, %r747;
	setp.le.u64 	%p56, %rd2, %rd20;
	@%p56 bra 	$L__BB4_88;
	xor.b32  	%r748, %r228, -2147483648;
	st.global.u32 	[%rd4+2048], %r748;
	st.global.u32 	[%rd5+2048], %r246;
$L__BB4_88:
	add.s32 	%r749, %r2, 768;
	cvt.u64.u32 	%rd21, %r749;
	setp.le.u64 	%p57, %rd2, %rd21;
	@%p57 bra 	$L__BB4_90;
	xor.b32  	%r750, %r229, -2147483648;
	st.global.u32 	[%rd4+3072], %r750;
	st.global.u32 	[%rd5+3072], %r247;
$L__BB4_90:
	or.b32  	%r751, %r2, 1024;
	cvt.u64.u32 	%rd22, %r751;
	setp.le.u64 	%p58, %rd2, %rd22;
	@%p58 bra 	$L__BB4_92;
	xor.b32  	%r752, %r230, -2147483648;
	st.global.u32 	[%rd4+4096], %r752;
	st.global.u32 	[%rd5+4096], %r248;
$L__BB4_92:
	add.s32 	%r753, %r2, 1280;
	cvt.u64.u32 	%rd23, %r753;
	setp.le.u64 	%p59, %rd2, %rd23;
	@%p59 bra 	$L__BB4_94;
	xor.b32  	%r754, %r231, -2147483648;
	st.global.u32 	[%rd4+5120], %r754;
	st.global.u32 	[%rd5+5120], %r249;
$L__BB4_94:
	add.s32 	%r755, %r2, 1536;
	cvt.u64.u32 	%rd24, %r755;
	setp.le.u64 	%p60, %rd2, %rd24;
	@%p60 bra 	$L__BB4_96;
	xor.b32  	%r756, %r232, -2147483648;
	st.global.u32 	[%rd4+6144], %r756;
	st.global.u32 	[%rd5+6144], %r250;
$L__BB4_96:
	add.s32 	%r757, %r2, 1792;
	cvt.u64.u32 	%rd25, %r757;
	setp.le.u64 	%p61, %rd2, %rd25;
	@%p61 bra 	$L__BB4_98;
	xor.b32  	%r758, %r233, -2147483648;
	st.global.u32 	[%rd4+7168], %r758;
	st.global.u32 	[%rd5+7168], %r251;
$L__BB4_98:
	or.b32  	%r759, %r2, 2048;
	cvt.u64.u32 	%rd26, %r759;
	setp.le.u64 	%p62, %rd2, %rd26;
	@%p62 bra 	$L__BB4_100;
	xor.b32  	%r760, %r234, -2147483648;
	st.global.u32 	[%rd4+8192], %r760;
	st.global.u32 	[%rd5+8192], %r252;
$L__BB4_100:
	add.s32 	%r761, %r2, 2304;
	cvt.u64.u32 	%rd27, %r761;
	setp.le.u64 	%p63, %rd2, %rd27;
	@%p63 bra 	$L__BB4_102;
	xor.b32  	%r762, %r235, -2147483648;
	st.global.u32 	[%rd4+9216], %r762;
	st.global.u32 	[%rd5+9216], %r253;
$L__BB4_102:
	add.s32 	%r763, %r2, 2560;
	cvt.u64.u32 	%rd28, %r763;
	setp.le.u64 	%p64, %rd2, %rd28;
	@%p64 bra 	$L__BB4_104;
	xor.b32  	%r764, %r236, -2147483648;
	st.global.u32 	[%rd4+10240], %r764;
	st.global.u32 	[%rd5+10240], %r254;
$L__BB4_104:
	add.s32 	%r765, %r2, 2816;
	cvt.u64.u32 	%rd29, %r765;
	setp.le.u64 	%p65, %rd2, %rd29;
	@%p65 bra 	$L__BB4_106;
	xor.b32  	%r766, %r237, -2147483648;
	st.global.u32 	[%rd4+11264], %r766;
	st.global.u32 	[%rd5+11264], %r255;
$L__BB4_106:
	or.b32  	%r767, %r2, 3072;
	cvt.u64.u32 	%rd30, %r767;
	setp.le.u64 	%p66, %rd2, %rd30;
	@%p66 bra 	$L__BB4_108;
	xor.b32  	%r768, %r238, -2147483648;
	st.global.u32 	[%rd4+12288], %r768;
	st.global.u32 	[%rd5+12288], %r256;
$L__BB4_108:
	add.s32 	%r769, %r2, 3328;
	cvt.u64.u32 	%rd31, %r769;
	setp.le.u64 	%p67, %rd2, %rd31;
	@%p67 bra 	$L__BB4_110;
	xor.b32  	%r770, %r239, -2147483648;
	st.global.u32 	[%rd4+13312], %r770;
	st.global.u32 	[%rd5+13312], %r257;
$L__BB4_110:
	add.s32 	%r771, %r2, 3584;
	cvt.u64.u32 	%rd32, %r771;
	setp.le.u64 	%p68, %rd2, %rd32;
	@%p68 bra 	$L__BB4_112;
	xor.b32  	%r772, %r240, -2147483648;
	st.global.u32 	[%rd4+14336], %r772;
	st.global.u32 	[%rd5+14336], %r258;
$L__BB4_112:
	add.s32 	%r773, %r2, 3840;
	cvt.u64.u32 	%rd33, %r773;
	setp.le.u64 	%p69, %rd2, %rd33;
	@%p69 bra 	$L__BB4_114;
	xor.b32  	%r774, %r241, -2147483648;
	st.global.u32 	[%rd4+15360], %r774;
	st.global.u32 	[%rd5+15360], %r259;
$L__BB4_114:
	or.b32  	%r775, %r2, 4096;
	cvt.u64.u32 	%rd34, %r775;
	setp.le.u64 	%p70, %rd2, %rd34;
	@%p70 bra 	$L__BB4_116;
	xor.b32  	%r776, %r242, -2147483648;
	st.global.u32 	[%rd4+16384], %r776;
	st.global.u32 	[%rd5+16384], %r260;
$L__BB4_116:
	add.s32 	%r777, %r2, 4352;
	cvt.u64.u32 	%rd35, %r777;
	setp.le.u64 	%p71, %rd2, %rd35;
	@%p71 bra 	$L__BB4_118;
	xor.b32  	%r778, %r243, -2147483648;
	st.global.u32 	[%rd4+17408], %r778;
	st.global.u32 	[%rd5+17408], %r261;
$L__BB4_118:
	add.s32 	%r779, %r2, 4608;
	cvt.u64.u32 	%rd36, %r779;
	setp.le.u64 	%p72, %rd2, %rd36;
	@%p72 bra 	$L__BB4_120;
	xor.b32  	%r780, %r244, -2147483648;
	st.global.u32 	[%rd4+18432], %r780;
	st.global.u32 	[%rd5+18432], %r262;
$L__BB4_120:
	ret;
$L__BB4_121:
	shl.b32 	%r781, %r206, 2;
	mov.u32 	%r782, _ZZN3cub18CUB_300001_SM_10006detail10radix_sort31DeviceRadixSortSingleTileKernelINS1_5radix10policy_hubIiiyE10Policy1000ELNS0_9SortOrderE0EiiyNS1_21identity_decomposer_tEEEvPKT1_PSA_PKT2_PSE_T3_iiT4_E12temp_storage;
	add.s32 	%r783, %r782, %r781;
	st.shared.u32 	[%r783], %r878;
	shl.b32 	%r784, %r207, 2;
	add.s32 	%r785, %r782, %r784;
	st.shared.u32 	[%r785], %r877;
	shl.b32 	%r786, %r208, 2;
	add.s32 	%r787, %r782, %r786;
	st.shared.u32 	[%r787], %r876;
	shl.b32 	%r788, %r209, 2;
	add.s32 	%r789, %r782, %r788;
	st.shared.u32 	[%r789], %r875;
	shl.b32 	%r790, %r210, 2;
	add.s32 	%r791, %r782, %r790;
	st.shared.u32 	[%r791], %r874;
	shl.b32 	%r792, %r211, 2;
	add.s32 	%r793, %r782, %r792;
	st.shared.u32 	[%r793], %r873;
	shl.b32 	%r794, %r212, 2;
	add.s32 	%r795, %r782, %r794;
	st.shared.u32 	[%r795], %r872;
	shl.b32 	%r796, %r213, 2;
	add.s32 	%r797, %r782, %r796;
	st.shared.u32 	[%r797], %r871;
	shl.b32 	%r798, %r214, 2;
	add.s32 	%r799, %r782, %r798;
	st.shared.u32 	[%r799], %r870;
	shl.b32 	%r800, %r215, 2;
	add.s32 	%r801, %r782, %r800;
	st.shared.u32 	[%r801], %r869;
	shl.b32 	%r802, %r216, 2;
	add.s32 	%r803, %r782, %r802;
	st.shared.u32 	[%r803], %r868;
	shl.b32 	%r804, %r217, 2;
	add.s32 	%r805, %r782, %r804;
	st.shared.u32 	[%r805], %r867;
	shl.b32 	%r806, %r218, 2;
	add.s32 	%r807, %r782, %r806;
	st.shared.u32 	[%r807], %r866;
	shl.b32 	%r808, %r219, 2;
	add.s32 	%r809, %r782, %r808;
	st.shared.u32 	[%r809], %r865;
	shl.b32 	%r810, %r220, 2;
	add.s32 	%r811, %r782, %r810;
	st.shared.u32 	[%r811], %r864;
	shl.b32 	%r812, %r221, 2;
	add.s32 	%r813, %r782, %r812;
	st.shared.u32 	[%r813], %r863;
	shl.b32 	%r814, %r222, 2;
	add.s32 	%r815, %r782, %r814;
	st.shared.u32 	[%r815], %r862;
	shl.b32 	%r816, %r223, 2;
	add.s32 	%r817, %r782, %r816;
	st.shared.u32 	[%r817], %r861;
	shl.b32 	%r818, %r224, 2;
	add.s32 	%r819, %r782, %r818;
	st.shared.u32 	[%r819], %r860;
	bar.sync 	0;
	ld.shared.u32 	%r878, [%r103];
	ld.shared.u32 	%r877, [%r103+4];
	ld.shared.u32 	%r876, [%r103+8];
	ld.shared.u32 	%r875, [%r103+12];
	ld.shared.u32 	%r874, [%r103+16];
	ld.shared.u32 	%r873, [%r103+20];
	ld.shared.u32 	%r872, [%r103+24];
	ld.shared.u32 	%r871, [%r103+28];
	ld.shared.u32 	%r870, [%r103+32];
	ld.shared.u32 	%r869, [%r103+36];
	ld.shared.u32 	%r868, [%r103+40];
	ld.shared.u32 	%r867, [%r103+44];
	ld.shared.u32 	%r866, [%r103+48];
	ld.shared.u32 	%r865, [%r103+52];
	ld.shared.u32 	%r864, [%r103+56];
	ld.shared.u32 	%r863, [%r103+60];
	ld.shared.u32 	%r862, [%r103+64];
	ld.shared.u32 	%r861, [%r103+68];
	ld.shared.u32 	%r860, [%r103+72];
	bar.sync 	0;
	st.shared.u32 	[%r783], %r897;
	st.shared.u32 	[%r785], %r896;
	st.shared.u32 	[%r787], %r895;
	st.shared.u32 	[%r789], %r894;
	st.shared.u32 	[%r791], %r893;
	st.shared.u32 	[%r793], %r892;
	st.shared.u32 	[%r795], %r891;
	st.shared.u32 	[%r797], %r890;
	st.shared.u32 	[%r799], %r889;
	st.shared.u32 	[%r801], %r888;
	st.shared.u32 	[%r803], %r887;
	st.shared.u32 	[%r805], %r886;
	st.shared.u32 	[%r807], %r885;
	st.shared.u32 	[%r809], %r884;
	st.shared.u32 	[%r811], %r883;
	st.shared.u32 	[%r813], %r882;
	st.shared.u32 	[%r815], %r881;
	st.shared.u32 	[%r817], %r880;
	st.shared.u32 	[%r819], %r879;
	bar.sync 	0;
	ld.shared.u32 	%r897, [%r103];
	ld.shared.u32 	%r896, [%r103+4];
	ld.shared.u32 	%r895, [%r103+8];
	ld.shared.u32 	%r894, [%r103+12];
	ld.shared.u32 	%r893, [%r103+16];
	ld.shared.u32 	%r892, [%r103+20];
	ld.shared.u32 	%r891, [%r103+24];
	ld.shared.u32 	%r890, [%r103+28];
	ld.shared.u32 	%r889, [%r103+32];
	ld.shared.u32 	%r888, [%r103+36];
	ld.shared.u32 	%r887, [%r103+40];
	ld.shared.u32 	%r886, [%r103+44];
	ld.shared.u32 	%r885, [%r103+48];
	ld.shared.u32 	%r884, [%r103+52];
	ld.shared.u32 	%r883, [%r103+56];
	ld.shared.u32 	%r882, [%r103+60];
	ld.shared.u32 	%r881, [%r103+64];
	ld.shared.u32 	%r880, [%r103+68];
	ld.shared.u32 	%r879, [%r103+72];
	bar.sync 	0;
	add.s32 	%r859, %r859, 6;
	add.s32 	%r858, %r858, -6;
	bra.uni 	$L__BB4_77;

}
	// .globl	_ZN3cub18CUB_300001_SM_10006detail10radix_sort30DeviceRadixSortHistogramKernelINS1_5radix10policy_hubIiiyE10Policy1000ELNS0_9SortOrderE0EiyNS1_21identity_decomposer_tEEEvPT2_PKT1_SA_iiT3_
.visible .entry _ZN3cub18CUB_300001_SM_10006detail10radix_sort30DeviceRadixSortHistogramKernelINS1_5radix10policy_hubIiiyE10Policy1000ELNS0_9SortOrderE0EiyNS1_21identity_decomposer_tEEEvPT2_PKT1_SA_iiT3_(
	.param .u64 .ptr .align 1 _ZN3cub18CUB_300001_SM_10006detail10radix_sort30DeviceRadixSortHistogramKernelINS1_5radix10policy_hubIiiyE10Policy1000ELNS0_9SortOrderE0EiyNS1_21identity_decomposer_tEEEvPT2_PKT1_SA_iiT3__param_0,
	.param .u64 .ptr .align 1 _ZN3cub18CUB_300001_SM_10006detail10radix_sort30DeviceRadixSortHistogramKernelINS1_5radix10policy_hubIiiyE10Policy1000ELNS0_9SortOrderE0EiyNS1_21identity_decomposer_tEEEvPT2_PKT1_SA_iiT3__param_1,
	.param .u64 _ZN3cub18CUB_300001_SM_10006detail10radix_sort30DeviceRadixSortHistogramKernelINS1_5radix10policy_hubIiiyE10Policy1000ELNS0_9SortOrderE0EiyNS1_21identity_decomposer_tEEEvPT2_PKT1_SA_iiT3__param_2,
	.param .u32 _ZN3cub18CUB_300001_SM_10006detail10radix_sort30DeviceRadixSortHistogramKernelINS1_5radix10policy_hubIiiyE10Policy1000ELNS0_9SortOrderE0EiyNS1_21identity_decomposer_tEEEvPT2_PKT1_SA_iiT3__param_3,
	.param .u32 _ZN3cub18CUB_300001_SM_10006detail10radix_sort30DeviceRadixSortHistogramKernelINS1_5radix10policy_hubIiiyE10Policy1000ELNS0_9SortOrderE0EiyNS1_21identity_decomposer_tEEEvPT2_PKT1_SA_iiT3__param_4,
	.param .align 1 .b8 _ZN3cub18CUB_300001_SM_10006detail10radix_sort30DeviceRadixSortHistogramKernelINS1_5radix10policy_hubIiiyE10Policy1000ELNS0_9SortOrderE0EiyNS1_21identity_decomposer_tEEEvPT2_PKT1_SA_iiT3__param_5[1]
)
.maxntid 128
{
	.reg .pred 	%p<91>;
	.reg .b32 	%r<486>;
	.reg .b64 	%rd<137>;
	// demoted variable
	.shared .align 4 .b8 _ZZN3cub18CUB_300001_SM_10006detail10radix_sort30DeviceRadixSortHistogramKernelINS1_5radix10policy_hubIiiyE10Policy1000ELNS0_9SortOrderE0EiyNS1_21identity_decomposer_tEEEvPT2_PKT1_SA_iiT3_E12temp_storage[4096];
	ld.param.u64 	%rd18, [_ZN3cub18CUB_300001_SM_10006detail10radix_sort30DeviceRadixSortHistogramKernelINS1_5radix10policy_hubIiiyE10Policy1000ELNS0_9SortOrderE0EiyNS1_21identity_decomposer_tEEEvPT2_PKT1_SA_iiT3__param_0];
	ld.param.u64 	%rd19, [_ZN3cub18CUB_300001_SM_10006detail10radix_sort30DeviceRadixSortHistogramKernelINS1_5radix10policy_hubIiiyE10Policy1000ELNS0_9SortOrderE0EiyNS1_21identity_decomposer_tEEEvPT2_PKT1_SA_iiT3__param_1];
	ld.param.u64 	%rd17, [_ZN3cub18CUB_300001_SM_10006detail10radix_sort30DeviceRadixSortHistogramKernelINS1_5radix10policy_hubIiiyE10Policy1000ELNS0_9SortOrderE0EiyNS1_21identity_decomposer_tEEEvPT2_PKT1_SA_iiT3__param_2];
	ld.param.u32 	%r174, [_ZN3cub18CUB_300001_SM_10006detail10radix_sort30DeviceRadixSortHistogramKernelINS1_5radix10policy_hubIiiyE10Policy1000ELNS0_9SortOrderE0EiyNS1_21identity_decomposer_tEEEvPT2_PKT1_SA_iiT3__param_3];
	ld.param.u32 	%r175, [_ZN3cub18CUB_300001_SM_10006detail10radix_sort30DeviceRadixSortHistogramKernelINS1_5radix10policy_hubIiiyE10Policy1000ELNS0_9SortOrderE0EiyNS1_21identity_decomposer_tEEEvPT2_PKT1_SA_iiT3__param_4];
	cvta.to.global.u64 	%rd1, %rd19;
	cvta.to.global.u64 	%rd2, %rd18;
	setp.eq.s64 	%p2, %rd17, 0;
	@%p2 bra 	$L__BB5_153;
	sub.s32 	%r176, %r175, %r174;
	add.s32 	%r177, %r176, 7;
	shr.s32 	%r178, %r177, 31;
	shr.u32 	%r179, %r178, 29;
	add.s32 	%r180, %r177, %r179;
	shr.s32 	%r181, %r180, 3;
	mov.u32 	%r182, %tid.x;
	setp.gt.u32 	%p3, %r182, 255;
	setp.lt.s32 	%p4, %r177, 8;
	mov.u32 	%r183, %ctaid.x;
	shl.b32 	%r184, %r183, 11;
	cvt.u64.u32 	%rd3, %r184;
	mov.u32 	%r185, %nctaid.x;
	shl.b32 	%r186, %r185, 11;
	cvt.u64.u32 	%rd4, %r186;
	add.s32 	%r1, %r181, -1;
	and.b32  	%r2, %r181, 15;
	and.b32  	%r3, %r181, 7;
	add.s32 	%r4, %r3, -1;
	and.b32  	%r5, %r181, 3;
	or.pred  	%p1, %p3, %p4;
	shl.b32 	%r187, %r182, 2;
	mov.u32 	%r188, _ZZN3cub18CUB_300001_SM_10006detail10radix_sort30DeviceRadixSortHistogramKernelINS1_5radix10policy_hubIiiyE10Policy1000ELNS0_9SortOrderE0EiyNS1_21identity_decomposer_tEEEvPT2_PKT1_SA_iiT3_E12temp_storage;
	add.s32 	%r6, %r188, %r187;
	and.b32  	%r7, %r181, 268435440;
	cvt.u64.u32 	%rd5, %r182;
	add.s32 	%r8, %r182, 128;
	add.s32 	%r9, %r182, 256;
	add.s32 	%r10, %r182, 384;
	add.s32 	%r11, %r182, 512;
	add.s32 	%r12, %r182, 640;
	add.s32 	%r13, %r182, 768;
	or.b32  	%r14, %r182, 1024;
	add.s32 	%r15, %r182, 1920;
	and.b32  	%r16, %r181, 268435448;
	and.b32  	%r17, %r181, 1;
	neg.s32 	%r18, %r7;
	add.s32 	%r19, %r6, 8192;
	add.s64 	%rd21, %rd17, -1;
	shr.u64 	%rd22, %rd21, 30;
	add.s64 	%rd23, %rd22, 1;
	min.u64 	%rd6, %rd23, %rd17;
	mov.b64 	%rd135, 0;
$L__BB5_2:
	@%p1 bra 	$L__BB5_30;
	setp.lt.u32 	%p5, %r1, 15;
	mov.b32 	%r439, 0;
	@%p5 bra 	$L__BB5_6;
	mov.u32 	%r436, %r19;
	mov.u32 	%r437, %r18;
$L__BB5_5:
	.pragma "nounroll";
	mov.b32 	%r190, 0;
	st.shared.u32 	[%r436+-8192], %r190;
	st.shared.u32 	[%r436+-7168], %r190;
	st.shared.u32 	[%r436+-6144], %r190;
	st.shared.u32 	[%r436+-5120], %r190;
	st.shared.u32 	[%r436+-4096], %r190;
	st.shared.u32 	[%r436+-3072], %r190;
	st.shared.u32 	[%r436+-2048], %r190;
	st.shared.u32 	[%r436+-1024], %r190;
	st.shared.u32 	[%r436], %r190;
	st.shared.u32 	[%r436+1024], %r190;
	st.shared.u32 	[%r436+2048], %r190;
	st.shared.u32 	[%r436+3072], %r190;
	st.shared.u32 	[%r436+4096], %r190;
	st.shared.u32 	[%r436+5120], %r190;
	st.shared.u32 	[%r436+6144], %r190;
	st.shared.u32 	[%r436+7168], %r190;
	add.s32 	%r437, %r437, 16;
	add.s32 	%r436, %r436, 16384;
	setp.ne.s32 	%p6, %r437, 0;
	mov.u32 	%r439, %r7;
	@%p6 bra 	$L__BB5_5;
$L__BB5_6:
	add.s32 	%r25, %r2, -1;
	setp.eq.s32 	%p7, %r2, 0;
	@%p7 bra 	$L__BB5_16;
	setp.lt.u32 	%p8, %r25, 7;
	@%p8 bra 	$L__BB5_9;
	shl.b32 	%r191, %r439, 10;
	add.s32 	%r192, %r6, %r191;
	mov.b32 	%r193, 0;
	st.shared.u32 	[%r192], %r193;
	st.shared.u32 	[%r192+1024], %r193;
	st.shared.u32 	[%r192+2048], %r193;
	st.shared.u32 	[%r192+3072], %r193;
	st.shared.u32 	[%r192+4096], %r193;
	st.shared.u32 	[%r192+5120], %r193;
	st.shared.u32 	[%r192+6144], %r193;
	st.shared.u32 	[%r192+7168], %r193;
	add.s32 	%r439, %r439, 8;
$L__BB5_9:
	setp.eq.s32 	%p9, %r3, 0;
	@%p9 bra 	$L__BB5_16;
	setp.lt.u32 	%p10, %r4, 3;
	@%p10 bra 	$L__BB5_12;
	shl.b32 	%r194, %r439, 10;
	add.s32 	%r195, %r6, %r194;
	mov.b32 	%r196, 0;
	st.shared.u32 	[%r195], %r196;
	st.shared.u32 	[%r195+1024], %r196;
	st.shared.u32 	[%r195+2048], %r196;
	st.shared.u32 	[%r195+3072], %r196;
	add.s32 	%r439, %r439, 4;
$L__BB5_12:
	setp.eq.s32 	%p11, %r5, 0;
	@%p11 bra 	$L__BB5_16;
	setp.eq.s32 	%p12, %r5, 1;
	shl.b32 	%r197, %r439, 10;
	add.s32 	%r30, %r6, %r197;
	mov.b32 	%r198, 0;
	st.shared.u32 	[%r30], %r198;
	@%p12 bra 	$L__BB5_16;
	setp.eq.s32 	%p13, %r5, 2;
	mov.b32 	%r199, 0;
	st.shared.u32 	[%r30+1024], %r199;
	@%p13 bra 	$L__BB5_16;
	mov.b32 	%r200, 0;
	st.shared.u32 	[%r30+2048], %r200;
$L__BB5_16:
	cvt.u32.u64 	%r201, %rd5;
	setp.gt.u32 	%p14, %r201, 127;
	@%p14 bra 	$L__BB5_30;
	setp.lt.u32 	%p15, %r1, 15;
	mov.b32 	%r443, 0;
	@%p15 bra 	$L__BB5_20;
	mov.b32 	%r441, 0;
$L__BB5_19:
	.pragma "nounroll";
	shl.b32 	%r204, %r441, 10;
	add.s32 	%r205, %r6, %r204;
	mov.b32 	%r206, 0;
	st.shared.u32 	[%r205+512], %r206;
	st.shared.u32 	[%r205+1536], %r206;
	st.shared.u32 	[%r205+2560], %r206;
	st.shared.u32 	[%r205+3584], %r206;
	st.shared.u32 	[%r205+4608], %r206;
	st.shared.u32 	[%r205+5632], %r206;
	st.shared.u32 	[%r205+6656], %r206;
	st.shared.u32 	[%r205+7680], %r206;
	st.shared.u32 	[%r205+8704], %r206;
	st.shared.u32 	[%r205+9728], %r206;
	st.shared.u32 	[%r205+10752], %r206;
	st.shared.u32 	[%r205+11776], %r206;
	st.shared.u32 	[%r205+12800], %r206;
	st.shared.u32 	[%r205+13824], %r206;
	st.shared.u32 	[%r205+14848], %r206;
	st.shared.u32 	[%r205+15872], %r206;
	add.s32 	%r441, %r441, 16;
	setp.ne.s32 	%p16, %r441, %r7;
	mov.u32 	%r443, %r7;
	@%p16 bra 	$L__BB5_19;
$L__BB5_20:
	setp.eq.s32 	%p17, %r2, 0;
	@%p17 bra 	$L__BB5_30;
	setp.lt.u32 	%p18, %r25, 7;
	@%p18 bra 	$L__BB5_23;
	shl.b32 	%r207, %r443, 10;
	add.s32 	%r208, %r6, %r207;
	mov.b32 	%r209, 0;
	st.shared.u32 	[%r208+512], %r209;
	st.shared.u32 	[%r208+1536], %r209;
	st.shared.u32 	[%r208+2560], %r209;
	st.shared.u32 	[%r208+3584], %r209;
	st.shared.u32 	[%r208+4608], %r209;
	st.shared.u32 	[%r208+5632], %r209;
	st.shared.u32 	[%r208+6656], %r209;
	st.shared.u32 	[%r208+7680], %r209;
	add.s32 	%r443, %r443, 8;
$L__BB5_23:
	setp.eq.s32 	%p19, %r3, 0;
	@%p19 bra 	$L__BB5_30;
	setp.lt.u32 	%p20, %r4, 3;
	@%p20 bra 	$L__BB5_26;
	shl.b32 	%r210, %r443, 10;
	add.s32 	%r211, %r6, %r210;
	mov.b32 	%r212, 0;
	st.shared.u32 	[%r211+512], %r212;
	st.shared.u32 	[%r211+1536], %r212;
	st.shared.u32 	[%r211+2560], %r212;
	st.shared.u32 	[%r211+3584], %r212;
	add.s32 	%r443, %r443, 4;
$L__BB5_26:
	setp.eq.s32 	%p21, %r5, 0;
	@%p21 bra 	$L__BB5_30;
	setp.eq.s32 	%p22, %r5, 1;
	shl.b32 	%r213, %r443, 10;
	add.s32 	%r38, %r6, %r213;
	mov.b32 	%r214, 0;
	st.shared.u32 	[%r38+512], %r214;
	@%p22 bra 	$L__BB5_30;
	setp.eq.s32 	%p23, %r5, 2;
	mov.b32 	%r215, 0;
	st.shared.u32 	[%r38+1536], %r215;
	@%p23 bra 	$L__BB5_30;
	mov.b32 	%r216, 0;
	st.shared.u32 	[%r38+2560], %r216;
$L__BB5_30:
	bar.sync 	0;
	bar.sync 	0;
	shl.b64 	%rd8, %rd135, 30;
	sub.s64 	%rd24, %rd17, %rd8;
	min.u64 	%rd9, %rd24, 1073741824;
	setp.le.u64 	%p24, %rd9, %rd3;
	@%p24 bra 	$L__BB5_70;
	mov.u64 	%rd136, %rd3;
$L__BB5_32:
	add.s64 	%rd11, %rd136, %rd8;
	sub.s64 	%rd12, %rd17, %rd11;
	setp.lt.u64 	%p25, %rd12, 2048;
	@%p25 bra 	$L__BB5_34;
	add.s64 	%rd27, %rd11, %rd5;
	shl.b64 	%rd28, %rd27, 2;
	add.s64 	%rd29, %rd1, %rd28;
	ld.global.u32 	%r475, [%rd29];
	ld.global.u32 	%r474, [%rd29+512];
	ld.global.u32 	%r473, [%rd29+1024];
	ld.global.u32 	%r472, [%rd29+1536];
	ld.global.u32 	%r471, [%rd29+2048];
	ld.global.u32 	%r470, [%rd29+2560];
	ld.global.u32 	%r469, [%rd29+3072];
	ld.global.u32 	%r468, [%rd29+3584];
	ld.global.u32 	%r467, [%rd29+4096];
	ld.global.u32 	%r466, [%rd29+4608];
	ld.global.u32 	%r465, [%rd29+5120];
	ld.global.u32 	%r464, [%rd29+5632];
	ld.global.u32 	%r463, [%rd29+6144];
	ld.global.u32 	%r462, [%rd29+6656];
	ld.global.u32 	%r461, [%rd29+7168];
	ld.global.u32 	%r460, [%rd29+7680];
	bra.uni 	$L__BB5_66;
$L__BB5_34:
	cvt.u32.u64 	%r218, %rd5;
	cvt.u32.u64 	%r55, %rd12;
	setp.ge.s32 	%p26, %r218, %r55;
	add.s64 	%rd25, %rd11, %rd5;
	shl.b64 	%rd26, %rd25, 2;
	add.s64 	%rd13, %rd1, %rd26;
	mov.b32 	%r475, 2147483647;
	@%p26 bra 	$L__BB5_36;
	ld.global.u32 	%r475, [%rd13];
$L__BB5_36:
	setp.ge.s32 	%p27, %r8, %r55;
	mov.b32 	%r474, 2147483647;
	@%p27 bra 	$L__BB5_38;
	ld.global.u32 	%r474, [%rd13+512];
$L__BB5_38:
	setp.ge.s32 	%p28, %r9, %r55;
	mov.b32 	%r473, 2147483647;
	@%p28 bra 	$L__BB5_40;
	ld.global.u32 	%r473, [%rd13+1024];
$L__BB5_40:
	setp.ge.s32 	%p29, %r10, %r55;
	mov.b32 	%r472, 2147483647;
	@%p29 bra 	$L__BB5_42;
	ld.global.u32 	%r472, [%rd13+1536];
$L__BB5_42:
	setp.ge.s32 	%p30, %r11, %r55;
	mov.b32 	%r471, 2147483647;
	@%p30 bra 	$L__BB5_44;
	ld.global.u32 	%r471, [%rd13+2048];
$L__BB5_44:
	setp.ge.s32 	%p31, %r12, %r55;
	mov.b32 	%r470, 2147483647;
	@%p31 bra 	$L__BB5_46;
	ld.global.u32 	%r470, [%rd13+2560];
$L__BB5_46:
	setp.ge.s32 	%p32, %r13, %r55;
	mov.b32 	%r469, 2147483647;
	@%p32 bra 	$L__BB5_48;
	ld.global.u32 	%r469, [%rd13+3072];
$L__BB5_48:
	mov.u32 	%r226, %tid.x;
	add.s32 	%r227, %r226, 896;
	setp.ge.s32 	%p33, %r227, %r55;
	mov.b32 	%r468, 2147483647;
	@%p33 bra 	$L__BB5_50;
	ld.global.u32 	%r468, [%rd13+3584];
$L__BB5_50:
	setp.ge.s32 	%p34, %r14, %r55;
	mov.b32 	%r467, 2147483647;
	@%p34 bra 	$L__BB5_52;
	ld.global.u32 	%r467, [%rd13+4096];
$L__BB5_52:
	add.s32 	%r231, %r226, 1152;
	setp.ge.s32 	%p35, %r231, %r55;
	mov.b32 	%r466, 2147483647;
	@%p35 bra 	$L__BB5_54;
	ld.global.u32 	%r466, [%rd13+4608];
$L__BB5_54:
	add.s32 	%r234, %r226, 1280;
	setp.ge.s32 	%p36, %r234, %r55;
	mov.b32 	%r465, 2147483647;
	@%p36 bra 	$L__BB5_56;
	ld.global.u32 	%r465, [%rd13+5120];
$L__BB5_56:
	add.s32 	%r237, %r226, 1408;
	setp.ge.s32 	%p37, %r237, %r55;
	mov.b32 	%r464, 2147483647;
	@%p37 bra 	$L__BB5_58;
	ld.global.u32 	%r464, [%rd13+5632];
$L__BB5_58:
	add.s32 	%r240, %r226, 1536;
	setp.ge.s32 	%p38, %r240, %r55;
	mov.b32 	%r463, 2147483647;
	@%p38 bra 	$L__BB5_60;
	ld.global.u32 	%r463, [%rd13+6144];
$L__BB5_60:
	add.s32 	%r243, %r226, 1664;
	setp.ge.s32 	%p39, %r243, %r55;
	mov.b32 	%r462, 2147483647;
	@%p39 bra 	$L__BB5_62;
	ld.global.u32 	%r462, [%rd13+6656];
$L__BB5_62:
	add.s32 	%r246, %r226, 1792;
	setp.ge.s32 	%p40, %r246, %r55;
	mov.b32 	%r461, 2147483647;
	@%p40 bra 	$L__BB5_64;
	ld.global.u32 	%r461, [%rd13+7168];
$L__BB5_64:
	setp.ge.s32 	%p41, %r15, %r55;
	mov.b32 	%r460, 2147483647;
	@%p41 bra 	$L__BB5_66;
	ld.global.u32 	%r460, [%rd13+7680];
$L__BB5_66:
	setp.le.s32 	%p42, %r175, %r174;
	@%p42 bra 	$L__BB5_69;
	xor.b32  	%r103, %r460, -2147483648;
	xor.b32  	%r104, %r461, -2147483648;
	xor.b32  	%r105, %r462, -2147483648;
	xor.b32  	%r106, %r463, -2147483648;
	xor.b32  	%r107, %r464, -2147483648;
	xor.b32  	%r108, %r465, -2147483648;
	xor.b32  	%r109, %r466, -2147483648;
	xor.b32  	%r110, %r467, -2147483648;
	xor.b32  	%r111, %r468, -2147483648;
	xor.b32  	%r112, %r469, -2147483648;
	xor.b32  	%r113, %r470, -2147483648;
	xor.b32  	%r114, %r471, -2147483648;
	xor.b32  	%r115, %r472, -2147483648;
	xor.b32  	%r116, %r473, -2147483648;
	xor.b32  	%r117, %r474, -2147483648;
	xor.b32  	%r118, %r475, -2147483648;
	mov.b32 	%r476, 0;
	mov.u32 	%r477, %r174;
$L__BB5_68:
	sub.s32 	%r249, %r175, %r477;
	shl.b32 	%r250, %r476, 10;
	mov.u32 	%r251, _ZZN3cub18CUB_300001_SM_10006detail10radix_sort30DeviceRadixSortHistogramKernelINS1_5radix10policy_hubIiiyE10Policy1000ELNS0_9SortOrderE0EiyNS1_21identity_decomposer_tEEEvPT2_PKT1_SA_iiT3_E12temp_storage;
	add.s32 	%r252, %r251, %r250;
	min.s32 	%r253, %r249, 8;
	mov.b32 	%r254, -1;
	shl.b32 	%r255, %r254, %r253;
	not.b32 	%r256, %r255;
	shr.u32 	%r257, %r118, %r477;
	and.b32  	%r258, %r257, %r256;
	shl.b32 	%r259, %r258, 2;
	add.s32 	%r260, %r252, %r259;
	atom.shared.add.u32 	%r261, [%r260], 1;
	shr.u32 	%r262, %r117, %r477;
	and.b32  	%r263, %r262, %r256;
	shl.b32 	%r264, %r263, 2;
	add.s32 	%r265, %r252, %r264;
	atom.shared.add.u32 	%r266, [%r265], 1;
	shr.u32 	%r267, %r116, %r477;
	and.b32  	%r268, %r267, %r256;
	shl.b32 	%r269, %r268, 2;
	add.s32 	%r270, %r252, %r269;
	atom.shared.add.u32 	%r271, [%r270], 1;
	shr.u32 	%r272, %r115, %r477;
	and.b32  	%r273, %r272, %r256;
	shl.b32 	%r274, %r273, 2;
	add.s32 	%r275, %r252, %r274;
	atom.shared.add.u32 	%r276, [%r275], 1;
	shr.u32 	%r277, %r114, %r477;
	and.b32  	%r278, %r277, %r256;
	shl.b32 	%r279, %r278, 2;
	add.s32 	%r280, %r252, %r279;
	atom.shared.add.u32 	%r281, [%r280], 1;
	shr.u32 	%r282, %r113, %r477;
	and.b32  	%r283, %r282, %r256;
	shl.b32 	%r284, %r283, 2;
	add.s32 	%r285, %r252, %r284;
	atom.shared.add.u32 	%r286, [%r285], 1;
	shr.u32 	%r287, %r112, %r477;
	and.b32  	%r288, %r287, %r256;
	shl.b32 	%r289, %r288, 2;
	add.s32 	%r290, %r252, %r289;
	atom.shared.add.u32 	%r291, [%r290], 1;
	shr.u32 	%r292, %r111, %r477;
	and.b32  	%r293, %r292, %r256;
	shl.b32 	%r294, %r293, 2;
	add.s32 	%r295, %r252, %r294;
	atom.shared.add.u32 	%r296, [%r295], 1;
	shr.u32 	%r297, %r110, %r477;
	and.b32  	%r298, %r297, %r256;
	shl.b32 	%r299, %r298, 2;
	add.s32 	%r300, %r252, %r299;
	atom.shared.add.u32 	%r301, [%r300], 1;
	shr.u32 	%r302, %r109, %r477;
	and.b32  	%r303, %r302, %r256;
	shl.b32 	%r304, %r303, 2;
	add.s32 	%r305, %r252, %r304;
	atom.shared.add.u32 	%r306, [%r305], 1;
	shr.u32 	%r307, %r108, %r477;
	and.b32  	%r308, %r307, %r256;
	shl.b32 	%r309, %r308, 2;
	add.s32 	%r310, %r252, %r309;
	atom.shared.add.u32 	%r311, [%r310], 1;
	shr.u32 	%r312, %r107, %r477;
	and.b32  	%r313, %r312, %r256;
	shl.b32 	%r314, %r313, 2;
	add.s32 	%r315, %r252, %r314;
	atom.shared.add.u32 	%r316, [%r315], 1;
	shr.u32 	%r317, %r106, %r477;
	and.b32  	%r318, %r317, %r256;
	shl.b32 	%r319, %r318, 2;
	add.s32 	%r320, %r252, %r319;
	atom.shared.add.u32 	%r321, [%r320], 1;
	shr.u32 	%r322, %r105, %r477;
	and.b32  	%r323, %r322, %r256;
	shl.b32 	%r324, %r323, 2;
	add.s32 	%r325, %r252, %r324;
	atom.shared.add.u32 	%r326, [%r325], 1;
	shr.u32 	%r327, %r104, %r477;
	and.b32  	%r328, %r327, %r256;
	shl.b32 	%r329, %r328, 2;
	add.s32 	%r330, %r252, %r329;
	atom.shared.add.u32 	%r331, [%r330], 1;
	shr.u32 	%r332, %r103, %r477;
	and.b32  	%r333, %r332, %r256;
	shl.b32 	%r334, %r333, 2;
	add.s32 	%r335, %r252, %r334;
	atom.shared.add.u32 	%r336, [%r335], 1;
	add.s32 	%r477, %r477, 8;
	add.s32 	%r476, %r476, 1;
	setp.lt.s32 	%p43, %r477, %r175;
	@%p43 bra 	$L__BB5_68;
$L__BB5_69:
	add.s64 	%rd136, %rd136, %rd4;
	setp.lt.u64 	%p44, %rd136, %rd9;
	@%p44 bra 	$L__BB5_32;
$L__BB5_70:
	bar.sync 	0;
	@%p1 bra 	$L__BB5_152;
	setp.lt.u32 	%p45, %r1, 7;
	mov.b32 	%r480, 0;
	@%p45 bra 	$L__BB5_90;
	mov.b32 	%r478, 0;
$L__BB5_73:
	.pragma "nounroll";
	shl.b32 	%r339, %r478, 10;
	add.s32 	%r124, %r6, %r339;
	ld.shared.u32 	%r125, [%r124];
	setp.eq.s32 	%p46, %r125, 0;
	@%p46 bra 	$L__BB5_75;
	cvt.u32.u64 	%r340, %rd5;
	shl.b32 	%r341, %r478, 8;
	add.s32 	%r342, %r341, %r340;
	mul.wide.u32 	%rd30, %r342, 8;
	add.s64 	%rd31, %rd2, %rd30;
	cvt.u64.u32 	%rd32, %r125;
	atom.global.add.u64 	%rd33, [%rd31], %rd32;
$L__BB5_75:
	ld.shared.u32 	%r126, [%r124+1024];
	setp.eq.s32 	%p47, %r126, 0;
	@%p47 bra 	$L__BB5_77;
	cvt.u32.u64 	%r343, %rd5;
	shl.b32 	%r344, %r478, 8;
	add.s32 	%r345, %r344, %r343;
	add.s32 	%r346, %r345, 256;
	mul.wide.u32 	%rd34, %r346, 8;
	add.s64 	%rd35, %rd2, %rd34;
	cvt.u64.u32 	%rd36, %r126;
	atom.global.add.u64 	%rd37, [%rd35], %rd36;
$L__BB5_77:
	ld.shared.u32 	%r127, [%r124+2048];
	setp.eq.s32 	%p48, %r127, 0;
	@%p48 bra 	$L__BB5_79;
	cvt.u32.u64 	%r347, %rd5;
	shl.b32 	%r348, %r478, 8;
	add.s32 	%r349, %r348, %r347;
	add.s32 	%r350, %r349, 512;
	mul.wide.u32 	%rd38, %r350, 8;
	add.s64 	%rd39, %rd2, %rd38;
	cvt.u64.u32 	%rd40, %r127;
	atom.global.add.u64 	%rd41, [%rd39], %rd40;
$L__BB5_79:
	ld.shared.u32 	%r128, [%r124+3072];
	setp.eq.s32 	%p49, %r128, 0;
	@%p49 bra 	$L__BB5_81;
	cvt.u32.u64 	%r351, %rd5;
	shl.b32 	%r352, %r478, 8;
	add.s32 	%r353, %r352, %r351;
	add.s32 	%r354, %r353, 768;
	mul.wide.u32 	%rd42, %r354, 8;
	add.s64 	%rd43, %rd2, %rd42;
	cvt.u64.u32 	%rd44, %r128;
	atom.global.add.u64 	%rd45, [%rd43], %rd44;
$L__BB5_81:
	ld.shared.u32 	%r129, [%r124+4096];
	setp.eq.s32 	%p50, %r129, 0;
	@%p50 bra 	$L__BB5_83;
	cvt.u32.u64 	%r355, %rd5;
	shl.b32 	%r356, %r478, 8;
	add.s32 	%r357, %r356, %r355;
	add.s32 	%r358, %r357, 1024;
	mul.wide.u32 	%rd46, %r358, 8;
	add.s64 	%rd47, %rd2, %rd46;
	cvt.u64.u32 	%rd48, %r129;
	atom.global.add.u64 	%rd49, [%rd47], %rd48;
$L__BB5_83:
	ld.shared.u32 	%r130, [%r124+5120];
	setp.eq.s32 	%p51, %r130, 0;
	@%p51 bra 	$L__BB5_85;
	cvt.u32.u64 	%r359, %rd5;
	shl.b32 	%r360, %r478, 8;
	add.s32 	%r361, %r360, %r359;
	add.s32 	%r362, %r361, 1280;
	mul.wide.u32 	%rd50, %r362, 8;
	add.s64 	%rd51, %rd2, %rd50;
	cvt.u64.u32 	%rd52, %r130;
	atom.global.add.u64 	%rd53, [%rd51], %rd52;
$L__BB5_85:
	ld.shared.u32 	%r131, [%r124+6144];
	setp.eq.s32 	%p52, %r131, 0;
	@%p52 bra 	$L__BB5_87;
	cvt.u32.u64 	%r363, %rd5;
	shl.b32 	%r364, %r478, 8;
	add.s32 	%r365, %r364, %r363;
	add.s32 	%r366, %r365, 1536;
	mul.wide.u32 	%rd54, %r366, 8;
	add.s64 	%rd55, %rd2, %rd54;
	cvt.u64.u32 	%rd56, %r131;
	atom.global.add.u64 	%rd57, [%rd55], %rd56;
$L__BB5_87:
	ld.shared.u32 	%r132, [%r124+7168];
	setp.eq.s32 	%p53, %r132, 0;
	@%p53 bra 	$L__BB5_89;
	cvt.u32.u64 	%r367, %rd5;
	shl.b32 	%r368, %r478, 8;
	add.s32 	%r369, %r368, %r367;
	add.s32 	%r370, %r369, 1792;
	mul.wide.u32 	%rd58, %r370, 8;
	add.s64 	%rd59, %rd2, %rd58;
	cvt.u64.u32 	%rd60, %r132;
	atom.global.add.u64 	%rd61, [%rd59], %rd60;
$L__BB5_89:
	add.s32 	%r478, %r478, 8;
	setp.ne.s32 	%p54, %r478, %r16;
	mov.u32 	%r480, %r16;
	@%p54 bra 	$L__BB5_73;
$L__BB5_90:
	add.s32 	%r135, %r5, -1;
	setp.eq.s32 	%p55, %r3, 0;
	@%p55 bra 	$L__BB5_111;
	setp.lt.u32 	%p56, %r4, 3;
	@%p56 bra 	$L__BB5_101;
	shl.b32 	%r371, %r480, 10;
	add.s32 	%r136, %r6, %r371;
	ld.shared.u32 	%r137, [%r136];
	setp.eq.s32 	%p57, %r137, 0;
	@%p57 bra 	$L__BB5_94;
	cvt.u32.u64 	%r372, %rd5;
	shl.b32 	%r373, %r480, 8;
	add.s32 	%r374, %r373, %r372;
	mul.wide.u32 	%rd62, %r374, 8;
	add.s64 	%rd63, %rd2, %rd62;
	cvt.u64.u32 	%rd64, %r137;
	atom.global.add.u64 	%rd65, [%rd63], %rd64;
$L__BB5_94:
	ld.shared.u32 	%r138, [%r136+1024];
	setp.eq.s32 	%p58, %r138, 0;
	@%p58 bra 	$L__BB5_96;
	cvt.u32.u64 	%r375, %rd5;
	shl.b32 	%r376, %r480, 8;
	add.s32 	%r377, %r376, %r375;
	add.s32 	%r378, %r377, 256;
	mul.wide.u32 	%rd66, %r378, 8;
	add.s64 	%rd67, %rd2, %rd66;
	cvt.u64.u32 	%rd68, %r138;
	atom.global.add.u64 	%rd69, [%rd67], %rd68;
$L__BB5_96:
	ld.shared.u32 	%r139, [%r136+2048];
	setp.eq.s32 	%p59, %r139, 0;
	@%p59 bra 	$L__BB5_98;
	cvt.u32.u64 	%r379, %rd5;
	shl.b32 	%r380, %r480, 8;
	add.s32 	%r381, %r380, %r379;
	add.s32 	%r382, %r381, 512;
	mul.wide.u32 	%rd70, %r382, 8;
	add.s64 	%rd71, %rd2, %rd70;
	cvt.u64.u32 	%rd72, %r139;
	atom.global.add.u64 	%rd73, [%rd71], %rd72;
$L__BB5_98:
	ld.shared.u32 	%r140, [%r136+3072];
	setp.eq.s32 	%p60, %r140, 0;
	@%p60 bra 	$L__BB5_100;
	cvt.u32.u64 	%r383, %rd5;
	shl.b32 	%r384, %r480, 8;
	add.s32 	%r385, %r384, %r383;
	add.s32 	%r386, %r385, 768;
	mul.wide.u32 	%rd74, %r386, 8;
	add.s64 	%rd75, %rd2, %rd74;
	cvt.u64.u32 	%rd76, %r140;
	atom.global.add.u64 	%rd77, [%rd75], %rd76;
$L__BB5_100:
	add.s32 	%r480, %r480, 4;
$L__BB5_101:
	setp.eq.s32 	%p61, %r5, 0;
	@%p61 bra 	$L__BB5_111;
	setp.eq.s32 	%p62, %r135, 0;
	@%p62 bra 	$L__BB5_108;
	shl.b32 	%r387, %r480, 10;
	add.s32 	%r143, %r6, %r387;
	ld.shared.u32 	%r144, [%r143];
	setp.eq.s32 	%p63, %r144, 0;
	@%p63 bra 	$L__BB5_105;
	cvt.u32.u64 	%r388, %rd5;
	shl.b32 	%r389, %r480, 8;
	add.s32 	%r390, %r389, %r388;
	mul.wide.u32 	%rd78, %r390, 8;
	add.s64 	%rd79, %rd2, %rd78;
	cvt.u64.u32 	%rd80, %r144;
	atom.global.add.u64 	%rd81, [%rd79], %rd80;
$L__BB5_105:
	ld.shared.u32 	%r145, [%r143+1024];
	setp.eq.s32 	%p64, %r145, 0;
	@%p64 bra 	$L__BB5_107;
	cvt.u32.u64 	%r391, %rd5;
	shl.b32 	%r392, %r480, 8;
	add.s32 	%r393, %r392, %r391;
	add.s32 	%r394, %r393, 256;
	mul.wide.u32 	%rd82, %r394, 8;
	add.s64 	%rd83, %rd2, %rd82;
	cvt.u64.u32 	%rd84, %r145;
	atom.global.add.u64 	%rd85, [%rd83], %rd84;
$L__BB5_107:
	add.s32 	%r480, %r480, 2;
$L__BB5_108:
	setp.eq.s32 	%p65, %r17, 0;
	@%p65 bra 	$L__BB5_111;
	shl.b32 	%r395, %r480, 10;
	add.s32 	%r396, %r6, %r395;
	ld.shared.u32 	%r148, [%r396];
	setp.eq.s32 	%p66, %r148, 0;
	@%p66 bra 	$L__BB5_111;
	cvt.u32.u64 	%r397, %rd5;
	shl.b32 	%r398, %r480, 8;
	add.s32 	%r399, %r398, %r397;
	mul.wide.u32 	%rd86, %r399, 8;
	add.s64 	%rd87, %rd2, %rd86;
	cvt.u64.u32 	%rd88, %r148;
	atom.global.add.u64 	%rd89, [%rd87], %rd88;
$L__BB5_111:
	cvt.u32.u64 	%r400, %rd5;
	setp.gt.u32 	%p67, %r400, 127;
	@%p67 bra 	$L__BB5_152;
	setp.lt.u32 	%p68, %r1, 7;
	mov.b32 	%r484, 0;
	@%p68 bra 	$L__BB5_131;
	mov.b32 	%r482, 0;
$L__BB5_114:
	.pragma "nounroll";
	shl.b32 	%r404, %r482, 10;
	add.s32 	%r150, %r6, %r404;
	ld.shared.u32 	%r151, [%r150+512];
	setp.eq.s32 	%p69, %r151, 0;
	shl.b32 	%r405, %r482, 8;
	add.s32 	%r406, %r405, %r400;
	mul.wide.u32 	%rd90, %r406, 8;
	add.s64 	%rd15, %rd2, %rd90;
	@%p69 bra 	$L__BB5_116;
	cvt.u64.u32 	%rd91, %r151;
	atom.global.add.u64 	%rd92, [%rd15+1024], %rd91;
$L__BB5_116:
	ld.shared.u32 	%r152, [%r150+1536];
	setp.eq.s32 	%p70, %r152, 0;
	@%p70 bra 	$L__BB5_118;
	cvt.u64.u32 	%rd93, %r152;
	atom.global.add.u64 	%rd94, [%rd15+3072], %rd93;
$L__BB5_118:
	ld.shared.u32 	%r153, [%r150+2560];
	setp.eq.s32 	%p71, %r153, 0;
	@%p71 bra 	$L__BB5_120;
	cvt.u64.u32 	%rd95, %r153;
	atom.global.add.u64 	%rd96, [%rd15+5120], %rd95;
$L__BB5_120:
	ld.shared.u32 	%r154, [%r150+3584];
	setp.eq.s32 	%p72, %r154, 0;
	@%p72 bra 	$L__BB5_122;
	cvt.u64.u32 	%rd97, %r154;
	atom.global.add.u64 	%rd98, [%rd15+7168], %rd97;
$L__BB5_122:
	ld.shared.u32 	%r155, [%r150+4608];
	setp.eq.s32 	%p73, %r155, 0;
	@%p73 bra 	$L__BB5_124;
	cvt.u64.u32 	%rd99, %r155;
	atom.global.add.u64 	%rd100, [%rd15+9216], %rd99;
$L__BB5_124:
	ld.shared.u32 	%r156, [%r150+5632];
	setp.eq.s32 	%p74, %r156, 0;
	@%p74 bra 	$L__BB5_126;
	cvt.u64.u32 	%rd101, %r156;
	atom.global.add.u64 	%rd102, [%rd15+11264], %rd101;
$L__BB5_126:
	ld.shared.u32 	%r157, [%r150+6656];
	setp.eq.s32 	%p75, %r157, 0;
	@%p75 bra 	$L__BB5_128;
	cvt.u64.u32 	%rd103, %r157;
	atom.global.add.u64 	%rd104, [%rd15+13312], %rd103;
$L__BB5_128:
	ld.shared.u32 	%r158, [%r150+7680];
	setp.eq.s32 	%p76, %r158, 0;
	@%p76 bra 	$L__BB5_130;
	cvt.u64.u32 	%rd105, %r158;
	atom.global.add.u64 	%rd106, [%rd15+15360], %rd105;
$L__BB5_130:
	add.s32 	%r482, %r482, 8;
	setp.ne.s32 	%p77, %r482, %r16;
	mov.u32 	%r484, %r16;
	@%p77 bra 	$L__BB5_114;
$L__BB5_131:
	setp.eq.s32 	%p78, %r3, 0;
	@%p78 bra 	$L__BB5_152;
	setp.lt.u32 	%p79, %r4, 3;
	@%p79 bra 	$L__BB5_142;
	shl.b32 	%r407, %r484, 10;
	add.s32 	%r161, %r6, %r407;
	ld.shared.u32 	%r162, [%r161+512];
	setp.eq.s32 	%p80, %r162, 0;
	@%p80 bra 	$L__BB5_135;
	shl.b32 	%r409, %r484, 8;
	add.s32 	%r410, %r409, %r400;
	mul.wide.u32 	%rd107, %r410, 8;
	add.s64 	%rd108, %rd2, %rd107;
	cvt.u64.u32 	%rd109, %r162;
	atom.global.add.u64 	%rd110, [%rd108+1024], %rd109;
$L__BB5_135:
	ld.shared.u32 	%r163, [%r161+1536];
	setp.eq.s32 	%p81, %r163, 0;
	@%p81 bra 	$L__BB5_137;
	shl.b32 	%r412, %r484, 8;
	add.s32 	%r413, %r412, %r400;
	add.s32 	%r414, %r413, 256;
	mul.wide.u32 	%rd111, %r414, 8;
	add.s64 	%rd112, %rd2, %rd111;
	cvt.u64.u32 	%rd113, %r163;
	atom.global.add.u64 	%rd114, [%rd112+1024], %rd113;
$L__BB5_137:
	ld.shared.u32 	%r164, [%r161+2560];
	setp.eq.s32 	%p82, %r164, 0;
	@%p82 bra 	$L__BB5_139;
	shl.b32 	%r416, %r484, 8;
	add.s32 	%r417, %r416, %r400;
	add.s32 	%r418, %r417, 512;
	mul.wide.u32 	%rd115, %r418, 8;
	add.s64 	%rd116, %rd2, %rd115;
	cvt.u64.u32 	%rd117, %r164;
	atom.global.add.u64 	%rd118, [%rd116+1024], %rd117;
$L__BB5_139:
	ld.shared.u32 	%r165, [%r161+3584];
	setp.eq.s32 	%p83, %r165, 0;
	@%p83 bra 	$L__BB5_141;
	shl.b32 	%r420, %r484, 8;
	add.s32 	%r421, %r420, %r400;
	add.s32 	%r422, %r421, 768;
	mul.wide.u32 	%rd119, %r422, 8;
	add.s64 	%rd120, %rd2, %rd119;
	cvt.u64.u32 	%rd121, %r165;
	atom.global.add.u64 	%rd122, [%rd120+1024], %rd121;
$L__BB5_141:
	add.s32 	%r484, %r484, 4;
$L__BB5_142:
	setp.eq.s32 	%p84, %r5, 0;
	@%p84 bra 	$L__BB5_152;
	setp.eq.s32 	%p85, %r135, 0;
	@%p85 bra 	$L__BB5_149;
	shl.b32 	%r423, %r484, 10;
	add.s32 	%r168, %r6, %r423;
	ld.shared.u32 	%r169, [%r168+512];
	setp.eq.s32 	%p86, %r169, 0;
	@%p86 bra 	$L__BB5_146;
	shl.b32 	%r425, %r484, 8;
	add.s32 	%r426, %r425, %r400;
	mul.wide.u32 	%rd123, %r426, 8;
	add.s64 	%rd124, %rd2, %rd123;
	cvt.u64.u32 	%rd125, %r169;
	atom.global.add.u64 	%rd126, [%rd124+1024], %rd125;
$L__BB5_146:
	ld.shared.u32 	%r170, [%r168+1536];
	setp.eq.s32 	%p87, %r170, 0;
	@%p87 bra 	$L__BB5_148;
	shl.b32 	%r428, %r484, 8;
	add.s32 	%r429, %r428, %r400;
	add.s32 	%r430, %r429, 256;
	mul.wide.u32 	%rd127, %r430, 8;
	add.s64 	%rd128, %rd2, %rd127;
	cvt.u64.u32 	%rd129, %r170;
	atom.global.add.u64 	%rd130, [%rd128+1024], %rd129;
$L__BB5_148:
	add.s32 	%r484, %r484, 2;
$L__BB5_149:
	setp.eq.s32 	%p88, %r17, 0;
	@%p88 bra 	$L__BB5_152;
	shl.b32 	%r431, %r484, 10;
	add.s32 	%r432, %r6, %r431;
	ld.shared.u32 	%r173, [%r432+512];
	setp.eq.s32 	%p89, %r173, 0;
	@%p89 bra 	$L__BB5_152;
	shl.b32 	%r434, %r484, 8;
	add.s32 	%r435, %r434, %r400;
	mul.wide.u32 	%rd131, %r435, 8;
	add.s64 	%rd132, %rd2, %rd131;
	cvt.u64.u32 	%rd133, %r173;
	atom.global.add.u64 	%rd134, [%rd132+1024], %rd133;
$L__BB5_152:
	bar.sync 	0;
	add.s64 	%rd135, %rd135, 1;
	setp.ne.s64 	%p90, %rd135, %rd6;
	@%p90 bra 	$L__BB5_2;
$L__BB5_153:
	ret;

}
	// .globl	_ZN3cub18CUB_300001_SM_10006detail10radix_sort33DeviceRadixSortExclusiveSumKernelINS1_5radix10policy_hubIiiyE10Policy1000EyEEvPT0_
.visible .entry _ZN3cub18CUB_300001_SM_10006detail10radix_sort33DeviceRadixSortExclusiveSumKernelINS1_5radix10policy_hubIiiyE10Policy1000EyEEvPT0_(
	.param .u64 .ptr .align 1 _ZN3cub18CUB_300001_SM_10006detail10radix_sort33DeviceRadixSortExclusiveSumKernelINS1_5radix10policy_hubIiiyE10Policy1000EyEEvPT0__param_0
)
{
	.reg .pred 	%p<4>;
	.reg .b32 	%r<28>;
	.reg .b64 	%rd<54>;
	// demoted variable
	.shared .align 16 .b8 _ZZN3cub18CUB_300001_SM_10006detail10radix_sort33DeviceRadixSortExclusiveSumKernelINS1_5radix10policy_hubIiiyE10Policy1000EyEEvPT0_E12temp_storage[2336];
	ld.param.u64 	%rd5, [_ZN3cub18CUB_300001_SM_10006detail10radix_sort33DeviceRadixSortExclusiveSumKernelINS1_5radix10policy_hubIiiyE10Policy1000EyEEvPT0__param_0];
	cvta.to.global.u64 	%rd6, %rd5;
	mov.u32 	%r3, %ctaid.x;
	shl.b32 	%r4, %r3, 8;
	mov.u32 	%r1, %tid.x;
	setp.gt.u32 	%p1, %r1, 255;
	add.s32 	%r5, %r4, %r1;
	mul.wide.s32 	%rd7, %r5, 8;
	add.s64 	%rd1, %rd6, %rd7;
	@%p1 bra 	$L__BB6_2;
	ld.global.u64 	%rd53, [%rd1];
$L__BB6_2:
	shr.u32 	%r6, %r1, 3;
	add.s32 	%r7, %r6, %r1;
	shl.b32 	%r8, %r7, 3;
	mov.u32 	%r9, _ZZN3cub18CUB_300001_SM_10006detail10radix_sort33DeviceRadixSortExclusiveSumKernelINS1_5radix10policy_hubIiiyE10Policy1000EyEEvPT0_E12temp_storage;
	add.s32 	%r10, %r9, %r8;
	add.s32 	%r2, %r10, 16;
	st.shared.u64 	[%r10+16], %rd53;
	bar.sync 	0;
	setp.gt.u32 	%p2, %r1, 31;
	@%p2 bra 	$L__BB6_4;
	mad.lo.s32 	%r27, %r1, 72, %r9;
	ld.shared.u64 	%rd23, [%r27+16];
	ld.shared.u64 	%rd24, [%r27+24];
	ld.shared.u64 	%rd25, [%r27+32];
	ld.shared.u64 	%rd26, [%r27+40];
	ld.shared.u64 	%rd27, [%r27+48];
	ld.shared.u64 	%rd28, [%r27+56];
	ld.shared.u64 	%rd29, [%r27+64];
	ld.shared.u64 	%rd30, [%r27+72];
	add.s64 	%rd31, %rd24, %rd23;
	add.s64 	%rd32, %rd31, %rd25;
	add.s64 	%rd33, %rd32, %rd26;
	add.s64 	%rd34, %rd33, %rd27;
	add.s64 	%rd35, %rd34, %rd28;
	add.s64 	%rd36, %rd35, %rd29;
	add.s64 	%rd10, %rd36, %rd30;
	mov.b32 	%r11, 1;
	mov.b32 	%r24, 0;
	mov.b32 	%r25, -1;
	// begin inline asm
	{  .reg .u64 r0;  .reg .u32 lo;  .reg .u32 hi;  .reg .pred p;  mov.b64 {lo, hi}, %rd10;  shfl.sync.up.b32 lo|p, lo, %r11, %r24, %r25;  shfl.sync.up.b32 hi|p, hi, %r11, %r24, %r25;  mov.b64 r0, {lo, hi};  @p add.u64 r0, r0, %rd10;  mov.u64 %rd8, r0;}
	// end inline asm
	mov.b32 	%r14, 2;
	// begin inline asm
	{  .reg .u64 r0;  .reg .u32 lo;  .reg .u32 hi;  .reg .pred p;  mov.b64 {lo, hi}, %rd8;  shfl.sync.up.b32 lo|p, lo, %r14, %r24, %r25;  shfl.sync.up.b32 hi|p, hi, %r14, %r24, %r25;  mov.b64 r0, {lo, hi};  @p add.u64 r0, r0, %rd8;  mov.u64 %rd11, r0;}
	// end inline asm
	mov.b32 	%r17, 4;
	// begin inline asm
	{  .reg .u64 r0;  .reg .u32 lo;  .reg .u32 hi;  .reg .pred p;  mov.b64 {lo, hi}, %rd11;  shfl.sync.up.b32 lo|p, lo, %r17, %r24, %r25;  shfl.sync.up.b32 hi|p, hi, %r17, %r24, %r25;  mov.b64 r0, {lo, hi};  @p add.u64 r0, r0, %rd11;  mov.u64 %rd14, r0;}
	// end inline asm
	mov.b32 	%r20, 8;
	// begin inline asm
	{  .reg .u64 r0;  .reg .u32 lo;  .reg .u32 hi;  .reg .pred p;  mov.b64 {lo, hi}, %rd14;  shfl.sync.up.b32 lo|p, lo, %r20, %r24, %r25;  shfl.sync.up.b32 hi|p, hi, %r20, %r24, %r25;  mov.b64 r0, {lo, hi};  @p add.u64 r0, r0, %rd14;  mov.u64 %rd17, r0;}
	// end inline asm
	mov.b32 	%r23, 16;
	// begin inline asm
	{  .reg .u64 r0;  .reg .u32 lo;  .reg .u32 hi;  .reg .pred p;  mov.b64 {lo, hi}, %rd17;  shfl.sync.up.b32 lo|p, lo, %r23, %r24, %r25;  shfl.sync.up.b32 hi|p, hi, %r23, %r24, %r25;  mov.b64 r0, {lo, hi};  @p add.u64 r0, r0, %rd17;  mov.u64 %rd20, r0;}
	// end inline asm
	sub.s64 	%rd37, %rd20, %rd10;
	ld.shared.u64 	%rd38, [%r27+16];
	ld.shared.u64 	%rd39, [%r27+24];
	ld.shared.u64 	%rd40, [%r27+32];
	ld.shared.u64 	%rd41, [%r27+40];
	ld.shared.u64 	%rd42, [%r27+48];
	ld.shared.u64 	%rd43, [%r27+56];
	ld.shared.u64 	%rd44, [%r27+64];
	add.s64 	%rd45, %rd38, %rd37;
	add.s64 	%rd46, %rd39, %rd45;
	add.s64 	%rd47, %rd40, %rd46;
	add.s64 	%rd48, %rd41, %rd47;
	add.s64 	%rd49, %rd42, %rd48;
	add.s64 	%rd50, %rd43, %rd49;
	add.s64 	%rd51, %rd44, %rd50;
	st.shared.u64 	[%r27+16], %rd37;
	st.shared.u64 	[%r27+24], %rd45;
	st.shared.u64 	[%r27+32], %rd46;
	st.shared.u64 	[%r27+40], %rd47;
	st.shared.u64 	[%r27+48], %rd48;
	st.shared.u64 	[%r27+56], %rd49;
	st.shared.u64 	[%r27+64], %rd50;
	st.shared.u64 	[%r27+72], %rd51;
$L__BB6_4:
	setp.gt.u32 	%p3, %r1, 255;
	bar.sync 	0;
	@%p3 bra 	$L__BB6_6;
	ld.shared.u64 	%rd52, [%r2];
	st.global.u64 	[%rd1], %rd52;
$L__BB6_6:
	ret;

}
	// .globl	_ZN3cub18CUB_300001_SM_10006detail10radix_sort29DeviceRadixSortOnesweepKernelINS1_5radix10policy_hubIiiyE10Policy1000ELNS0_9SortOrderE0EiiyiiNS1_21identity_decomposer_tEEEvPT5_SB_PT3_PKSC_PT1_PKSG_PT2_PKSK_T4_iiT6_
.visible .entry _ZN3cub18CUB_300001_SM_10006detail10radix_sort29DeviceRadixSortOnesweepKernelINS1_5radix10policy_hubIiiyE10Policy1000ELNS0_9SortOrderE0EiiyiiNS1_21identity_decomposer_tEEEvPT5_SB_PT3_PKSC_PT1_PKSG_PT2_PKSK_T4_iiT6_(
	.param .u64 .ptr .align 1 _ZN3cub18CUB_300001_SM_10006detail10radix_sort29DeviceRadixSortOnesweepKernelINS1_5radix10policy_hubIiiyE10Policy1000ELNS0_9SortOrderE0EiiyiiNS1_21identity_decomposer_tEEEvPT5_SB_PT3_PKSC_PT1_PKSG_PT2_PKSK_T4_iiT6__param_0,
	.param .u64 .ptr .align 1 _ZN3cub18CUB_300001_SM_10006detail10radix_sort29DeviceRadixSortOnesweepKernelINS1_5radix10policy_hubIiiyE10Policy1000ELNS0_9SortOrderE0EiiyiiNS1_21identity_decomposer_tEEEvPT5_SB_PT3_PKSC_PT1_PKSG_PT2_PKSK_T4_iiT6__param_1,
	.param .u64 .ptr .align 1 _ZN3cub18CUB_300001_SM_10006detail10radix_sort29DeviceRadixSortOnesweepKernelINS1_5radix10policy_hubIiiyE10Policy1000ELNS0_9SortOrderE0EiiyiiNS1_21identity_decomposer_tEEEvPT5_SB_PT3_PKSC_PT1_PKSG_PT2_PKSK_T4_iiT6__param_2,
	.param .u64 .ptr .align 1 _ZN3cub18CUB_300001_SM_10006detail10radix_sort29DeviceRadixSortOnesweepKernelINS1_5radix10policy_hubIiiyE10Policy1000ELNS0_9SortOrderE0EiiyiiNS1_21identity_decomposer_tEEEvPT5_SB_PT3_PKSC_PT1_PKSG_PT2_PKSK_T4_iiT6__param_3,
	.param .u64 .ptr .align 1 _ZN3cub18CUB_300001_SM_10006detail10radix_sort29DeviceRadixSortOnesweepKernelINS1_5radix10policy_hubIiiyE10Policy1000ELNS0_9SortOrderE0EiiyiiNS1_21identity_decomposer_tEEEvPT5_SB_PT3_PKSC_PT1_PKSG_PT2_PKSK_T4_iiT6__param_4,
	.param .u64 .ptr .align 1 _ZN3cub18CUB_300001_SM_10006detail10radix_sort29DeviceRadixSortOnesweepKernelINS1_5radix10policy_hubIiiyE10Policy1000ELNS0_9SortOrderE0EiiyiiNS1_21identity_decomposer_tEEEvPT5_SB_PT3_PKSC_PT1_PKSG_PT2_PKSK_T4_iiT6__param_5,
	.param .u64 .ptr .align 1 _ZN3cub18CUB_300001_SM_10006detail10radix_sort29DeviceRadixSortOnesweepKernelINS1_5radix10policy_hubIiiyE10Policy1000ELNS0_9SortOrderE0EiiyiiNS1_21identity_decomposer_tEEEvPT5_SB_PT3_PKSC_PT1_PKSG_PT2_PKSK_T4_iiT6__param_6,
	.param .u64 .ptr .align 1 _ZN3cub18CUB_300001_SM_10006detail10radix_sort29DeviceRadixSortOnesweepKernelINS1_5radix10policy_hubIiiyE10Policy1000ELNS0_9SortOrderE0EiiyiiNS1_21identity_decomposer_tEEEvPT5_SB_PT3_PKSC_PT1_PKSG_PT2_PKSK_T4_iiT6__param_7,
	.param .u32 _ZN3cub18CUB_300001_SM_10006detail10radix_sort29DeviceRadixSortOnesweepKernelINS1_5radix10policy_hubIiiyE10Policy1000ELNS0_9SortOrderE0EiiyiiNS1_21identity_decomposer_tEEEvPT5_SB_PT3_PKSC_PT1_PKSG_PT2_PKSK_T4_iiT6__param_8,
	.param .u32 _ZN3cub18CUB_300001_SM_10006detail10radix_sort29DeviceRadixSortOnesweepKernelINS1_5radix10policy_hubIiiyE10Policy1000ELNS0_9SortOrderE0EiiyiiNS1_21identity_decomposer_tEEEvPT5_SB_PT3_PKSC_PT1_PKSG_PT2_PKSK_T4_iiT6__param_9,
	.param .u32 _ZN3cub18CUB_300001_SM_10006detail10radix_sort29DeviceRadixSortOnesweepKernelINS1_5radix10policy_hubIiiyE10Policy1000ELNS0_9SortOrderE0EiiyiiNS1_21identity_decomposer_tEEEvPT5_SB_PT3_PKSC_PT1_PKSG_PT2_PKSK_T4_iiT6__param_10,
	.param .align 1 .b8 _ZN3cub18CUB_300001_SM_10006detail10radix_sort29DeviceRadixSortOnesweepKernelINS1_5radix10policy_hubIiiyE10Policy1000ELNS0_9SortOrderE0EiiyiiNS1_21identity_decomposer_tEEEvPT5_SB_PT3_PKSC_PT1_PKSG_PT2_PKSK_T4_iiT6__param_11[1]
)
.maxntid 384
{
	.reg .pred 	%p<205>;
	.reg .b32 	%r<2283>;
	.reg .b64 	%rd<457>;
	// demoted variable
	.shared .align 16 .b8 _ZZN3cub18CUB_300001_SM_10006detail10radix_sort29DeviceRadixSortOnesweepKernelINS1_5radix10policy_hubIiiyE10Policy1000ELNS0_9SortOrderE0EiiyiiNS1_21identity_decomposer_tEEEvPT5_SB_PT3_PKSC_PT1_PKSG_PT2_PKSK_T4_iiT6_E1s[28160];
	ld.param.u64 	%rd43, [_ZN3cub18CUB_300001_SM_10006detail10radix_sort29DeviceRadixSortOnesweepKernelINS1_5radix10policy_hubIiiyE10Policy1000ELNS0_9SortOrderE0EiiyiiNS1_21identity_decomposer_tEEEvPT5_SB_PT3_PKSC_PT1_PKSG_PT2_PKSK_T4_iiT6__param_0];
	ld.param.u64 	%rd44, [_ZN3cub18CUB_300001_SM_10006detail10radix_sort29DeviceRadixSortOnesweepKernelINS1_5radix10policy_hubIiiyE10Policy1000ELNS0_9SortOrderE0EiiyiiNS1_21identity_decomposer_tEEEvPT5_SB_PT3_PKSC_PT1_PKSG_PT2_PKSK_T4_iiT6__param_1];
	ld.param.u64 	%rd47, [_ZN3cub18CUB_300001_SM_10006detail10radix_sort29DeviceRadixSortOnesweepKernelINS1_5radix10policy_hubIiiyE10Policy1000ELNS0_9SortOrderE0EiiyiiNS1_21identity_decomposer_tEEEvPT5_SB_PT3_PKSC_PT1_PKSG_PT2_PKSK_T4_iiT6__param_4];
	ld.param.u64 	%rd50, [_ZN3cub18CUB_300001_SM_10006detail10radix_sort29DeviceRadixSortOnesweepKernelINS1_5radix10policy_hubIiiyE10Policy1000ELNS0_9SortOrderE0EiiyiiNS1_21identity_decomposer_tEEEvPT5_SB_PT3_PKSC_PT1_PKSG_PT2_PKSK_T4_iiT6__param_5];
	cvta.to.global.u64 	%rd1, %rd47;
	cvta.to.global.u64 	%rd2, %rd43;
	cvta.to.global.u64 	%rd3, %rd50;
	mov.u32 	%r1, %tid.x;
	// begin inline asm
	mov.u32 %r443, %laneid;
	// end inline asm
	setp.ne.s32 	%p1, %r1, 0;
	@%p1 bra 	$L__BB7_2;
	cvta.to.global.u64 	%rd51, %rd44;
	atom.global.add.u32 	%r444, [%rd51], 1;
	st.shared.u32 	[_ZZN3cub18CUB_300001_SM_10006detail10radix_sort29DeviceRadixSortOnesweepKernelINS1_5radix10policy_hubIiiyE10Policy1000ELNS0_9SortOrderE0EiiyiiNS1_21identity_decomposer_tEEEvPT5_SB_PT3_PKSC_PT1_PKSG_PT2_PKSK_T4_iiT6_E1s+26112], %r444;
$L__BB7_2:
	ld.param.u32 	%r2078, [_ZN3cub18CUB_300001_SM_10006detail10radix_sort29DeviceRadixSortOnesweepKernelINS1_5radix10policy_hubIiiyE10Policy1000ELNS0_9SortOrderE0EiiyiiNS1_21identity_decomposer_tEEEvPT5_SB_PT3_PKSC_PT1_PKSG_PT2_PKSK_T4_iiT6__param_8];
	bar.sync 	0;
	ld.shared.u32 	%r3, [_ZZN3cub18CUB_300001_SM_10006detail10radix_sort29DeviceRadixSortOnesweepKernelINS1_5radix10policy_hubIiiyE10Policy1000ELNS0_9SortOrderE0EiiyiiNS1_21identity_decomposer_tEEEvPT5_SB_PT3_PKSC_PT1_PKSG_PT2_PKSK_T4_iiT6_E1s+26112];
	mul.lo.s32 	%r445, %r3, 6528;
	add.s32 	%r4, %r445, 6528;
	setp.gt.s32 	%p2, %r4, %r2078;
	cvt.s64.s32 	%rd4, %r445;
	@%p2 bra 	$L__BB7_4;
	and.b32  	%r446, %r1, 31;
	and.b32  	%r447, %r1, 992;
	mul.lo.s32 	%r448, %r447, 17;
	or.b32  	%r449, %r448, %r446;
	cvt.u64.u32 	%rd52, %r449;
	add.s64 	%rd53, %rd52, %rd4;
	shl.b64 	%rd54, %rd53, 2;
	add.s64 	%rd55, %rd3, %rd54;
	ld.global.u32 	%r2165, [%rd55];
	ld.global.u32 	%r2164, [%rd55+128];
	ld.global.u32 	%r2163, [%rd55+256];
	ld.global.u32 	%r2162, [%rd55+384];
	ld.global.u32 	%r2161, [%rd55+512];
	ld.global.u32 	%r2160, [%rd55+640];
	ld.global.u32 	%r2159, [%rd55+768];
	ld.global.u32 	%r2158, [%rd55+896];
	ld.global.u32 	%r2157, [%rd55+1024];
	ld.global.u32 	%r2156, [%rd55+1152];
	ld.global.u32 	%r2155, [%rd55+1280];
	ld.global.u32 	%r2154, [%rd55+1408];
	ld.global.u32 	%r2153, [%rd55+1536];
	ld.global.u32 	%r2152, [%rd55+1664];
	ld.global.u32 	%r2151, [%rd55+1792];
	ld.global.u32 	%r2150, [%rd55+1920];
	ld.global.u32 	%r2149, [%rd55+2048];
	bra.uni 	$L__BB7_38;
$L__BB7_4:
	ld.param.u32 	%r2079, [_ZN3cub18CUB_300001_SM_10006detail10radix_sort29DeviceRadixSortOnesweepKernelINS1_5radix10policy_hubIiiyE10Policy1000ELNS0_9SortOrderE0EiiyiiNS1_21identity_decomposer_tEEEvPT5_SB_PT3_PKSC_PT1_PKSG_PT2_PKSK_T4_iiT6__param_8];
	cvt.u32.u64 	%r451, %rd4;
	sub.s32 	%r22, %r2079, %r451;
	and.b32  	%r452, %r1, 31;
	and.b32  	%r453, %r1, 992;
	mul.lo.s32 	%r454, %r453, 17;
	or.b32  	%r23, %r454, %r452;
	setp.ge.s32 	%p3, %r23, %r22;
	cvt.u64.u32 	%rd56, %r23;
	add.s64 	%rd57, %rd56, %rd4;
	shl.b64 	%rd58, %rd57, 2;
	add.s64 	%rd5, %rd3, %rd58;
	mov.b32 	%r2165, 2147483647;
	@%p3 bra 	$L__BB7_6;
	ld.global.u32 	%r2165, [%rd5];
$L__BB7_6:
	add.s32 	%r456, %r23, 32;
	setp.ge.s32 	%p4, %r456, %r22;
	mov.b32 	%r2164, 2147483647;
	@%p4 bra 	$L__BB7_8;
	ld.global.u32 	%r2164, [%rd5+128];
$L__BB7_8:
	add.s32 	%r458, %r23, 64;
	setp.ge.s32 	%p5, %r458, %r22;
	mov.b32 	%r2163, 2147483647;
	@%p5 bra 	$L__BB7_10;
	ld.global.u32 	%r2163, [%rd5+256];
$L__BB7_10:
	add.s32 	%r460, %r23, 96;
	setp.ge.s32 	%p6, %r460, %r22;
	mov.b32 	%r2162, 2147483647;
	@%p6 bra 	$L__BB7_12;
	ld.global.u32 	%r2162, [%rd5+384];
$L__BB7_12:
	add.s32 	%r462, %r23, 128;
	setp.ge.s32 	%p7, %r462, %r22;
	mov.b32 	%r2161, 2147483647;
	@%p7 bra 	$L__BB7_14;
	ld.global.u32 	%r2161, [%rd5+512];
$L__BB7_14:
	add.s32 	%r464, %r23, 160;
	setp.ge.s32 	%p8, %r464, %r22;
	mov.b32 	%r2160, 2147483647;
	@%p8 bra 	$L__BB7_16;
	ld.global.u32 	%r2160, [%rd5+640];
$L__BB7_16:
	add.s32 	%r466, %r23, 192;
	setp.ge.s32 	%p9, %r466, %r22;
	mov.b32 	%r2159, 2147483647;
	@%p9 bra 	$L__BB7_18;
	ld.global.u32 	%r2159, [%rd5+768];
$L__BB7_18:
	add.s32 	%r468, %r23, 224;
	setp.ge.s32 	%p10, %r468, %r22;
	mov.b32 	%r2158, 2147483647;
	@%p10 bra 	$L__BB7_20;
	ld.global.u32 	%r2158, [%rd5+896];
$L__BB7_20:
	add.s32 	%r470, %r23, 256;
	setp.ge.s32 	%p11, %r470, %r22;
	mov.b32 	%r2157, 2147483647;
	@%p11 bra 	$L__BB7_22;
	ld.global.u32 	%r2157, [%rd5+1024];
$L__BB7_22:
	add.s32 	%r472, %r23, 288;
	setp.ge.s32 	%p12, %r472, %r22;
	mov.b32 	%r2156, 2147483647;
	@%p12 bra 	$L__BB7_24;
	ld.global.u32 	%r2156, [%rd5+1152];
$L__BB7_24:
	add.s32 	%r474, %r23, 320;
	setp.ge.s32 	%p13, %r474, %r22;
	mov.b32 	%r2155, 2147483647;
	@%p13 bra 	$L__BB7_26;
	ld.global.u32 	%r2155, [%rd5+1280];
$L__BB7_26:
	add.s32 	%r476, %r23, 352;
	setp.ge.s32 	%p14, %r476, %r22;
	mov.b32 	%r2154, 2147483647;
	@%p14 bra 	$L__BB7_28;
	ld.global.u32 	%r2154, [%rd5+1408];
$L__BB7_28:
	add.s32 	%r478, %r23, 384;
	setp.ge.s32 	%p15, %r478, %r22;
	mov.b32 	%r2153, 2147483647;
	@%p15 bra 	$L__BB7_30;
	ld.global.u32 	%r2153, [%rd5+1536];
$L__BB7_30:
	add.s32 	%r480, %r23, 416;
	setp.ge.s32 	%p16, %r480, %r22;
	mov.b32 	%r2152, 2147483647;
	@%p16 bra 	$L__BB7_32;
	ld.global.u32 	%r2152, [%rd5+1664];
$L__BB7_32:
	add.s32 	%r482, %r23, 448;
	setp.ge.s32 	%p17, %r482, %r22;
	mov.b32 	%r2151, 2147483647;
	@%p17 bra 	$L__BB7_34;
	ld.global.u32 	%r2151, [%rd5+1792];
$L__BB7_34:
	add.s32 	%r484, %r23, 480;
	setp.ge.s32 	%p18, %r484, %r22;
	mov.b32 	%r2150, 2147483647;
	@%p18 bra 	$L__BB7_36;
	ld.global.u32 	%r2150, [%rd5+1920];
$L__BB7_36:
	add.s32 	%r486, %r23, 512;
	setp.ge.s32 	%p19, %r486, %r22;
	mov.b32 	%r2149, 2147483647;
	@%p19 bra 	$L__BB7_38;
	ld.global.u32 	%r2149, [%rd5+2048];
$L__BB7_38:
	ld.param.u32 	%r2131, [_ZN3cub18CUB_300001_SM_10006detail10radix_sort29DeviceRadixSortOnesweepKernelINS1_5radix10policy_hubIiiyE10Policy1000ELNS0_9SortOrderE0EiiyiiNS1_21identity_decomposer_tEEEvPT5_SB_PT3_PKSC_PT1_PKSG_PT2_PKSK_T4_iiT6__param_10];
	mov.b32 	%r487, -1;
	shl.b32 	%r488, %r487, %r2131;
	not.b32 	%r74, %r488;
	shr.u32 	%r75, %r1, 5;
	shl.b32 	%r489, %r75, 10;
	mov.u32 	%r490, _ZZN3cub18CUB_300001_SM_10006detail10radix_sort29DeviceRadixSortOnesweepKernelINS1_5radix10policy_hubIiiyE10Policy1000ELNS0_9SortOrderE0EiiyiiNS1_21identity_decomposer_tEEEvPT5_SB_PT3_PKSC_PT1_PKSG_PT2_PKSK_T4_iiT6_E1s;
	add.s32 	%r76, %r490, %r489;
	setp.gt.s32 	%p20, %r443, 255;
	@%p20 bra 	$L__BB7_51;
	max.s32 	%r491, %r443, 224;
	sub.s32 	%r492, %r491, %r443;
	add.s32 	%r493, %r492, 31;
	shr.u32 	%r494, %r493, 5;
	add.s32 	%r77, %r494, 1;
	and.b32  	%r78, %r77, 15;
	setp.lt.u32 	%p21, %r493, 480;
	mov.u32 	%r2169, %r443;
	@%p21 bra 	$L__BB7_42;
	and.b32  	%r495, %r77, 268435440;
	neg.s32 	%r2167, %r495;
	shl.b32 	%r497, %r443, 2;
	add.s32 	%r498, %r489, %r497;
	add.s32 	%r500, %r498, %r490;
	add.s32 	%r2166, %r500, 1024;
	mov.u32 	%r2169, %r443;
$L__BB7_41:
	.pragma "nounroll";
	mov.b32 	%r501, 0;
	st.shared.u32 	[%r2166+-1024], %r501;
	st.shared.u32 	[%r2166+-896], %r501;
	st.shared.u32 	[%r2166+-768], %r501;
	st.shared.u32 	[%r2166+-640], %r501;
	st.shared.u32 	[%r2166+-512], %r501;
	st.shared.u32 	[%r2166+-384], %r501;
	st.shared.u32 	[%r2166+-256], %r501;
	st.shared.u32 	[%r2166+-128], %r501;
	st.shared.u32 	[%r2166], %r501;
	st.shared.u32 	[%r2166+128], %r501;
	st.shared.u32 	[%r2166+256], %r501;
	st.shared.u32 	[%r2166+384], %r501;
	st.shared.u32 	[%r2166+512], %r501;
	st.shared.u32 	[%r2166+640], %r501;
	st.shared.u32 	[%r2166+768], %r501;
	st.shared.u32 	[%r2166+896], %r501;
	add.s32 	%r2169, %r2169, 512;
	add.s32 	%r2167, %r2167, 16;
	add.s32 	%r2166, %r2166, 2048;
	setp.ne.s32 	%p22, %r2167, 0;
	@%p22 bra 	$L__BB7_41;
$L__BB7_42:
	setp.eq.s32 	%p23, %r78, 0;
	@%p23 bra 	$L__BB7_51;
	and.b32  	%r88, %r77, 7;
	setp.lt.u32 	%p24, %r78, 8;
	@%p24 bra 	$L__BB7_45;
	shl.b32 	%r502, %r2169, 2;
	add.s32 	%r503, %r76, %r502;
	mov.b32 	%r504, 0;
	st.shared.u32 	[%r503], %r504;
	st.shared.u32 	[%r503+128], %r504;
	st.shared.u32 	[%r503+256], %r504;
	st.shared.u32 	[%r503+384], %r504;
	st.shared.u32 	[%r503+512], %r504;
	st.shared.u32 	[%r503+640], %r504;
	st.shared.u32 	[%r503+768], %r504;
	st.shared.u32 	[%r503+896], %r504;
	add.s32 	%r2169, %r2169, 256;
$L__BB7_45:
	setp.eq.s32 	%p25, %r88, 0;
	@%p25 bra 	$L__BB7_51;
	and.b32  	%r91, %r77, 3;
	setp.lt.u32 	%p26, %r88, 4;
	@%p26 bra 	$L__BB7_48;
	shl.b32 	%r505, %r2169, 2;
	add.s32 	%r506, %r76, %r505;
	mov.b32 	%r507, 0;
	st.shared.u32 	[%r506], %r507;
	st.shared.u32 	[%r506+128], %r507;
	st.shared.u32 	[%r506+256], %r507;
	st.shared.u32 	[%r506+384], %r507;
	add.s32 	%r2169, %r2169, 128;
$L__BB7_48:
	setp.eq.s32 	%p27, %r91, 0;
	@%p27 bra 	$L__BB7_51;
	shl.b32 	%r509, %r2169, 2;
	add.s32 	%r510, %r489, %r509;
	add.s32 	%r2173, %r490, %r510;
	neg.s32 	%r2172, %r91;
$L__BB7_50:
	.pragma "nounroll";
	mov.b32 	%r512, 0;
	st.shared.u32 	[%r2173], %r512;
	add.s32 	%r2173, %r2173, 128;
	add.s32 	%r2172, %r2172, 1;
	setp.ne.s32 	%p28, %r2172, 0;
	@%p28 bra 	$L__BB7_50;
$L__BB7_51:
	ld.param.u32 	%r2094, [_ZN3cub18CUB_300001_SM_10006detail10radix_sort29DeviceRadixSortOnesweepKernelINS1_5radix10policy_hubIiiyE10Policy1000ELNS0_9SortOrderE0EiiyiiNS1_21identity_decomposer_tEEEvPT5_SB_PT3_PKSC_PT1_PKSG_PT2_PKSK_T4_iiT6__param_9];
	bar.warp.sync 	-1;
	xor.b32  	%r514, %r2165, -2147483648;
	shr.u32 	%r515, %r514, %r2094;
	and.b32  	%r100, %r515, %r74;
	shl.b32 	%r516, %r100, 2;
	add.s32 	%r517, %r76, %r516;
	atom.shared.add.u32 	%r518, [%r517], 1;
	xor.b32  	%r2227, %r2164, -2147483648;
	shr.u32 	%r520, %r2227, %r2094;
	and.b32  	%r521, %r520, %r74;
	shl.b32 	%r522, %r521, 2;
	add.s32 	%r523, %r76, %r522;
	atom.shared.add.u32 	%r524, [%r523], 1;
	xor.b32  	%r2226, %r2163, -2147483648;
	shr.u32 	%r526, %r2226, %r2094;
	and.b32  	%r527, %r526, %r74;
	shl.b32 	%r528, %r527, 2;
	add.s32 	%r529, %r76, %r528;
	atom.shared.add.u32 	%r530, [%r529], 1;
	xor.b32  	%r2225, %r2162, -2147483648;
	shr.u32 	%r532, %r2225, %r2094;
	and.b32  	%r533, %r532, %r74;
	shl.b32 	%r534, %r533, 2;
	add.s32 	%r535, %r76, %r534;
	atom.shared.add.u32 	%r536, [%r535], 1;
	xor.b32  	%r537, %r2161, -2147483648;
	shr.u32 	%r538, %r537, %r2094;
	and.b32  	%r539, %r538, %r74;
	shl.b32 	%r540, %r539, 2;
	add.s32 	%r541, %r76, %r540;
	atom.shared.add.u32 	%r542, [%r541], 1;
	xor.b32  	%r543, %r2160, -2147483648;
	shr.u32 	%r544, %r543, %r2094;
	and.b32  	%r545, %r544, %r74;
	shl.b32 	%r546, %r545, 2;
	add.s32 	%r547, %r76, %r546;
	atom.shared.add.u32 	%r548, [%r547], 1;
	xor.b32  	%r549, %r2159, -2147483648;
	shr.u32 	%r550, %r549, %r2094;
	and.b32  	%r551, %r550, %r74;
	shl.b32 	%r552, %r551, 2;
	add.s32 	%r553, %r76, %r552;
	atom.shared.add.u32 	%r554, [%r553], 1;
	xor.b32  	%r555, %r2158, -2147483648;
	shr.u32 	%r556, %r555, %r2094;
	and.b32  	%r557, %r556, %r74;
	shl.b32 	%r558, %r557, 2;
	add.s32 	%r559, %r76, %r558;
	atom.shared.add.u32 	%r560, [%r559], 1;
	xor.b32  	%r561, %r2157, -2147483648;
	shr.u32 	%r562, %r561, %r2094;
	and.b32  	%r563, %r562, %r74;
	shl.b32 	%r564, %r563, 2;
	add.s32 	%r565, %r76, %r564;
	atom.shared.add.u32 	%r566, [%r565], 1;
	xor.b32  	%r567, %r2156, -2147483648;
	shr.u32 	%r568, %r567, %r2094;
	and.b32  	%r569, %r568, %r74;
	shl.b32 	%r570, %r569, 2;
	add.s32 	%r571, %r76, %r570;
	atom.shared.add.u32 	%r572, [%r571], 1;
	xor.b32  	%r573, %r2155, -2147483648;
	shr.u32 	%r574, %r573, %r2094;
	and.b32  	%r575, %r574, %r74;
	shl.b32 	%r576, %r575, 2;
	add.s32 	%r577, %r76, %r576;
	atom.shared.add.u32 	%r578, [%r577], 1;
	xor.b32  	%r579, %r2154, -2147483648;
	shr.u32 	%r580, %r579, %r2094;
	and.b32  	%r581, %r580, %r74;
	shl.b32 	%r582, %r581, 2;
	add.s32 	%r583, %r76, %r582;
	atom.shared.add.u32 	%r584, [%r583], 1;
	xor.b32  	%r585, %r2153, -2147483648;
	shr.u32 	%r586, %r585, %r2094;
	and.b32  	%r587, %r586, %r74;
	shl.b32 	%r588, %r587, 2;
	add.s32 	%r589, %r76, %r588;
	atom.shared.add.u32 	%r590, [%r589], 1;
	xor.b32  	%r591, %r2152, -2147483648;
	shr.u32 	%r592, %r591, %r2094;
	and.b32  	%r593, %r592, %r74;
	shl.b32 	%r594, %r593, 2;
	add.s32 	%r595, %r76, %r594;
	atom.shared.add.u32 	%r596, [%r595], 1;
	xor.b32  	%r597, %r2151, -2147483648;
	shr.u32 	%r598, %r597, %r2094;
	and.b32  	%r599, %r598, %r74;
	shl.b32 	%r600, %r599, 2;
	add.s32 	%r601, %r76, %r600;
	atom.shared.add.u32 	%r602, [%r601], 1;
	xor.b32  	%r603, %r2150, -2147483648;
	shr.u32 	%r604, %r603, %r2094;
	and.b32  	%r605, %r604, %r74;
	shl.b32 	%r606, %r605, 2;
	add.s32 	%r607, %r76, %r606;
	atom.shared.add.u32 	%r608, [%r607], 1;
	xor.b32  	%r2212, %r2149, -2147483648;
	shr.u32 	%r610, %r2212, %r2094;
	and.b32  	%r611, %r610, %r74;
	shl.b32 	%r612, %r611, 2;
	add.s32 	%r613, %r76, %r612;
	atom.shared.add.u32 	%r614, [%r613], 1;
	bar.sync 	0;
	setp.gt.u32 	%p29, %r1, 255;
	shl.b32 	%r615, %r1, 2;
	add.s32 	%r101, %r490, %r615;
	mov.b32 	%r2174, 0;
	@%p29 bra 	$L__BB7_53;
	ld.shared.u32 	%r617, [%r101];
	mov.b32 	%r618, 0;
	st.shared.u32 	[%r101], %r618;
	ld.shared.u32 	%r619, [%r101+1024];
	st.shared.u32 	[%r101+1024], %r617;
	add.s32 	%r620, %r619, %r617;
	ld.shared.u32 	%r621, [%r101+2048];
	st.shared.u32 	[%r101+2048], %r620;
	add.s32 	%r622, %r621, %r620;
	ld.shared.u32 	%r623, [%r101+3072];
	st.shared.u32 	[%r101+3072], %r622;
	add.s32 	%r624, %r623, %r622;
	ld.shared.u32 	%r625, [%r101+4096];
	st.shared.u32 	[%r101+4096], %r624;
	add.s32 	%r626, %r625, %r624;
	ld.shared.u32 	%r627, [%r101+5120];
	st.shared.u32 	[%r101+5120], %r626;
	add.s32 	%r628, %r627, %r626;
	ld.shared.u32 	%r629, [%r101+6144];
	st.shared.u32 	[%r101+6144], %r628;
	add.s32 	%r630, %r629, %r628;
	ld.shared.u32 	%r631, [%r101+7168];
	st.shared.u32 	[%r101+7168], %r630;
	add.s32 	%r632, %r631, %r630;
	ld.shared.u32 	%r633, [%r101+8192];
	st.shared.u32 	[%r101+8192], %r632;
	add.s32 	%r634, %r633, %r632;
	ld.shared.u32 	%r635, [%r101+9216];
	st.shared.u32 	[%r101+9216], %r634;
	add.s32 	%r636, %r635, %r634;
	ld.shared.u32 	%r637, [%r101+10240];
	st.shared.u32 	[%r101+10240], %r636;
	add.s32 	%r638, %r637, %r636;
	ld.shared.u32 	%r639, [%r101+11264];
	st.shared.u32 	[%r101+11264], %r638;
	add.s32 	%r2174, %r639, %r638;
$L__BB7_53:
	setp.gt.u32 	%p30, %r1, 255;
	shl.b32 	%r640, %r3, 8;
	add.s32 	%r641, %r640, %r1;
	mul.wide.s32 	%rd59, %r641, 4;
	add.s64 	%rd6, %rd2, %rd59;
	@%p30 bra 	$L__BB7_55;
	or.b32  	%r642, %r2174, 1073741824;
	st.volatile.global.u32 	[%rd6], %r642;
$L__BB7_55:
	ld.param.u64 	%rd442, [_ZN3cub18CUB_300001_SM_10006detail10radix_sort29DeviceRadixSortOnesweepKernelINS1_5radix10policy_hubIiiyE10Policy1000ELNS0_9SortOrderE0EiiyiiNS1_21identity_decomposer_tEEEvPT5_SB_PT3_PKSC_PT1_PKSG_PT2_PKSK_T4_iiT6__param_7];
	xor.b32  	%r2223, %r2160, -2147483648;
	xor.b32  	%r2224, %r2161, -2147483648;
	xor.b32  	%r2222, %r2159, -2147483648;
	xor.b32  	%r2221, %r2158, -2147483648;
	xor.b32  	%r2228, %r2165, -2147483648;
	xor.b32  	%r2218, %r2155, -2147483648;
	xor.b32  	%r2220, %r2157, -2147483648;
	xor.b32  	%r2217, %r2154, -2147483648;
	xor.b32  	%r2219, %r2156, -2147483648;
	xor.b32  	%r2215, %r2152, -2147483648;
	xor.b32  	%r2216, %r2153, -2147483648;
	xor.b32  	%r2213, %r2150, -2147483648;
	xor.b32  	%r2214, %r2151, -2147483648;
	setp.lt.u32 	%p31, %r1, 256;
	setp.eq.s32 	%p32, %r2174, 6528;
	and.pred  	%p33, %p31, %p32;
	selp.u32 	%r643, 1, 0, %p33;
	{ 
	.reg .pred 	%p1; 
	.reg .pred 	%p2; 
	setp.ne.u32 	%p1, %r643, 0; 
	bar.red.or.pred 	%p2, 0, %p1; 
	selp.u32 	%r644, 1, 0, %p2; 
	}
	setp.eq.s32 	%p34, %r644, 0;
	and.b32  	%r645, %r1, 992;
	and.b32  	%r646, %r1, 31;
	mul.lo.s32 	%r647, %r645, 17;
	or.b32  	%r648, %r647, %r646;
	cvt.u64.u32 	%rd7, %r648;
	mul.lo.s32 	%r649, %r3, 6528;
	cvt.s64.s32 	%rd60, %r649;
	add.s64 	%rd61, %rd7, %rd60;
	cvta.to.global.u64 	%rd62, %rd442;
	shl.b64 	%rd63, %rd61, 2;
	add.s64 	%rd8, %rd62, %rd63;
	cvt.u64.u32 	%rd9, %r1;
	@%p34 bra 	$L__BB7_175;
	setp.gt.u32 	%p35, %r1, 255;
	shl.b32 	%r650, %r1, 3;
	mov.u32 	%r651, _ZZN3cub18CUB_300001_SM_10006detail10radix_sort29DeviceRadixSortOnesweepKernelINS1_5radix10policy_hubIiiyE10Policy1000ELNS0_9SortOrderE0EiiyiiNS1_21identity_decomposer_tEEEvPT5_SB_PT3_PKSC_PT1_PKSG_PT2_PKSK_T4_iiT6_E1s;
	add.s32 	%r652, %r651, %r650;
	add.s32 	%r121, %r652, 26112;
	@%p35 bra 	$L__BB7_64;
	ld.param.u64 	%rd436, [_ZN3cub18CUB_300001_SM_10006detail10radix_sort29DeviceRadixSortOnesweepKernelINS1_5radix10policy_hubIiiyE10Policy1000ELNS0_9SortOrderE0EiiyiiNS1_21identity_decomposer_tEEEvPT5_SB_PT3_PKSC_PT1_PKSG_PT2_PKSK_T4_iiT6__param_3];
	cvta.to.global.u64 	%rd64, %rd436;
	shl.b64 	%rd65, %rd9, 3;
	add.s64 	%rd66, %rd64, %rd65;
	ld.global.u64 	%rd67, [%rd66];
	setp.gt.u32 	%p36, %r1, %r100;
	selp.b64 	%rd68, 6528, 0, %p36;
	sub.s64 	%rd455, %rd67, %rd68;
	st.shared.u64 	[%r121], %rd455;
	setp.lt.s32 	%p37, %r3, 1;
	mov.u32 	%r2178, %r2174;
	@%p37 bra 	$L__BB7_63;
	mov.b32 	%r2176, -1;
	mov.u32 	%r2175, %r3;
	mov.u32 	%r2178, %r2174;
$L__BB7_59:
	ld.param.u64 	%rd429, [_ZN3cub18CUB_300001_SM_10006detail10radix_sort29DeviceRadixSortOnesweepKernelINS1_5radix10policy_hubIiiyE10Policy1000ELNS0_9SortOrderE0EiiyiiNS1_21identity_decomposer_tEEEvPT5_SB_PT3_PKSC_PT1_PKSG_PT2_PKSK_T4_iiT6__param_0];
	add.s32 	%r125, %r2175, -1;
	shl.b32 	%r654, %r125, 8;
	add.s32 	%r655, %r654, %r1;
	cvta.to.global.u64 	%rd69, %rd429;
	mul.wide.s32 	%rd70, %r655, 4;
	add.s64 	%rd11, %rd69, %rd70;
$L__BB7_60:
	membar.cta;
	ld.volatile.global.u32 	%r126, [%rd11];
	setp.eq.s32 	%p38, %r126, 0;
	@%p38 bra 	$L__BB7_60;
	and.b32  	%r656, %r126, 1073741823;
	add.s32 	%r2178, %r656, %r2178;
	setp.gt.s32 	%p39, %r126, -1;
	vote.sync.ballot.b32 	%r2176, %p39, %r2176;
	setp.gt.u32 	%p41, %r2175, 1;
	and.pred  	%p42, %p39, %p41;
	mov.u32 	%r2175, %r125;
	@%p42 bra 	$L__BB7_59;
	ld.shared.u64 	%rd455, [%r121];
$L__BB7_63:
	or.b32  	%r657, %r2178, -2147483648;
	st.volatile.global.u32 	[%rd6], %r657;
	sub.s32 	%r658, %r2178, %r2174;
	cvt.s64.s32 	%rd71, %r658;
	add.s64 	%rd72, %rd455, %rd71;
	st.shared.u64 	[%r121], %rd72;
$L__BB7_64:
	ld.param.u32 	%r2080, [_ZN3cub18CUB_300001_SM_10006detail10radix_sort29DeviceRadixSortOnesweepKernelINS1_5radix10policy_hubIiiyE10Policy1000ELNS0_9SortOrderE0EiiyiiNS1_21identity_decomposer_tEEEvPT5_SB_PT3_PKSC_PT1_PKSG_PT2_PKSK_T4_iiT6__param_8];
	ld.param.u64 	%rd432, [_ZN3cub18CUB_300001_SM_10006detail10radix_sort29DeviceRadixSortOnesweepKernelINS1_5radix10policy_hubIiiyE10Policy1000ELNS0_9SortOrderE0EiiyiiNS1_21identity_decomposer_tEEEvPT5_SB_PT3_PKSC_PT1_PKSG_PT2_PKSK_T4_iiT6__param_2];
	setp.gt.u32 	%p43, %r1, 255;
	setp.lt.s32 	%p44, %r4, %r2080;
	setp.eq.s64 	%p45, %rd432, 0;
	or.pred  	%p46, %p45, %p44;
	or.pred  	%p47, %p43, %p46;
	@%p47 bra 	$L__BB7_66;
	ld.param.u64 	%rd433, [_ZN3cub18CUB_300001_SM_10006detail10radix_sort29DeviceRadixSortOnesweepKernelINS1_5radix10policy_hubIiiyE10Policy1000ELNS0_9SortOrderE0EiiyiiNS1_21identity_decomposer_tEEEvPT5_SB_PT3_PKSC_PT1_PKSG_PT2_PKSK_T4_iiT6__param_2];
	ld.shared.u64 	%rd73, [%r121];
	setp.gt.u32 	%p48, %r1, %r100;
	selp.b64 	%rd74, 6528, 0, %p48;
	cvt.s64.s32 	%rd75, %r2174;
	add.s64 	%rd76, %rd74, %rd75;
	add.s64 	%rd77, %rd76, %rd73;
	cvta.to.global.u64 	%rd78, %rd433;
	shl.b64 	%rd79, %rd9, 3;
	add.s64 	%rd80, %rd78, %rd79;
	st.global.u64 	[%rd80], %rd77;
$L__BB7_66:
	ld.param.u32 	%r2081, [_ZN3cub18CUB_300001_SM_10006detail10radix_sort29DeviceRadixSortOnesweepKernelINS1_5radix10policy_hubIiiyE10Policy1000ELNS0_9SortOrderE0EiiyiiNS1_21identity_decomposer_tEEEvPT5_SB_PT3_PKSC_PT1_PKSG_PT2_PKSK_T4_iiT6__param_8];
	setp.gt.s32 	%p49, %r4, %r2081;
	bar.sync 	0;
	shl.b32 	%r659, %r100, 3;
	add.s32 	%r661, %r651, %r659;
	ld.shared.u64 	%rd14, [%r661+26112];
	@%p49 bra 	$L__BB7_68;
	add.s64 	%rd81, %rd14, %rd7;
	shl.b64 	%rd82, %rd81, 2;
	add.s64 	%rd83, %rd1, %rd82;
	st.global.u32 	[%rd83], %r2165;
	st.global.u32 	[%rd83+128], %r2164;
	st.global.u32 	[%rd83+256], %r2163;
	st.global.u32 	[%rd83+384], %r2162;
	st.global.u32 	[%rd83+512], %r2161;
	st.global.u32 	[%rd83+640], %r2160;
	st.global.u32 	[%rd83+768], %r2159;
	st.global.u32 	[%rd83+896], %r2158;
	st.global.u32 	[%rd83+1024], %r2157;
	st.global.u32 	[%rd83+1152], %r2156;
	st.global.u32 	[%rd83+1280], %r2155;
	st.global.u32 	[%rd83+1408], %r2154;
	st.global.u32 	[%rd83+1536], %r2153;
	st.global.u32 	[%rd83+1664], %r2152;
	st.global.u32 	[%rd83+1792], %r2151;
	st.global.u32 	[%rd83+1920], %r2150;
	st.global.u32 	[%rd83+2048], %r2149;
	bra.uni 	$L__BB7_102;
$L__BB7_68:
	ld.param.u32 	%r2082, [_ZN3cub18CUB_300001_SM_10006detail10radix_sort29DeviceRadixSortOnesweepKernelINS1_5radix10policy_hubIiiyE10Policy1000ELNS0_9SortOrderE0EiiyiiNS1_21identity_decomposer_tEEEvPT5_SB_PT3_PKSC_PT1_PKSG_PT2_PKSK_T4_iiT6__param_8];
	cvt.u32.u64 	%r662, %rd7;
	mad.lo.s32 	%r130, %r3, -6528, %r2082;
	setp.ge.s32 	%p50, %r662, %r130;
	add.s64 	%rd84, %rd14, %rd7;
	shl.b64 	%rd85, %rd84, 2;
	add.s64 	%rd15, %rd1, %rd85;
	@%p50 bra 	$L__BB7_70;
	st.global.u32 	[%rd15], %r2165;
$L__BB7_70:
	add.s32 	%r664, %r662, 32;
	setp.ge.s32 	%p51, %r664, %r130;
	@%p51 bra 	$L__BB7_72;
	st.global.u32 	[%rd15+128], %r2164;
$L__BB7_72:
	add.s32 	%r666, %r662, 64;
	setp.ge.s32 	%p52, %r666, %r130;
	@%p52 bra 	$L__BB7_74;
	st.global.u32 	[%rd15+256], %r2163;
$L__BB7_74:
	add.s32 	%r668, %r662, 96;
	setp.ge.s32 	%p53, %r668, %r130;
	@%p53 bra 	$L__BB7_76;
	st.global.u32 	[%rd15+384], %r2162;
$L__BB7_76:
	add.s32 	%r670, %r662, 128;
	setp.ge.s32 	%p54, %r670, %r130;
	@%p54 bra 	$L__BB7_78;
	st.global.u32 	[%rd15+512], %r2161;
$L__BB7_78:
	add.s32 	%r672, %r662, 160;
	setp.ge.s32 	%p55, %r672, %r130;
	@%p55 bra 	$L__BB7_80;
	st.global.u32 	[%rd15+640], %r2160;
$L__BB7_80:
	add.s32 	%r674, %r662, 192;
	setp.ge.s32 	%p56, %r674, %r130;
	@%p56 bra 	$L__BB7_82;
	st.global.u32 	[%rd15+768], %r2159;
$L__BB7_82:
	add.s32 	%r676, %r662, 224;
	setp.ge.s32 	%p57, %r676, %r130;
	@%p57 bra 	$L__BB7_84;
	st.global.u32 	[%rd15+896], %r2158;
$L__BB7_84:
	add.s32 	%r678, %r662, 256;
	setp.ge.s32 	%p58, %r678, %r130;
	@%p58 bra 	$L__BB7_86;
	st.global.u32 	[%rd15+1024], %r2157;
$L__BB7_86:
	add.s32 	%r680, %r662, 288;
	setp.ge.s32 	%p59, %r680, %r130;
	@%p59 bra 	$L__BB7_88;
	st.global.u32 	[%rd15+1152], %r2156;
$L__BB7_88:
	add.s32 	%r682, %r662, 320;
	setp.ge.s32 	%p60, %r682, %r130;
	@%p60 bra 	$L__BB7_90;
	st.global.u32 	[%rd15+1280], %r2155;
$L__BB7_90:
	add.s32 	%r684, %r662, 352;
	setp.ge.s32 	%p61, %r684, %r130;
	@%p61 bra 	$L__BB7_92;
	st.global.u32 	[%rd15+1408], %r2154;
$L__BB7_92:
	add.s32 	%r686, %r662, 384;
	setp.ge.s32 	%p62, %r686, %r130;
	@%p62 bra 	$L__BB7_94;
	st.global.u32 	[%rd15+1536], %r2153;
$L__BB7_94:
	add.s32 	%r688, %r662, 416;
	setp.ge.s32 	%p63, %r688, %r130;
	@%p63 bra 	$L__BB7_96;
	st.global.u32 	[%rd15+1664], %r2152;
$L__BB7_96:
	add.s32 	%r690, %r662, 448;
	setp.ge.s32 	%p64, %r690, %r130;
	@%p64 bra 	$L__BB7_98;
	st.global.u32 	[%rd15+1792], %r2151;
$L__BB7_98:
	add.s32 	%r692, %r662, 480;
	setp.ge.s32 	%p65, %r692, %r130;
	@%p65 bra 	$L__BB7_100;
	st.global.u32 	[%rd15+1920], %r2150;
$L__BB7_100:
	add.s32 	%r694, %r662, 512;
	setp.ge.s32 	%p66, %r694, %r130;
	@%p66 bra 	$L__BB7_102;
	st.global.u32 	[%rd15+2048], %r2149;
$L__BB7_102:
	ld.param.u32 	%r2083, [_ZN3cub18CUB_300001_SM_10006detail10radix_sort29DeviceRadixSortOnesweepKernelINS1_5radix10policy_hubIiiyE10Policy1000ELNS0_9SortOrderE0EiiyiiNS1_21identity_decomposer_tEEEvPT5_SB_PT3_PKSC_PT1_PKSG_PT2_PKSK_T4_iiT6__param_8];
	setp.gt.s32 	%p67, %r4, %r2083;
	@%p67 bra 	$L__BB7_104;
	ld.global.u32 	%r2211, [%rd8];
	ld.global.u32 	%r2210, [%rd8+128];
	ld.global.u32 	%r2209, [%rd8+256];
	ld.global.u32 	%r2208, [%rd8+384];
	ld.global.u32 	%r2207, [%rd8+512];
	ld.global.u32 	%r2206, [%rd8+640];
	ld.global.u32 	%r2205, [%rd8+768];
	ld.global.u32 	%r2204, [%rd8+896];
	ld.global.u32 	%r2203, [%rd8+1024];
	ld.global.u32 	%r2202, [%rd8+1152];
	ld.global.u32 	%r2201, [%rd8+1280];
	ld.global.u32 	%r2200, [%rd8+1408];
	ld.global.u32 	%r2199, [%rd8+1536];
	ld.global.u32 	%r2198, [%rd8+1664];
	ld.global.u32 	%r2197, [%rd8+1792];
	ld.global.u32 	%r2196, [%rd8+1920];
	ld.global.u32 	%r2195, [%rd8+2048];
	bra.uni 	$L__BB7_138;
$L__BB7_104:
	ld.param.u32 	%r2084, [_ZN3cub18CUB_300001_SM_10006detail10radix_sort29DeviceRadixSortOnesweepKernelINS1_5radix10policy_hubIiiyE10Policy1000ELNS0_9SortOrderE0EiiyiiNS1_21identity_decomposer_tEEEvPT5_SB_PT3_PKSC_PT1_PKSG_PT2_PKSK_T4_iiT6__param_8];
	cvt.u32.u64 	%r696, %rd7;
	sub.s32 	%r148, %r2084, %r649;
	setp.ge.s32 	%p68, %r696, %r148;
	@%p68 bra 	$L__BB7_106;
	ld.global.u32 	%r2211, [%rd8];
$L__BB7_106:
	add.s32 	%r700, %r696, 32;
	setp.ge.s32 	%p69, %r700, %r148;
	@%p69 bra 	$L__BB7_108;
	ld.global.u32 	%r2210, [%rd8+128];
$L__BB7_108:
	add.s32 	%r703, %r696, 64;
	setp.ge.s32 	%p70, %r703, %r148;
	@%p70 bra 	$L__BB7_110;
	ld.global.u32 	%r2209, [%rd8+256];
$L__BB7_110:
	add.s32 	%r706, %r696, 96;
	setp.ge.s32 	%p71, %r706, %r148;
	@%p71 bra 	$L__BB7_112;
	ld.global.u32 	%r2208, [%rd8+384];
$L__BB7_112:
	add.s32 	%r709, %r696, 128;
	setp.ge.s32 	%p72, %r709, %r148;
	@%p72 bra 	$L__BB7_114;
	ld.global.u32 	%r2207, [%rd8+512];
$L__BB7_114:
	add.s32 	%r712, %r696, 160;
	setp.ge.s32 	%p73, %r712, %r148;
	@%p73 bra 	$L__BB7_116;
	ld.global.u32 	%r2206, [%rd8+640];
$L__BB7_116:
	add.s32 	%r715, %r696, 192;
	setp.ge.s32 	%p74, %r715, %r148;
	@%p74 bra 	$L__BB7_118;
	ld.global.u32 	%r2205, [%rd8+768];
$L__BB7_118:
	add.s32 	%r718, %r696, 224;
	setp.ge.s32 	%p75, %r718, %r148;
	@%p75 bra 	$L__BB7_120;
	ld.global.u32 	%r2204, [%rd8+896];
$L__BB7_120:
	add.s32 	%r721, %r696, 256;
	setp.ge.s32 	%p76, %r721, %r148;
	@%p76 bra 	$L__BB7_122;
	ld.global.u32 	%r2203, [%rd8+1024];
$L__BB7_122:
	add.s32 	%r724, %r696, 288;
	setp.ge.s32 	%p77, %r724, %r148;
	@%p77 bra 	$L__BB7_124;
	ld.global.u32 	%r2202, [%rd8+1152];
$L__BB7_124:
	add.s32 	%r727, %r696, 320;
	setp.ge.s32 	%p78, %r727, %r148;
	@%p78 bra 	$L__BB7_126;
	ld.global.u32 	%r2201, [%rd8+1280];
$L__BB7_126:
	add.s32 	%r730, %r696, 352;
	setp.ge.s32 	%p79, %r730, %r148;
	@%p79 bra 	$L__BB7_128;
	ld.global.u32 	%r2200, [%rd8+1408];
$L__BB7_128:
	add.s32 	%r733, %r696, 384;
	setp.ge.s32 	%p80, %r733, %r148;
	@%p80 bra 	$L__BB7_130;
	ld.global.u32 	%r2199, [%rd8+1536];
$L__BB7_130:
	add.s32 	%r736, %r696, 416;
	setp.ge.s32 	%p81, %r736, %r148;
	@%p81 bra 	$L__BB7_132;
	ld.global.u32 	%r2198, [%rd8+1664];
$L__BB7_132:
	add.s32 	%r739, %r696, 448;
	setp.ge.s32 	%p82, %r739, %r148;
	@%p82 bra 	$L__BB7_134;
	ld.global.u32 	%r2197, [%rd8+1792];
$L__BB7_134:
	add.s32 	%r742, %r696, 480;
	setp.ge.s32 	%p83, %r742, %r148;
	@%p83 bra 	$L__BB7_136;
	ld.global.u32 	%r2196, [%rd8+1920];
$L__BB7_136:
	add.s32 	%r745, %r696, 512;
	setp.ge.s32 	%p84, %r745, %r148;
	@%p84 bra 	$L__BB7_138;
	ld.global.u32 	%r2195, [%rd8+2048];
$L__BB7_138:
	ld.param.u32 	%r2085, [_ZN3cub18CUB_300001_SM_10006detail10radix_sort29DeviceRadixSortOnesweepKernelINS1_5radix10policy_hubIiiyE10Policy1000ELNS0_9SortOrderE0EiiyiiNS1_21identity_decomposer_tEEEvPT5_SB_PT3_PKSC_PT1_PKSG_PT2_PKSK_T4_iiT6__param_8];
	mad.lo.s32 	%r746, %r3, 6528, 6528;
	setp.gt.s32 	%p85, %r746, %r2085;
	@%p85 bra 	$L__BB7_140;
	ld.param.u64 	%rd439, [_ZN3cub18CUB_300001_SM_10006detail10radix_sort29DeviceRadixSortOnesweepKernelINS1_5radix10policy_hubIiiyE10Policy1000ELNS0_9SortOrderE0EiiyiiNS1_21identity_decomposer_tEEEvPT5_SB_PT3_PKSC_PT1_PKSG_PT2_PKSK_T4_iiT6__param_6];
	add.s64 	%rd86, %rd14, %rd7;
	cvta.to.global.u64 	%rd87, %rd439;
	shl.b64 	%rd88, %rd86, 2;
	add.s64 	%rd89, %rd87, %rd88;
	st.global.u32 	[%rd89], %r2211;
	st.global.u32 	[%rd89+128], %r2210;
	st.global.u32 	[%rd89+256], %r2209;
	st.global.u32 	[%rd89+384], %r2208;
	st.global.u32 	[%rd89+512], %r2207;
	st.global.u32 	[%rd89+640], %r2206;
	st.global.u32 	[%rd89+768], %r2205;
	st.global.u32 	[%rd89+896], %r2204;
	st.global.u32 	[%rd89+1024], %r2203;
	st.global.u32 	[%rd89+1152], %r2202;
	st.global.u32 	[%rd89+1280], %r2201;
	st.global.u32 	[%rd89+1408], %r2200;
	st.global.u32 	[%rd89+1536], %r2199;
	st.global.u32 	[%rd89+1664], %r2198;
	st.global.u32 	[%rd89+1792], %r2197;
	st.global.u32 	[%rd89+1920], %r2196;
	st.global.u32 	[%rd89+2048], %r2195;
	bra.uni 	$L__BB7_174;
$L__BB7_140:
	ld.param.u32 	%r2086, [_ZN3cub18CUB_300001_SM_10006detail10radix_sort29DeviceRadixSortOnesweepKernelINS1_5radix10policy_hubIiiyE10Policy1000ELNS0_9SortOrderE0EiiyiiNS1_21identity_decomposer_tEEEvPT5_SB_PT3_PKSC_PT1_PKSG_PT2_PKSK_T4_iiT6__param_8];
	ld.param.u64 	%rd440, [_ZN3cub18CUB_300001_SM_10006detail10radix_sort29DeviceRadixSortOnesweepKernelINS1_5radix10policy_hubIiiyE10Policy1000ELNS0_9SortOrderE0EiiyiiNS1_21identity_decomposer_tEEEvPT5_SB_PT3_PKSC_PT1_PKSG_PT2_PKSK_T4_iiT6__param_6];
	cvt.u32.u64 	%r747, %rd7;
	mad.lo.s32 	%r199, %r3, -6528, %r2086;
	setp.ge.s32 	%p86, %r747, %r199;
	add.s64 	%rd90, %rd14, %rd7;
	cvta.to.global.u64 	%rd91, %rd440;
	shl.b64 	%rd92, %rd90, 2;
	add.s64 	%rd16, %rd91, %rd92;
	@%p86 bra 	$L__BB7_142;
	st.global.u32 	[%rd16], %r2211;
$L__BB7_142:
	add.s32 	%r749, %r747, 32;
	setp.ge.s32 	%p87, %r749, %r199;
	@%p87 bra 	$L__BB7_144;
	st.global.u32 	[%rd16+128], %r2210;
$L__BB7_144:
	add.s32 	%r751, %r747, 64;
	setp.ge.s32 	%p88, %r751, %r199;
	@%p88 bra 	$L__BB7_146;
	st.global.u32 	[%rd16+256], %r2209;
$L__BB7_146:
	add.s32 	%r753, %r747, 96;
	setp.ge.s32 	%p89, %r753, %r199;
	@%p89 bra 	$L__BB7_148;
	st.global.u32 	[%rd16+384], %r2208;
$L__BB7_148:
	add.s32 	%r755, %r747, 128;
	setp.ge.s32 	%p90, %r755, %r199;
	@%p90 bra 	$L__BB7_150;
	st.global.u32 	[%rd16+512], %r2207;
$L__BB7_150:
	add.s32 	%r757, %r747, 160;
	setp.ge.s32 	%p91, %r757, %r199;
	@%p91 bra 	$L__BB7_152;
	st.global.u32 	[%rd16+640], %r2206;
$L__BB7_152:
	add.s32 	%r759, %r747, 192;
	setp.ge.s32 	%p92, %r759, %r199;
	@%p92 bra 	$L__BB7_154;
	st.global.u32 	[%rd16+768], %r2205;
$L__BB7_154:
	add.s32 	%r761, %r747, 224;
	setp.ge.s32 	%p93, %r761, %r199;
	@%p93 bra 	$L__BB7_156;
	st.global.u32 	[%rd16+896], %r2204;
$L__BB7_156:
	add.s32 	%r763, %r747, 256;
	setp.ge.s32 	%p94, %r763, %r199;
	@%p94 bra 	$L__BB7_158;
	st.global.u32 	[%rd16+1024], %r2203;
$L__BB7_158:
	add.s32 	%r765, %r747, 288;
	setp.ge.s32 	%p95, %r765, %r199;
	@%p95 bra 	$L__BB7_160;
	st.global.u32 	[%rd16+1152], %r2202;
$L__BB7_160:
	add.s32 	%r767, %r747, 320;
	setp.ge.s32 	%p96, %r767, %r199;
	@%p96 bra 	$L__BB7_162;
	st.global.u32 	[%rd16+1280], %r2201;
$L__BB7_162:
	add.s32 	%r769, %r747, 352;
	setp.ge.s32 	%p97, %r769, %r199;
	@%p97 bra 	$L__BB7_164;
	st.global.u32 	[%rd16+1408], %r2200;
$L__BB7_164:
	add.s32 	%r771, %r747, 384;
	setp.ge.s32 	%p98, %r771, %r199;
	@%p98 bra 	$L__BB7_166;
	st.global.u32 	[%rd16+1536], %r2199;
$L__BB7_166:
	add.s32 	%r773, %r747, 416;
	setp.ge.s32 	%p99, %r773, %r199;
	@%p99 bra 	$L__BB7_168;
	st.global.u32 	[%rd16+1664], %r2198;
$L__BB7_168:
	add.s32 	%r775, %r747, 448;
	setp.ge.s32 	%p100, %r775, %r199;
	@%p100 bra 	$L__BB7_170;
	st.global.u32 	[%rd16+1792], %r2197;
$L__BB7_170:
	add.s32 	%r777, %r747, 480;
	setp.ge.s32 	%p101, %r777, %r199;
	@%p101 bra 	$L__BB7_172;
	st.global.u32 	[%rd16+1920], %r2196;
$L__BB7_172:
	add.s32 	%r779, %r747, 512;
	setp.ge.s32 	%p102, %r779, %r199;
	@%p102 bra 	$L__BB7_174;
	st.global.u32 	[%rd16+2048], %r2195;
$L__BB7_174:
	// begin inline asm
	exit;
	// end inline asm
	mov.u32 	%r2212, %r2149;
	mov.u32 	%r2213, %r2150;
	mov.u32 	%r2214, %r2151;
	mov.u32 	%r2215, %r2152;
	mov.u32 	%r2216, %r2153;
	mov.u32 	%r2217, %r2154;
	mov.u32 	%r2218, %r2155;
	mov.u32 	%r2219, %r2156;
	mov.u32 	%r2220, %r2157;
	mov.u32 	%r2221, %r2158;
	mov.u32 	%r2222, %r2159;
	mov.u32 	%r2223, %r2160;
	mov.u32 	%r2224, %r2161;
	mov.u32 	%r2225, %r2162;
	mov.u32 	%r2226, %r2163;
	mov.u32 	%r2227, %r2164;
	mov.u32 	%r2228, %r2165;
$L__BB7_175:
	mul.hi.u32 	%r780, %r1, 357913942;
	add.s32 	%r781, %r780, %r1;
	shl.b32 	%r782, %r781, 2;
	mov.u32 	%r783, _ZZN3cub18CUB_300001_SM_10006detail10radix_sort29DeviceRadixSortOnesweepKernelINS1_5radix10policy_hubIiiyE10Policy1000ELNS0_9SortOrderE0EiiyiiNS1_21identity_decomposer_tEEEvPT5_SB_PT3_PKSC_PT1_PKSG_PT2_PKSK_T4_iiT6_E1s;
	add.s32 	%r784, %r783, %r782;
	add.s32 	%r217, %r784, 13328;
	st.shared.u32 	[%r784+13328], %r2174;
	bar.sync 	0;
	setp.gt.u32 	%p103, %r1, 31;
	@%p103 bra 	$L__BB7_177;
	mad.lo.s32 	%r816, %r1, 52, %r783;
	ld.shared.u32 	%r817, [%r816+13328];
	ld.shared.u32 	%r818, [%r816+13332];
	ld.shared.u32 	%r819, [%r816+13336];
	ld.shared.u32 	%r820, [%r816+13340];
	ld.shared.u32 	%r821, [%r816+13344];
	ld.shared.u32 	%r822, [%r816+13348];
	ld.shared.u32 	%r823, [%r816+13352];
	ld.shared.u32 	%r824, [%r816+13356];
	ld.shared.u32 	%r825, [%r816+13360];
	ld.shared.u32 	%r826, [%r816+13364];
	ld.shared.u32 	%r827, [%r816+13368];
	ld.shared.u32 	%r828, [%r816+13372];
	add.s32 	%r829, %r818, %r817;
	add.s32 	%r830, %r829, %r819;
	add.s32 	%r831, %r830, %r820;
	add.s32 	%r832, %r831, %r821;
	add.s32 	%r833, %r832, %r822;
	add.s32 	%r834, %r833, %r823;
	add.s32 	%r835, %r834, %r824;
	add.s32 	%r836, %r835, %r825;
	add.s32 	%r837, %r836, %r826;
	add.s32 	%r838, %r837, %r827;
	add.s32 	%r789, %r838, %r828;
	mov.b32 	%r787, 1;
	mov.b32 	%r812, 0;
	mov.b32 	%r814, -1;
	// begin inline asm
	{  .reg .s32 r0;  .reg .pred p;  shfl.sync.up.b32 r0|p, %r789, %r787, %r812, %r814;  @p add.s32 r0, r0, %r789;  mov.s32 %r785, r0;}
	// end inline asm
	mov.b32 	%r793, 2;
	// begin inline asm
	{  .reg .s32 r0;  .reg .pred p;  shfl.sync.up.b32 r0|p, %r785, %r793, %r812, %r814;  @p add.s32 r0, r0, %r785;  mov.s32 %r791, r0;}
	// end inline asm
	mov.b32 	%r799, 4;
	// begin inline asm
	{  .reg .s32 r0;  .reg .pred p;  shfl.sync.up.b32 r0|p, %r791, %r799, %r812, %r814;  @p add.s32 r0, r0, %r791;  mov.s32 %r797, r0;}
	// end inline asm
	mov.b32 	%r805, 8;
	// begin inline asm
	{  .reg .s32 r0;  .reg .pred p;  shfl.sync.up.b32 r0|p, %r797, %r805, %r812, %r814;  @p add.s32 r0, r0, %r797;  mov.s32 %r803, r0;}
	// end inline asm
	mov.b32 	%r811, 16;
	// begin inline asm
	{  .reg .s32 r0;  .reg .pred p;  shfl.sync.up.b32 r0|p, %r803, %r811, %r812, %r814;  @p add.s32 r0, r0, %r803;  mov.s32 %r809, r0;}
	// end inline asm
	sub.s32 	%r839, %r809, %r789;
	add.s32 	%r840, %r817, %r839;
	add.s32 	%r841, %r818, %r840;
	add.s32 	%r842, %r819, %r841;
	add.s32 	%r843, %r820, %r842;
	add.s32 	%r844, %r821, %r843;
	add.s32 	%r845, %r822, %r844;
	add.s32 	%r846, %r823, %r845;
	add.s32 	%r847, %r824, %r846;
	add.s32 	%r848, %r825, %r847;
	add.s32 	%r849, %r826, %r848;
	add.s32 	%r850, %r827, %r849;
	st.shared.u32 	[%r816+13328], %r839;
	st.shared.u32 	[%r816+13332], %r840;
	st.shared.u32 	[%r816+13336], %r841;
	st.shared.u32 	[%r816+13340], %r842;
	st.shared.u32 	[%r816+13344], %r843;
	st.shared.u32 	[%r816+13348], %r844;
	st.shared.u32 	[%r816+13352], %r845;
	st.shared.u32 	[%r816+13356], %r846;
	st.shared.u32 	[%r816+13360], %r847;
	st.shared.u32 	[%r816+13364], %r848;
	st.shared.u32 	[%r816+13368], %r849;
	st.shared.u32 	[%r816+13372], %r850;
$L__BB7_177:
	setp.gt.u32 	%p104, %r1, 255;
	bar.sync 	0;
	ld.shared.u32 	%r218, [%r217];
	@%p104 bra 	$L__BB7_179;
	shl.b32 	%r851, %r1, 2;
	add.s32 	%r853, %r783, %r851;
	ld.shared.u32 	%r854, [%r853];
	add.s32 	%r855, %r854, %r218;
	st.shared.u32 	[%r853], %r855;
	ld.shared.u32 	%r856, [%r853+1024];
	add.s32 	%r857, %r856, %r218;
	st.shared.u32 	[%r853+1024], %r857;
	ld.shared.u32 	%r858, [%r853+2048];
	add.s32 	%r859, %r858, %r218;
	st.shared.u32 	[%r853+2048], %r859;
	ld.shared.u32 	%r860, [%r853+3072];
	add.s32 	%r861, %r860, %r218;
	st.shared.u32 	[%r853+3072], %r861;
	ld.shared.u32 	%r862, [%r853+4096];
	add.s32 	%r863, %r862, %r218;
	st.shared.u32 	[%r853+4096], %r863;
	ld.shared.u32 	%r864, [%r853+5120];
	add.s32 	%r865, %r864, %r218;
	st.shared.u32 	[%r853+5120], %r865;
	ld.shared.u32 	%r866, [%r853+6144];
	add.s32 	%r867, %r866, %r218;
	st.shared.u32 	[%r853+6144], %r867;
	ld.shared.u32 	%r868, [%r853+7168];
	add.s32 	%r869, %r868, %r218;
	st.shared.u32 	[%r853+7168], %r869;
	ld.shared.u32 	%r870, [%r853+8192];
	add.s32 	%r871, %r870, %r218;
	st.shared.u32 	[%r853+8192], %r871;
	ld.shared.u32 	%r872, [%r853+9216];
	add.s32 	%r873, %r872, %r218;
	st.shared.u32 	[%r853+9216], %r873;
	ld.shared.u32 	%r874, [%r853+10240];
	add.s32 	%r875, %r874, %r218;
	st.shared.u32 	[%r853+10240], %r875;
	ld.shared.u32 	%r876, [%r853+11264];
	add.s32 	%r877, %r876, %r218;
	st.shared.u32 	[%r853+11264], %r877;
$L__BB7_179:
	ld.param.u32 	%r2132, [_ZN3cub18CUB_300001_SM_10006detail10radix_sort29DeviceRadixSortOnesweepKernelINS1_5radix10policy_hubIiiyE10Policy1000ELNS0_9SortOrderE0EiiyiiNS1_21identity_decomposer_tEEEvPT5_SB_PT3_PKSC_PT1_PKSG_PT2_PKSK_T4_iiT6__param_10];
	ld.param.u32 	%r2095, [_ZN3cub18CUB_300001_SM_10006detail10radix_sort29DeviceRadixSortOnesweepKernelINS1_5radix10policy_hubIiiyE10Policy1000ELNS0_9SortOrderE0EiiyiiNS1_21identity_decomposer_tEEEvPT5_SB_PT3_PKSC_PT1_PKSG_PT2_PKSK_T4_iiT6__param_9];
	shl.b32 	%r904, %r1, 5;
	and.b32  	%r905, %r904, 31744;
	add.s32 	%r219, %r783, %r905;
	bar.sync 	0;
	// begin inline asm
	mov.u32 %r878, %lanemask_le;
	// end inline asm
	shr.u32 	%r907, %r2228, %r2095;
	mov.b32 	%r908, -1;
	shl.b32 	%r909, %r908, %r2132;
	not.b32 	%r221, %r909;
	and.b32  	%r901, %r907, %r221;
	mov.b32 	%r881, 1;
	// begin inline asm
	{
    .reg .pred p;
    and.b32 %r879, %r901, %r881;    setp.ne.u32 p, %r879, 0;
    vote.ballot.sync.b32 %r879, p, 0xffffffff;
    @!p not.b32 %r879, %r879;
}

	// end inline asm
	mov.b32 	%r884, 2;
	// begin inline asm
	{
    .reg .pred p;
    and.b32 %r882, %r901, %r884;    setp.ne.u32 p, %r882, 0;
    vote.ballot.sync.b32 %r882, p, 0xffffffff;
    @!p not.b32 %r882, %r882;
}

	// end inline asm
	and.b32  	%r910, %r882, %r879;
	mov.b32 	%r887, 4;
	// begin inline asm
	{
    .reg .pred p;
    and.b32 %r885, %r901, %r887;    setp.ne.u32 p, %r885, 0;
    vote.ballot.sync.b32 %r885, p, 0xffffffff;
    @!p not.b32 %r885, %r885;
}

	// end inline asm
	and.b32  	%r911, %r885, %r910;
	mov.b32 	%r890, 8;
	// begin inline asm
	{
    .reg .pred p;
    and.b32 %r888, %r901, %r890;    setp.ne.u32 p, %r888, 0;
    vote.ballot.sync.b32 %r888, p, 0xffffffff;
    @!p not.b32 %r888, %r888;
}

	// end inline asm
	and.b32  	%r912, %r888, %r911;
	mov.b32 	%r893, 16;
	// begin inline asm
	{
    .reg .pred p;
    and.b32 %r891, %r901, %r893;    setp.ne.u32 p, %r891, 0;
    vote.ballot.sync.b32 %r891, p, 0xffffffff;
    @!p not.b32 %r891, %r891;
}

	// end inline asm
	and.b32  	%r913, %r891, %r912;
	mov.b32 	%r896, 32;
	// begin inline asm
	{
    .reg .pred p;
    and.b32 %r894, %r901, %r896;    setp.ne.u32 p, %r894, 0;
    vote.ballot.sync.b32 %r894, p, 0xffffffff;
    @!p not.b32 %r894, %r894;
}

	// end inline asm
	and.b32  	%r914, %r894, %r913;
	mov.b32 	%r899, 64;
	// begin inline asm
	{
    .reg .pred p;
    and.b32 %r897, %r901, %r899;    setp.ne.u32 p, %r897, 0;
    vote.ballot.sync.b32 %r897, p, 0xffffffff;
    @!p not.b32 %r897, %r897;
}

	// end inline asm
	and.b32  	%r915, %r897, %r914;
	mov.b32 	%r902, 128;
	// begin inline asm
	{
    .reg .pred p;
    and.b32 %r900, %r901, %r902;    setp.ne.u32 p, %r900, 0;
    vote.ballot.sync.b32 %r900, p, 0xffffffff;
    @!p not.b32 %r900, %r900;
}

	// end inline asm
	and.b32  	%r916, %r900, %r915;
	clz.b32 	%r917, %r916;
	sub.s32 	%r223, 31, %r917;
	and.b32  	%r918, %r878, %r916;
	popc.b32 	%r224, %r918;
	setp.ne.s32 	%p105, %r443, %r223;
	mov.b32 	%r2229, 0;
	@%p105 bra 	$L__BB7_181;
	shl.b32 	%r919, %r901, 2;
	add.s32 	%r920, %r219, %r919;
	atom.shared.add.u32 	%r2229, [%r920], %r224;
$L__BB7_181:
	ld.param.u32 	%r2096, [_ZN3cub18CUB_300001_SM_10006detail10radix_sort29DeviceRadixSortOnesweepKernelINS1_5radix10policy_hubIiiyE10Policy1000ELNS0_9SortOrderE0EiiyiiNS1_21identity_decomposer_tEEEvPT5_SB_PT3_PKSC_PT1_PKSG_PT2_PKSK_T4_iiT6__param_9];
	shfl.sync.idx.b32	%r946|%p106, %r2229, %r223, 31, -1;
	add.s32 	%r227, %r224, %r946;
	shr.u32 	%r947, %r2227, %r2096;
	and.b32  	%r943, %r947, %r221;
	mov.b32 	%r923, 1;
	// begin inline asm
	{
    .reg .pred p;
    and.b32 %r921, %r943, %r923;    setp.ne.u32 p, %r921, 0;
    vote.ballot.sync.b32 %r921, p, 0xffffffff;
    @!p not.b32 %r921, %r921;
}

	// end inline asm
	mov.b32 	%r926, 2;
	// begin inline asm
	{
    .reg .pred p;
    and.b32 %r924, %r943, %r926;    setp.ne.u32 p, %r924, 0;
    vote.ballot.sync.b32 %r924, p, 0xffffffff;
    @!p not.b32 %r924, %r924;
}

	// end inline asm
	and.b32  	%r948, %r924, %r921;
	mov.b32 	%r929, 4;
	// begin inline asm
	{
    .reg .pred p;
    and.b32 %r927, %r943, %r929;    setp.ne.u32 p, %r927, 0;
    vote.ballot.sync.b32 %r927, p, 0xffffffff;
    @!p not.b32 %r927, %r927;
}

	// end inline asm
	and.b32  	%r949, %r927, %r948;
	mov.b32 	%r932, 8;
	// begin inline asm
	{
    .reg .pred p;
    and.b32 %r930, %r943, %r932;    setp.ne.u32 p, %r930, 0;
    vote.ballot.sync.b32 %r930, p, 0xffffffff;
    @!p not.b32 %r930, %r930;
}

	// end inline asm
	and.b32  	%r950, %r930, %r949;
	mov.b32 	%r935, 16;
	// begin inline asm
	{
    .reg .pred p;
    and.b32 %r933, %r943, %r935;    setp.ne.u32 p, %r933, 0;
    vote.ballot.sync.b32 %r933, p, 0xffffffff;
    @!p not.b32 %r933, %r933;
}

	// end inline asm
	and.b32  	%r951, %r933, %r950;
	mov.b32 	%r938, 32;
	// begin inline asm
	{
    .reg .pred p;
    and.b32 %r936, %r943, %r938;    setp.ne.u32 p, %r936, 0;
    vote.ballot.sync.b32 %r936, p, 0xffffffff;
    @!p not.b32 %r936, %r936;
}

	// end inline asm
	and.b32  	%r952, %r936, %r951;
	mov.b32 	%r941, 64;
	// begin inline asm
	{
    .reg .pred p;
    and.b32 %r939, %r943, %r941;    setp.ne.u32 p, %r939, 0;
    vote.ballot.sync.b32 %r939, p, 0xffffffff;
    @!p not.b32 %r939, %r939;
}

	// end inline asm
	and.b32  	%r953, %r939, %r952;
	mov.b32 	%r944, 128;
	// begin inline asm
	{
    .reg .pred p;
    and.b32 %r942, %r943, %r944;    setp.ne.u32 p, %r942, 0;
    vote.ballot.sync.b32 %r942, p, 0xffffffff;
    @!p not.b32 %r942, %r942;
}

	// end inline asm
	and.b32  	%r954, %r942, %r953;
	clz.b32 	%r955, %r954;
	sub.s32 	%r229, 31, %r955;
	and.b32  	%r956, %r878, %r954;
	popc.b32 	%r230, %r956;
	setp.ne.s32 	%p107, %r443, %r229;
	mov.b32 	%r2230, 0;
	@%p107 bra 	$L__BB7_183;
	shl.b32 	%r957, %r943, 2;
	add.s32 	%r958, %r219, %r957;
	atom.shared.add.u32 	%r2230, [%r958], %r230;
$L__BB7_183:
	ld.param.u32 	%r2097, [_ZN3cub18CUB_300001_SM_10006detail10radix_sort29DeviceRadixSortOnesweepKernelINS1_5radix10policy_hubIiiyE10Policy1000ELNS0_9SortOrderE0EiiyiiNS1_21identity_decomposer_tEEEvPT5_SB_PT3_PKSC_PT1_PKSG_PT2_PKSK_T4_iiT6__param_9];
	shfl.sync.idx.b32	%r984|%p108, %r2230, %r229, 31, -1;
	add.s32 	%r233, %r230, %r984;
	shr.u32 	%r985, %r2226, %r2097;
	and.b32  	%r981, %r985, %r221;
	mov.b32 	%r961, 1;
	// begin inline asm
	{
    .reg .pred p;
    and.b32 %r959, %r981, %r961;    setp.ne.u32 p, %r959, 0;
    vote.ballot.sync.b32 %r959, p, 0xffffffff;
    @!p not.b32 %r959, %r959;
}

	// end inline asm
	mov.b32 	%r964, 2;
	// begin inline asm
	{
    .reg .pred p;
    and.b32 %r962, %r981, %r964;    setp.ne.u32 p, %r962, 0;
    vote.ballot.sync.b32 %r962, p, 0xffffffff;
    @!p not.b32 %r962, %r962;
}

	// end inline asm
	and.b32  	%r986, %r962, %r959;
	mov.b32 	%r967, 4;
	// begin inline asm
	{
    .reg .pred p;
    and.b32 %r965, %r981, %r967;    setp.ne.u32 p, %r965, 0;
    vote.ballot.sync.b32 %r965, p, 0xffffffff;
    @!p not.b32 %r965, %r965;
}

	// end inline asm
	and.b32  	%r987, %r965, %r986;
	mov.b32 	%r970, 8;
	// begin inline asm
	{
    .reg .pred p;
    and.b32 %r968, %r981, %r970;    setp.ne.u32 p, %r968, 0;
    vote.ballot.sync.b32 %r968, p, 0xffffffff;
    @!p not.b32 %r968, %r968;
}

	// end inline asm
	and.b32  	%r988, %r968, %r987;
	mov.b32 	%r973, 16;
	// begin inline asm
	{
    .reg .pred p;
    and.b32 %r971, %r981, %r973;    setp.ne.u32 p, %r971, 0;
    vote.ballot.sync.b32 %r971, p, 0xffffffff;
    @!p not.b32 %r971, %r971;
}

	// end inline asm
	and.b32  	%r989, %r971, %r988;
	mov.b32 	%r976, 32;
	// begin inline asm
	{
    .reg .pred p;
    and.b32 %r974, %r981, %r976;    setp.ne.u32 p, %r974, 0;
    vote.ballot.sync.b32 %r974, p, 0xffffffff;
    @!p not.b32 %r974, %r974;
}

	// end inline asm
	and.b32  	%r990, %r974, %r989;
	mov.b32 	%r979, 64;
	// begin inline asm
	{
    .reg .pred p;
    and.b32 %r977, %r981, %r979;    setp.ne.u32 p, %r977, 0;
    vote.ballot.sync.b32 %r977, p, 0xffffffff;
    @!p not.b32 %r977, %r977;
}

	// end inline asm
	and.b32  	%r991, %r977, %r990;
	mov.b32 	%r982, 128;
	// begin inline asm
	{
    .reg .pred p;
    and.b32 %r980, %r981, %r982;    setp.ne.u32 p, %r980, 0;
    vote.ballot.sync.b32 %r980, p, 0xffffffff;
    @!p not.b32 %r980, %r980;
}

	// end inline asm
	and.b32  	%r992, %r980, %r991;
	clz.b32 	%r993, %r992;
	sub.s32 	%r235, 31, %r993;
	and.b32  	%r994, %r878, %r992;
	popc.b32 	%r236, %r994;
	setp.ne.s32 	%p109, %r443, %r235;
	mov.b32 	%r2231, 0;
	@%p109 bra 	$L__BB7_185;
	shl.b32 	%r995, %r981, 2;
	add.s32 	%r996, %r219, %r995;
	atom.shared.add.u32 	%r2231, [%r996], %r236;
$L__BB7_185:
	ld.param.u32 	%r2098, [_ZN3cub18CUB_300001_SM_10006detail10radix_sort29DeviceRadixSortOnesweepKernelINS1_5radix10policy_hubIiiyE10Policy1000ELNS0_9SortOrderE0EiiyiiNS1_21identity_decomposer_tEEEvPT5_SB_PT3_PKSC_PT1_PKSG_PT2_PKSK_T4_iiT6__param_9];
	shfl.sync.idx.b32	%r1022|%p110, %r2231, %r235, 31, -1;
	add.s32 	%r239, %r236, %r1022;
	shr.u32 	%r1023, %r2225, %r2098;
	and.b32  	%r1019, %r1023, %r221;
	mov.b32 	%r999, 1;
	// begin inline asm
	{
    .reg .pred p;
    and.b32 %r997, %r1019, %r999;    setp.ne.u32 p, %r997, 0;
    vote.ballot.sync.b32 %r997, p, 0xffffffff;
    @!p not.b32 %r997, %r997;
}

	// end inline asm
	mov.b32 	%r1002, 2;
	// begin inline asm
	{
    .reg .pred p;
    and.b32 %r1000, %r1019, %r1002;    setp.ne.u32 p, %r1000, 0;
    vote.ballot.sync.b32 %r1000, p, 0xffffffff;
    @!p not.b32 %r1000, %r1000;
}

	// end inline asm
	and.b32  	%r1024, %r1000, %r997;
	mov.b32 	%r1005, 4;
	// begin inline asm
	{
    .reg .pred p;
    and.b32 %r1003, %r1019, %r1005;    setp.ne.u32 p, %r1003, 0;
    vote.ballot.sync.b32 %r1003, p, 0xffffffff;
    @!p not.b32 %r1003, %r1003;
}

	// end inline asm
	and.b32  	%r1025, %r1003, %r1024;
	mov.b32 	%r1008, 8;
	// begin inline asm
	{
    .reg .pred p;
    and.b32 %r1006, %r1019, %r1008;    setp.ne.u32 p, %r1006, 0;
    vote.ballot.sync.b32 %r1006, p, 0xffffffff;
    @!p not.b32 %r1006, %r1006;
}

	// end inline asm
	and.b32  	%r1026, %r1006, %r1025;
	mov.b32 	%r1011, 16;
	// begin inline asm
	{
    .reg .pred p;
    and.b32 %r1009, %r1019, %r1011;    setp.ne.u32 p, %r1009, 0;
    vote.ballot.sync.b32 %r1009, p, 0xffffffff;
    @!p not.b32 %r1009, %r1009;
}

	// end inline asm
	and.b32  	%r1027, %r1009, %r1026;
	mov.b32 	%r1014, 32;
	// begin inline asm
	{
    .reg .pred p;
    and.b32 %r1012, %r1019, %r1014;    setp.ne.u32 p, %r1012, 0;
    vote.ballot.sync.b32 %r1012, p, 0xffffffff;
    @!p not.b32 %r1012, %r1012;
}

	// end inline asm
	and.b32  	%r1028, %r1012, %r1027;
	mov.b32 	%r1017, 64;
	// begin inline asm
	{
    .reg .pred p;
    and.b32 %r1015, %r1019, %r1017;    setp.ne.u32 p, %r1015, 0;
    vote.ballot.sync.b32 %r1015, p, 0xffffffff;
    @!p not.b32 %r1015, %r1015;
}

	// end inline asm
	and.b32  	%r1029, %r1015, %r1028;
	mov.b32 	%r1020, 128;
	// begin inline asm
	{
    .reg .pred p;
    and.b32 %r1018, %r1019, %r1020;    setp.ne.u32 p, %r1018, 0;
    vote.ballot.sync.b32 %r1018, p, 0xffffffff;
    @!p not.b32 %r1018, %r1018;
}

	// end inline asm
	and.b32  	%r1030, %r1018, %r1029;
	clz.b32 	%r1031, %r1030;
	sub.s32 	%r241, 31, %r1031;
	and.b32  	%r1032, %r878, %r1030;
	popc.b32 	%r242, %r1032;
	setp.ne.s32 	%p111, %r443, %r241;
	mov.b32 	%r2232, 0;
	@%p111 bra 	$L__BB7_187;
	shl.b32 	%r1033, %r1019, 2;
	add.s32 	%r1034, %r219, %r1033;
	atom.shared.add.u32 	%r2232, [%r1034], %r242;
$L__BB7_187:
	ld.param.u32 	%r2099, [_ZN3cub18CUB_300001_SM_10006detail10radix_sort29DeviceRadixSortOnesweepKernelINS1_5radix10policy_hubIiiyE10Policy1000ELNS0_9SortOrderE0EiiyiiNS1_21identity_decomposer_tEEEvPT5_SB_PT3_PKSC_PT1_PKSG_PT2_PKSK_T4_iiT6__param_9];
	shfl.sync.idx.b32	%r1060|%p112, %r2232, %r241, 31, -1;
	add.s32 	%r245, %r242, %r1060;
	shr.u32 	%r1061, %r2224, %r2099;
	and.b32  	%r1057, %r1061, %r221;
	mov.b32 	%r1037, 1;
	// begin inline asm
	{
    .reg .pred p;
    and.b32 %r1035, %r1057, %r1037;    setp.ne.u32 p, %r1035, 0;
    vote.ballot.sync.b32 %r1035, p, 0xffffffff;
    @!p not.b32 %r1035, %r1035;
}

	// end inline asm
	mov.b32 	%r1040, 2;
	// begin inline asm
	{
    .reg .pred p;
    and.b32 %r1038, %r1057, %r1040;    setp.ne.u32 p, %r1038, 0;
    vote.ballot.sync.b32 %r1038, p, 0xffffffff;
    @!p not.b32 %r1038, %r1038;
}

	// end inline asm
	and.b32  	%r1062, %r1038, %r1035;
	mov.b32 	%r1043, 4;
	// begin inline asm
	{
    .reg .pred p;
    and.b32 %r1041, %r1057, %r1043;    setp.ne.u32 p, %r1041, 0;
    vote.ballot.sync.b32 %r1041, p, 0xffffffff;
    @!p not.b32 %r1041, %r1041;
}

	// end inline asm
	and.b32  	%r1063, %r1041, %r1062;
	mov.b32 	%r1046, 8;
	// begin inline asm
	{
    .reg .pred p;
    and.b32 %r1044, %r1057, %r1046;    setp.ne.u32 p, %r1044, 0;
    vote.ballot.sync.b32 %r1044, p, 0xffffffff;
    @!p not.b32 %r1044, %r1044;
}

	// end inline asm
	and.b32  	%r1064, %r1044, %r1063;
	mov.b32 	%r1049, 16;
	// begin inline asm
	{
    .reg .pred p;
    and.b32 %r1047, %r1057, %r1049;    setp.ne.u32 p, %r1047, 0;
    vote.ballot.sync.b32 %r1047, p, 0xffffffff;
    @!p not.b32 %r1047, %r1047;
}

	// end inline asm
	and.b32  	%r1065, %r1047, %r1064;
	mov.b32 	%r1052, 32;
	// begin inline asm
	{
    .reg .pred p;
    and.b32 %r1050, %r1057, %r1052;    setp.ne.u32 p, %r1050, 0;
    vote.ballot.sync.b32 %r1050, p, 0xffffffff;
    @!p not.b32 %r1050, %r1050;
}

	// end inline asm
	and.b32  	%r1066, %r1050, %r1065;
	mov.b32 	%r1055, 64;
	// begin inline asm
	{
    .reg .pred p;
    and.b32 %r1053, %r1057, %r1055;    setp.ne.u32 p, %r1053, 0;
    vote.ballot.sync.b32 %r1053, p, 0xffffffff;
    @!p not.b32 %r1053, %r1053;
}

	// end inline asm
	and.b32  	%r1067, %r1053, %r1066;
	mov.b32 	%r1058, 128;
	// begin inline asm
	{
    .reg .pred p;
    and.b32 %r1056, %r1057, %r1058;    setp.ne.u32 p, %r1056, 0;
    vote.ballot.sync.b32 %r1056, p, 0xffffffff;
    @!p not.b32 %r1056, %r1056;
}

	// end inline asm
	and.b32  	%r1068, %r1056, %r1067;
	clz.b32 	%r1069, %r1068;
	sub.s32 	%r247, 31, %r1069;
	and.b32  	%r1070, %r878, %r1068;
	popc.b32 	%r248, %r1070;
	setp.ne.s32 	%p113, %r443, %r247;
	mov.b32 	%r2233, 0;
	@%p113 bra 	$L__BB7_189;
	shl.b32 	%r1071, %r1057, 2;
	add.s32 	%r1072, %r219, %r1071;
	atom.shared.add.u32 	%r2233, [%r1072], %r248;
$L__BB7_189:
	ld.param.u32 	%r2100, [_ZN3cub18CUB_300001_SM_10006detail10radix_sort29DeviceRadixSortOnesweepKernelINS1_5radix10policy_hubIiiyE10Policy1000ELNS0_9SortOrderE0EiiyiiNS1_21identity_decomposer_tEEEvPT5_SB_PT3_PKSC_PT1_PKSG_PT2_PKSK_T4_iiT6__param_9];
	shfl.sync.idx.b32	%r1098|%p114, %r2233, %r247, 31, -1;
	add.s32 	%r251, %r248, %r1098;
	shr.u32 	%r1099, %r2223, %r2100;
	and.b32  	%r1095, %r1099, %r221;
	mov.b32 	%r1075, 1;
	// begin inline asm
	{
    .reg .pred p;
    and.b32 %r1073, %r1095, %r1075;    setp.ne.u32 p, %r1073, 0;
    vote.ballot.sync.b32 %r1073, p, 0xffffffff;
    @!p not.b32 %r1073, %r1073;
}

	// end inline asm
	mov.b32 	%r1078, 2;
	// begin inline asm
	{
    .reg .pred p;
    and.b32 %r1076, %r1095, %r1078;    setp.ne.u32 p, %r1076, 0;
    vote.ballot.sync.b32 %r1076, p, 0xffffffff;
    @!p not.b32 %r1076, %r1076;
}

	// end inline asm
	and.b32  	%r1100, %r1076, %r1073;
	mov.b32 	%r1081, 4;
	// begin inline asm
	{
    .reg .pred p;
    and.b32 %r1079, %r1095, %r1081;    setp.ne.u32 p, %r1079, 0;
    vote.ballot.sync.b32 %r1079, p, 0xffffffff;
    @!p not.b32 %r1079, %r1079;
}

	// end inline asm
	and.b32  	%r1101, %r1079, %r1100;
	mov.b32 	%r1084, 8;
	// begin inline asm
	{
    .reg .pred p;
    and.b32 %r1082, %r1095, %r1084;    setp.ne.u32 p, %r1082, 0;
    vote.ballot.sync.b32 %r1082, p, 0xffffffff;
    @!p not.b32 %r1082, %r1082;
}

	// end inline asm
	and.b32  	%r1102, %r1082, %r1101;
	mov.b32 	%r1087, 16;
	// begin inline asm
	{
    .reg .pred p;
    and.b32 %r1085, %r1095, %r1087;    setp.ne.u32 p, %r1085, 0;
    vote.ballot.sync.b32 %r1085, p, 0xffffffff;
    @!p not.b32 %r1085, %r1085;
}

	// end inline asm
	and.b32  	%r1103, %r1085, %r1102;
	mov.b32 	%r1090, 32;
	// begin inline asm
	{
    .reg .pred p;
    and.b32 %r1088, %r1095, %r1090;    setp.ne.u32 p, %r1088, 0;
    vote.ballot.sync.b32 %r1088, p, 0xffffffff;
    @!p not.b32 %r1088, %r1088;
}

	// end inline asm
	and.b32  	%r1104, %r1088, %r1103;
	mov.b32 	%r1093, 64;
	// begin inline asm
	{
    .reg .pred p;
    and.b32 %r1091, %r1095, %r1093;    setp.ne.u32 p, %r1091, 0;
    vote.ballot.sync.b32 %r1091, p, 0xffffffff;
    @!p not.b32 %r1091, %r1091;
}

	// end inline asm
	and.b32  	%r1105, %r1091, %r1104;
	mov.b32 	%r1096, 128;
	// begin inline asm
	{
    .reg .pred p;
    and.b32 %r1094, %r1095, %r1096;    setp.ne.u32 p, %r1094, 0;
    vote.ballot.sync.b32 %r1094, p, 0xffffffff;
    @!p not.b32 %r1094, %r1094;
}

	// end inline asm
	and.b32  	%r1106, %r1094, %r1105;
	clz.b32 	%r1107, %r1106;
	sub.s32 	%r253, 31, %r1107;
	and.b32  	%r1108, %r878, %r1106;
	popc.b32 	%r254, %r1108;
	setp.ne.s32 	%p115, %r443, %r253;
	mov.b32 	%r2234, 0;
	@%p115 bra 	$L__BB7_191;
	shl.b32 	%r1109, %r1095, 2;
	add.s32 	%r1110, %r219, %r1109;
	atom.shared.add.u32 	%r2234, [%r1110], %r254;
$L__BB7_191:
	ld.param.u32 	%r2101, [_ZN3cub18CUB_300001_SM_10006detail10radix_sort29DeviceRadixSortOnesweepKernelINS1_5radix10policy_hubIiiyE10Policy1000ELNS0_9SortOrderE0EiiyiiNS1_21identity_decomposer_tEEEvPT5_SB_PT3_PKSC_PT1_PKSG_PT2_PKSK_T4_iiT6__param_9];
	shfl.sync.idx.b32	%r1136|%p116, %r2234, %r253, 31, -1;
	add.s32 	%r257, %r254, %r1136;
	shr.u32 	%r1137, %r2222, %r2101;
	and.b32  	%r1133, %r1137, %r221;
	mov.b32 	%r1113, 1;
	// begin inline asm
	{
    .reg .pred p;
    and.b32 %r1111, %r1133, %r1113;    setp.ne.u32 p, %r1111, 0;
    vote.ballot.sync.b32 %r1111, p, 0xffffffff;
    @!p not.b32 %r1111, %r1111;
}

	// end inline asm
	mov.b32 	%r1116, 2;
	// begin inline asm
	{
    .reg .pred p;
    and.b32 %r1114, %r1133, %r1116;    setp.ne.u32 p, %r1114, 0;
    vote.ballot.sync.b32 %r1114, p, 0xffffffff;
    @!p not.b32 %r1114, %r1114;
}

	// end inline asm
	and.b32  	%r1138, %r1114, %r1111;
	mov.b32 	%r1119, 4;
	// begin inline asm
	{
    .reg .pred p;
    and.b32 %r1117, %r1133, %r1119;    setp.ne.u32 p, %r1117, 0;
    vote.ballot.sync.b32 %r1117, p, 0xffffffff;
    @!p not.b32 %r1117, %r1117;
}

	// end inline asm
	and.b32  	%r1139, %r1117, %r1138;
	mov.b32 	%r1122, 8;
	// begin inline asm
	{
    .reg .pred p;
    and.b32 %r1120, %r1133, %r1122;    setp.ne.u32 p, %r1120, 0;
    vote.ballot.sync.b32 %r1120, p, 0xffffffff;
    @!p not.b32 %r1120, %r1120;
}

	// end inline asm
	and.b32  	%r1140, %r1120, %r1139;
	mov.b32 	%r1125, 16;
	// begin inline asm
	{
    .reg .pred p;
    and.b32 %r1123, %r1133, %r1125;    setp.ne.u32 p, %r1123, 0;
    vote.ballot.sync.b32 %r1123, p, 0xffffffff;
    @!p not.b32 %r1123, %r1123;
}

	// end inline asm
	and.b32  	%r1141, %r1123, %r1140;
	mov.b32 	%r1128, 32;
	// begin inline asm
	{
    .reg .pred p;
    and.b32 %r1126, %r1133, %r1128;    setp.ne.u32 p, %r1126, 0;
    vote.ballot.sync.b32 %r1126, p, 0xffffffff;
    @!p not.b32 %r1126, %r1126;
}

	// end inline asm
	and.b32  	%r1142, %r1126, %r1141;
	mov.b32 	%r1131, 64;
	// begin inline asm
	{
    .reg .pred p;
    and.b32 %r1129, %r1133, %r1131;    setp.ne.u32 p, %r1129, 0;
    vote.ballot.sync.b32 %r1129, p, 0xffffffff;
    @!p not.b32 %r1129, %r1129;
}

	// end inline asm
	and.b32  	%r1143, %r1129, %r1142;
	mov.b32 	%r1134, 128;
	// begin inline asm
	{
    .reg .pred p;
    and.b32 %r1132, %r1133, %r1134;    setp.ne.u32 p, %r1132, 0;
    vote.ballot.sync.b32 %r1132, p, 0xffffffff;
    @!p not.b32 %r1132, %r1132;
}

	// end inline asm
	and.b32  	%r1144, %r1132, %r1143;
	clz.b32 	%r1145, %r1144;
	sub.s32 	%r259, 31, %r1145;
	and.b32  	%r1146, %r878, %r1144;
	popc.b32 	%r260, %r1146;
	setp.ne.s32 	%p117, %r443, %r259;
	mov.b32 	%r2235, 0;
	@%p117 bra 	$L__BB7_193;
	shl.b32 	%r1147, %r1133, 2;
	add.s32 	%r1148, %r219, %r1147;
	atom.shared.add.u32 	%r2235, [%r1148], %r260;
$L__BB7_193:
	ld.param.u32 	%r2102, [_ZN3cub18CUB_300001_SM_10006detail10radix_sort29DeviceRadixSortOnesweepKernelINS1_5radix10policy_hubIiiyE10Policy1000ELNS0_9SortOrderE0EiiyiiNS1_21identity_decomposer_tEEEvPT5_SB_PT3_PKSC_PT1_PKSG_PT2_PKSK_T4_iiT6__param_9];
	shfl.sync.idx.b32	%r1174|%p118, %r2235, %r259, 31, -1;
	add.s32 	%r263, %r260, %r1174;
	shr.u32 	%r1175, %r2221, %r2102;
	and.b32  	%r1171, %r1175, %r221;
	mov.b32 	%r1151, 1;
	// begin inline asm
	{
    .reg .pred p;
    and.b32 %r1149, %r1171, %r1151;    setp.ne.u32 p, %r1149, 0;
    vote.ballot.sync.b32 %r1149, p, 0xffffffff;
    @!p not.b32 %r1149, %r1149;
}

	// end inline asm
	mov.b32 	%r1154, 2;
	// begin inline asm
	{
    .reg .pred p;
    and.b32 %r1152, %r1171, %r1154;    setp.ne.u32 p, %r1152, 0;
    vote.ballot.sync.b32 %r1152, p, 0xffffffff;
    @!p not.b32 %r1152, %r1152;
}

	// end inline asm
	and.b32  	%r1176, %r1152, %r1149;
	mov.b32 	%r1157, 4;
	// begin inline asm
	{
    .reg .pred p;
    and.b32 %r1155, %r1171, %r1157;    setp.ne.u32 p, %r1155, 0;
    vote.ballot.sync.b32 %r1155, p, 0xffffffff;
    @!p not.b32 %r1155, %r1155;
}

	// end inline asm
	and.b32  	%r1177, %r1155, %r1176;
	mov.b32 	%r1160, 8;
	// begin inline asm
	{
    .reg .pred p;
    and.b32 %r1158, %r1171, %r1160;    setp.ne.u32 p, %r1158, 0;
    vote.ballot.sync.b32 %r1158, p, 0xffffffff;
    @!p not.b32 %r1158, %r1158;
}

	// end inline asm
	and.b32  	%r1178, %r1158, %r1177;
	mov.b32 	%r1163, 16;
	// begin inline asm
	{
    .reg .pred p;
    and.b32 %r1161, %r1171, %r1163;    setp.ne.u32 p, %r1161, 0;
    vote.ballot.sync.b32 %r1161, p, 0xffffffff;
    @!p not.b32 %r1161, %r1161;
}

	// end inline asm
	and.b32  	%r1179, %r1161, %r1178;
	mov.b32 	%r1166, 32;
	// begin inline asm
	{
    .reg .pred p;
    and.b32 %r1164, %r1171, %r1166;    setp.ne.u32 p, %r1164, 0;
    vote.ballot.sync.b32 %r1164, p, 0xffffffff;
    @!p not.b32 %r1164, %r1164;
}

	// end inline asm
	and.b32  	%r1180, %r1164, %r1179;
	mov.b32 	%r1169, 64;
	// begin inline asm
	{
    .reg .pred p;
    and.b32 %r1167, %r1171, %r1169;    setp.ne.u32 p, %r1167, 0;
    vote.ballot.sync.b32 %r1167, p, 0xffffffff;
    @!p not.b32 %r1167, %r1167;
}

	// end inline asm
	and.b32  	%r1181, %r1167, %r1180;
	mov.b32 	%r1172, 128;
	// begin inline asm
	{
    .reg .pred p;
    and.b32 %r1170, %r1171, %r1172;    setp.ne.u32 p, %r1170, 0;
    vote.ballot.sync.b32 %r1170, p, 0xffffffff;
    @!p not.b32 %r1170, %r1170;
}

	// end inline asm
	and.b32  	%r1182, %r1170, %r1181;
	clz.b32 	%r1183, %r1182;
	sub.s32 	%r265, 31, %r1183;
	and.b32  	%r1184, %r878, %r1182;
	popc.b32 	%r266, %r1184;
	setp.ne.s32 	%p119, %r443, %r265;
	mov.b32 	%r2236, 0;
	@%p119 bra 	$L__BB7_195;
	shl.b32 	%r1185, %r1171, 2;
	add.s32 	%r1186, %r219, %r1185;
	atom.shared.add.u32 	%r2236, [%r1186], %r266;
$L__BB7_195:
	ld.param.u32 	%r2103, [_ZN3cub18CUB_300001_SM_10006detail10radix_sort29DeviceRadixSortOnesweepKernelINS1_5radix10policy_hubIiiyE10Policy1000ELNS0_9SortOrderE0EiiyiiNS1_21identity_decomposer_tEEEvPT5_SB_PT3_PKSC_PT1_PKSG_PT2_PKSK_T4_iiT6__param_9];
	shfl.sync.idx.b32	%r1212|%p120, %r2236, %r265, 31, -1;
	add.s32 	%r269, %r266, %r1212;
	shr.u32 	%r1213, %r2220, %r2103;
	and.b32  	%r1209, %r1213, %r221;
	mov.b32 	%r1189, 1;
	// begin inline asm
	{
    .reg .pred p;
    and.b32 %r1187, %r1209, %r1189;    setp.ne.u32 p, %r1187, 0;
    vote.ballot.sync.b32 %r1187, p, 0xffffffff;
    @!p not.b32 %r1187, %r1187;
}

	// end inline asm
	mov.b32 	%r1192, 2;
	// begin inline asm
	{
    .reg .pred p;
    and.b32 %r1190, %r1209, %r1192;    setp.ne.u32 p, %r1190, 0;
    vote.ballot.sync.b32 %r1190, p, 0xffffffff;
    @!p not.b32 %r1190, %r1190;
}

	// end inline asm
	and.b32  	%r1214, %r1190, %r1187;
	mov.b32 	%r1195, 4;
	// begin inline asm
	{
    .reg .pred p;
    and.b32 %r1193, %r1209, %r1195;    setp.ne.u32 p, %r1193, 0;
    vote.ballot.sync.b32 %r1193, p, 0xffffffff;
    @!p not.b32 %r1193, %r1193;
}

	// end inline asm
	and.b32  	%r1215, %r1193, %r1214;
	mov.b32 	%r1198, 8;
	// begin inline asm
	{
    .reg .pred p;
    and.b32 %r1196, %r1209, %r1198;    setp.ne.u32 p, %r1196, 0;
    vote.ballot.sync.b32 %r1196, p, 0xffffffff;
    @!p not.b32 %r1196, %r1196;
}

	// end inline asm
	and.b32  	%r1216, %r1196, %r1215;
	mov.b32 	%r1201, 16;
	// begin inline asm
	{
    .reg .pred p;
    and.b32 %r1199, %r1209, %r1201;    setp.ne.u32 p, %r1199, 0;
    vote.ballot.sync.b32 %r1199, p, 0xffffffff;
    @!p not.b32 %r1199, %r1199;
}

	// end inline asm
	and.b32  	%r1217, %r1199, %r1216;
	mov.b32 	%r1204, 32;
	// begin inline asm
	{
    .reg .pred p;
    and.b32 %r1202, %r1209, %r1204;    setp.ne.u32 p, %r1202, 0;
    vote.ballot.sync.b32 %r1202, p, 0xffffffff;
    @!p not.b32 %r1202, %r1202;
}

	// end inline asm
	and.b32  	%r1218, %r1202, %r1217;
	mov.b32 	%r1207, 64;
	// begin inline asm
	{
    .reg .pred p;
    and.b32 %r1205, %r1209, %r1207;    setp.ne.u32 p, %r1205, 0;
    vote.ballot.sync.b32 %r1205, p, 0xffffffff;
    @!p not.b32 %r1205, %r1205;
}

	// end inline asm
	and.b32  	%r1219, %r1205, %r1218;
	mov.b32 	%r1210, 128;
	// begin inline asm
	{
    .reg .pred p;
    and.b32 %r1208, %r1209, %r1210;    setp.ne.u32 p, %r1208, 0;
    vote.ballot.sync.b32 %r1208, p, 0xffffffff;
    @!p not.b32 %r1208, %r1208;
}

	// end inline asm
	and.b32  	%r1220, %r1208, %r1219;
	clz.b32 	%r1221, %r1220;
	sub.s32 	%r271, 31, %r1221;
	and.b32  	%r1222, %r878, %r1220;
	popc.b32 	%r272, %r1222;
	setp.ne.s32 	%p121, %r443, %r271;
	mov.b32 	%r2237, 0;
	@%p121 bra 	$L__BB7_197;
	shl.b32 	%r1223, %r1209, 2;
	add.s32 	%r1224, %r219, %r1223;
	atom.shared.add.u32 	%r2237, [%r1224], %r272;
$L__BB7_197:
	ld.param.u32 	%r2104, [_ZN3cub18CUB_300001_SM_10006detail10radix_sort29DeviceRadixSortOnesweepKernelINS1_5radix10policy_hubIiiyE10Policy1000ELNS0_9SortOrderE0EiiyiiNS1_21identity_decomposer_tEEEvPT5_SB_PT3_PKSC_PT1_PKSG_PT2_PKSK_T4_iiT6__param_9];
	shfl.sync.idx.b32	%r1250|%p122, %r2237, %r271, 31, -1;
	add.s32 	%r275, %r272, %r1250;
	shr.u32 	%r1251, %r2219, %r2104;
	and.b32  	%r1247, %r1251, %r221;
	mov.b32 	%r1227, 1;
	// begin inline asm
	{
    .reg .pred p;
    and.b32 %r1225, %r1247, %r1227;    setp.ne.u32 p, %r1225, 0;
    vote.ballot.sync.b32 %r1225, p, 0xffffffff;
    @!p not.b32 %r1225, %r1225;
}

	// end inline asm
	mov.b32 	%r1230, 2;
	// begin inline asm
	{
    .reg .pred p;
    and.b32 %r1228, %r1247, %r1230;    setp.ne.u32 p, %r1228, 0;
    vote.ballot.sync.b32 %r1228, p, 0xffffffff;
    @!p not.b32 %r1228, %r1228;
}

	// end inline asm
	and.b32  	%r1252, %r1228, %r1225;
	mov.b32 	%r1233, 4;
	// begin inline asm
	{
    .reg .pred p;
    and.b32 %r1231, %r1247, %r1233;    setp.ne.u32 p, %r1231, 0;
    vote.ballot.sync.b32 %r1231, p, 0xffffffff;
    @!p not.b32 %r1231, %r1231;
}

	// end inline asm
	and.b32  	%r1253, %r1231, %r1252;
	mov.b32 	%r1236, 8;
	// begin inline asm
	{
    .reg .pred p;
    and.b32 %r1234, %r1247, %r1236;    setp.ne.u32 p, %r1234, 0;
    vote.ballot.sync.b32 %r1234, p, 0xffffffff;
    @!p not.b32 %r1234, %r1234;
}

	// end inline asm
	and.b32  	%r1254, %r1234, %r1253;
	mov.b32 	%r1239, 16;
	// begin inline asm
	{
    .reg .pred p;
    and.b32 %r1237, %r1247, %r1239;    setp.ne.u32 p, %r1237, 0;
    vote.ballot.sync.b32 %r1237, p, 0xffffffff;
    @!p not.b32 %r1237, %r1237;
}

	// end inline asm
	and.b32  	%r1255, %r1237, %r1254;
	mov.b32 	%r1242, 32;
	// begin inline asm
	{
    .reg .pred p;
    and.b32 %r1240, %r1247, %r1242;    setp.ne.u32 p, %r1240, 0;
    vote.ballot.sync.b32 %r1240, p, 0xffffffff;
    @!p not.b32 %r1240, %r1240;
}

	// end inline asm
	and.b32  	%r1256, %r1240, %r1255;
	mov.b32 	%r1245, 64;
	// begin inline asm
	{
    .reg .pred p;
    and.b32 %r1243, %r1247, %r1245;    setp.ne.u32 p, %r1243, 0;
    vote.ballot.sync.b32 %r1243, p, 0xffffffff;
    @!p not.b32 %r1243, %r1243;
}

	// end inline asm
	and.b32  	%r1257, %r1243, %r1256;
	mov.b32 	%r1248, 128;
	// begin inline asm
	{
    .reg .pred p;
    and.b32 %r1246, %r1247, %r1248;    setp.ne.u32 p, %r1246, 0;
    vote.ballot.sync.b32 %r1246, p, 0xffffffff;
    @!p not.b32 %r1246, %r1246;
}

	// end inline asm
	and.b32  	%r1258, %r1246, %r1257;
	clz.b32 	%r1259, %r1258;
	sub.s32 	%r277, 31, %r1259;
	and.b32  	%r1260, %r878, %r1258;
	popc.b32 	%r278, %r1260;
	setp.ne.s32 	%p123, %r443, %r277;
	mov.b32 	%r2238, 0;
	@%p123 bra 	$L__BB7_199;
	shl.b32 	%r1265, %r1247, 2;
	add.s32 	%r1266, %r219, %r1265;
	atom.shared.add.u32 	%r2238, [%r1266], %r278;
$L__BB7_199:
	ld.param.u32 	%r2105, [_ZN3cub18CUB_300001_SM_10006detail10radix_sort29DeviceRadixSortOnesweepKernelINS1_5radix10policy_hubIiiyE10Policy1000ELNS0_9SortOrderE0EiiyiiNS1_21identity_decomposer_tEEEvPT5_SB_PT3_PKSC_PT1_PKSG_PT2_PKSK_T4_iiT6__param_9];
	shfl.sync.idx.b32	%r1292|%p124, %r2238, %r277, 31, -1;
	add.s32 	%r281, %r278, %r1292;
	shr.u32 	%r1293, %r2218, %r2105;
	and.b32  	%r1289, %r1293, %r221;
	mov.b32 	%r1269, 1;
	// begin inline asm
	{
    .reg .pred p;
    and.b32 %r1267, %r1289, %r1269;    setp.ne.u32 p, %r1267, 0;
    vote.ballot.sync.b32 %r1267, p, 0xffffffff;
    @!p not.b32 %r1267, %r1267;
}

	// end inline asm
	mov.b32 	%r1272, 2;
	// begin inline asm
	{
    .reg .pred p;
    and.b32 %r1270, %r1289, %r1272;    setp.ne.u32 p, %r1270, 0;
    vote.ballot.sync.b32 %r1270, p, 0xffffffff;
    @!p not.b32 %r1270, %r1270;
}

	// end inline asm
	and.b32  	%r1294, %r1270, %r1267;
	mov.b32 	%r1275, 4;
	// begin inline asm
	{
    .reg .pred p;
    and.b32 %r1273, %r1289, %r1275;    setp.ne.u32 p, %r1273, 0;
    vote.ballot.sync.b32 %r1273, p, 0xffffffff;
    @!p not.b32 %r1273, %r1273;
}

	// end inline asm
	and.b32  	%r1295, %r1273, %r1294;
	mov.b32 	%r1278, 8;
	// begin inline asm
	{
    .reg .pred p;
    and.b32 %r1276, %r1289, %r1278;    setp.ne.u32 p, %r1276, 0;
    vote.ballot.sync.b32 %r1276, p, 0xffffffff;
    @!p not.b32 %r1276, %r1276;
}

	// end inline asm
	and.b32  	%r1296, %r1276, %r1295;
	mov.b32 	%r1281, 16;
	// begin inline asm
	{
    .reg .pred p;
    and.b32 %r1279, %r1289, %r1281;    setp.ne.u32 p, %r1279, 0;
    vote.ballot.sync.b32 %r1279, p, 0xffffffff;
    @!p not.b32 %r1279, %r1279;
}

	// end inline asm
	and.b32  	%r1297, %r1279, %r1296;
	mov.b32 	%r1284, 32;
	// begin inline asm
	{
    .reg .pred p;
    and.b32 %r1282, %r1289, %r1284;    setp.ne.u32 p, %r1282, 0;
    vote.ballot.sync.b32 %r1282, p, 0xffffffff;
    @!p not.b32 %r1282, %r1282;
}

	// end inline asm
	and.b32  	%r1298, %r1282, %r1297;
	mov.b32 	%r1287, 64;
	// begin inline asm
	{
    .reg .pred p;
    and.b32 %r1285, %r1289, %r1287;    setp.ne.u32 p, %r1285, 0;
    vote.ballot.sync.b32 %r1285, p, 0xffffffff;
    @!p not.b32 %r1285, %r1285;
}

	// end inline asm
	and.b32  	%r1299, %r1285, %r1298;
	mov.b32 	%r1290, 128;
	// begin inline asm
	{
    .reg .pred p;
    and.b32 %r1288, %r1289, %r1290;    setp.ne.u32 p, %r1288, 0;
    vote.ballot.sync.b32 %r1288, p, 0xffffffff;
    @!p not.b32 %r1288, %r1288;
}

	// end inline asm
	and.b32  	%r1300, %r1288, %r1299;
	clz.b32 	%r1301, %r1300;
	sub.s32 	%r283, 31, %r1301;
	and.b32  	%r1302, %r878, %r1300;
	popc.b32 	%r284, %r1302;
	setp.ne.s32 	%p125, %r443, %r283;
	mov.b32 	%r2239, 0;
	@%p125 bra 	$L__BB7_201;
	shl.b32 	%r1307, %r1289, 2;
	add.s32 	%r1308, %r219, %r1307;
	atom.shared.add.u32 	%r2239, [%r1308], %r284;
$L__BB7_201:
	ld.param.u32 	%r2106, [_ZN3cub18CUB_300001_SM_10006detail10radix_sort29DeviceRadixSortOnesweepKernelINS1_5radix10policy_hubIiiyE10Policy1000ELNS0_9SortOrderE0EiiyiiNS1_21identity_decomposer_tEEEvPT5_SB_PT3_PKSC_PT1_PKSG_PT2_PKSK_T4_iiT6__param_9];
	shfl.sync.idx.b32	%r1334|%p126, %r2239, %r283, 31, -1;
	add.s32 	%r287, %r284, %r1334;
	shr.u32 	%r1335, %r2217, %r2106;
	and.b32  	%r1331, %r1335, %r221;
	mov.b32 	%r1311, 1;
	// begin inline asm
	{
    .reg .pred p;
    and.b32 %r1309, %r1331, %r1311;    setp.ne.u32 p, %r1309, 0;
    vote.ballot.sync.b32 %r1309, p, 0xffffffff;
    @!p not.b32 %r1309, %r1309;
}

	// end inline asm
	mov.b32 	%r1314, 2;
	// begin inline asm
	{
    .reg .pred p;
    and.b32 %r1312, %r1331, %r1314;    setp.ne.u32 p, %r1312, 0;
    vote.ballot.sync.b32 %r1312, p, 0xffffffff;
    @!p not.b32 %r1312, %r1312;
}

	// end inline asm
	and.b32  	%r1336, %r1312, %r1309;
	mov.b32 	%r1317, 4;
	// begin inline asm
	{
    .reg .pred p;
    and.b32 %r1315, %r1331, %r1317;    setp.ne.u32 p, %r1315, 0;
    vote.ballot.sync.b32 %r1315, p, 0xffffffff;
    @!p not.b32 %r1315, %r1315;
}

	// end inline asm
	and.b32  	%r1337, %r1315, %r1336;
	mov.b32 	%r1320, 8;
	// begin inline asm
	{
    .reg .pred p;
    and.b32 %r1318, %r1331, %r1320;    setp.ne.u32 p, %r1318, 0;
    vote.ballot.sync.b32 %r1318, p, 0xffffffff;
    @!p not.b32 %r1318, %r1318;
}

	// end inline asm
	and.b32  	%r1338, %r1318, %r1337;
	mov.b32 	%r1323, 16;
	// begin inline asm
	{
    .reg .pred p;
    and.b32 %r1321, %r1331, %r1323;    setp.ne.u32 p, %r1321, 0;
    vote.ballot.sync.b32 %r1321, p, 0xffffffff;
    @!p not.b32 %r1321, %r1321;
}

	// end inline asm
	and.b32  	%r1339, %r1321, %r1338;
	mov.b32 	%r1326, 32;
	// begin inline asm
	{
    .reg .pred p;
    and.b32 %r1324, %r1331, %r1326;    setp.ne.u32 p, %r1324, 0;
    vote.ballot.sync.b32 %r1324, p, 0xffffffff;
    @!p not.b32 %r1324, %r1324;
}

	// end inline asm
	and.b32  	%r1340, %r1324, %r1339;
	mov.b32 	%r1329, 64;
	// begin inline asm
	{
    .reg .pred p;
    and.b32 %r1327, %r1331, %r1329;    setp.ne.u32 p, %r1327, 0;
    vote.ballot.sync.b32 %r1327, p, 0xffffffff;
    @!p not.b32 %r1327, %r1327;
}

	// end inline asm
	and.b32  	%r1341, %r1327, %r1340;
	mov.b32 	%r1332, 128;
	// begin inline asm
	{
    .reg .pred p;
    and.b32 %r1330, %r1331, %r1332;    setp.ne.u32 p, %r1330, 0;
    vote.ballot.sync.b32 %r1330, p, 0xffffffff;
    @!p not.b32 %r1330, %r1330;
}

	// end inline asm
	and.b32  	%r1342, %r1330, %r1341;
	clz.b32 	%r1343, %r1342;
	sub.s32 	%r289, 31, %r1343;
	and.b32  	%r1344, %r878, %r1342;
	popc.b32 	%r290, %r1344;
	setp.ne.s32 	%p127, %r443, %r289;
	mov.b32 	%r2240, 0;
	@%p127 bra 	$L__BB7_203;
	shl.b32 	%r1349, %r1331, 2;
	add.s32 	%r1350, %r219, %r1349;
	atom.shared.add.u32 	%r2240, [%r1350], %r290;
$L__BB7_203:
	ld.param.u32 	%r2107, [_ZN3cub18CUB_300001_SM_10006detail10radix_sort29DeviceRadixSortOnesweepKernelINS1_5radix10policy_hubIiiyE10Policy1000ELNS0_9SortOrderE0EiiyiiNS1_21identity_decomposer_tEEEvPT5_SB_PT3_PKSC_PT1_PKSG_PT2_PKSK_T4_iiT6__param_9];
	shfl.sync.idx.b32	%r1376|%p128, %r2240, %r289, 31, -1;
	add.s32 	%r293, %r290, %r1376;
	shr.u32 	%r1377, %r2216, %r2107;
	and.b32  	%r1373, %r1377, %r221;
	mov.b32 	%r1353, 1;
	// begin inline asm
	{
    .reg .pred p;
    and.b32 %r1351, %r1373, %r1353;    setp.ne.u32 p, %r1351, 0;
    vote.ballot.sync.b32 %r1351, p, 0xffffffff;
    @!p not.b32 %r1351, %r1351;
}

	// end inline asm
	mov.b32 	%r1356, 2;
	// begin inline asm
	{
    .reg .pred p;
    and.b32 %r1354, %r1373, %r1356;    setp.ne.u32 p, %r1354, 0;
    vote.ballot.sync.b32 %r1354, p, 0xffffffff;
    @!p not.b32 %r1354, %r1354;
}

	// end inline asm
	and.b32  	%r1378, %r1354, %r1351;
	mov.b32 	%r1359, 4;
	// begin inline asm
	{
    .reg .pred p;
    and.b32 %r1357, %r1373, %r1359;    setp.ne.u32 p, %r1357, 0;
    vote.ballot.sync.b32 %r1357, p, 0xffffffff;
    @!p not.b32 %r1357, %r1357;
}

	// end inline asm
	and.b32  	%r1379, %r1357, %r1378;
	mov.b32 	%r1362, 8;
	// begin inline asm
	{
    .reg .pred p;
    and.b32 %r1360, %r1373, %r1362;    setp.ne.u32 p, %r1360, 0;
    vote.ballot.sync.b32 %r1360, p, 0xffffffff;
    @!p not.b32 %r1360, %r1360;
}

	// end inline asm
	and.b32  	%r1380, %r1360, %r1379;
	mov.b32 	%r1365, 16;
	// begin inline asm
	{
    .reg .pred p;
    and.b32 %r1363, %r1373, %r1365;    setp.ne.u32 p, %r1363, 0;
    vote.ballot.sync.b32 %r1363, p, 0xffffffff;
    @!p not.b32 %r1363, %r1363;
}

	// end inline asm
	and.b32  	%r1381, %r1363, %r1380;
	mov.b32 	%r1368, 32;
	// begin inline asm
	{
    .reg .pred p;
    and.b32 %r1366, %r1373, %r1368;    setp.ne.u32 p, %r1366, 0;
    vote.ballot.sync.b32 %r1366, p, 0xffffffff;
    @!p not.b32 %r1366, %r1366;
}

	// end inline asm
	and.b32  	%r1382, %r1366, %r1381;
	mov.b32 	%r1371, 64;
	// begin inline asm
	{
    .reg .pred p;
    and.b32 %r1369, %r1373, %r1371;    setp.ne.u32 p, %r1369, 0;
    vote.ballot.sync.b32 %r1369, p, 0xffffffff;
    @!p not.b32 %r1369, %r1369;
}

	// end inline asm
	and.b32  	%r1383, %r1369, %r1382;
	mov.b32 	%r1374, 128;
	// begin inline asm
	{
    .reg .pred p;
    and.b32 %r1372, %r1373, %r1374;    setp.ne.u32 p, %r1372, 0;
    vote.ballot.sync.b32 %r1372, p, 0xffffffff;
    @!p not.b32 %r1372, %r1372;
}

	// end inline asm
	and.b32  	%r1384, %r1372, %r1383;
	clz.b32 	%r1385, %r1384;
	sub.s32 	%r295, 31, %r1385;
	and.b32  	%r1386, %r878, %r1384;
	popc.b32 	%r296, %r1386;
	setp.ne.s32 	%p129, %r443, %r295;
	mov.b32 	%r2241, 0;
	@%p129 bra 	$L__BB7_205;
	shl.b32 	%r1391, %r1373, 2;
	add.s32 	%r1392, %r219, %r1391;
	atom.shared.add.u32 	%r2241, [%r1392], %r296;
$L__BB7_205:
	ld.param.u32 	%r2108, [_ZN3cub18CUB_300001_SM_10006detail10radix_sort29DeviceRadixSortOnesweepKernelINS1_5radix10policy_hubIiiyE10Policy1000ELNS0_9SortOrderE0EiiyiiNS1_21identity_decomposer_tEEEvPT5_SB_PT3_PKSC_PT1_PKSG_PT2_PKSK_T4_iiT6__param_9];
	shfl.sync.idx.b32	%r1418|%p130, %r2241, %r295, 31, -1;
	add.s32 	%r299, %r296, %r1418;
	shr.u32 	%r1419, %r2215, %r2108;
	and.b32  	%r1415, %r1419, %r221;
	mov.b32 	%r1395, 1;
	// begin inline asm
	{
    .reg .pred p;
    and.b32 %r1393, %r1415, %r1395;    setp.ne.u32 p, %r1393, 0;
    vote.ballot.sync.b32 %r1393, p, 0xffffffff;
    @!p not.b32 %r1393, %r1393;
}

	// end inline asm
	mov.b32 	%r1398, 2;
	// begin inline asm
	{
    .reg .pred p;
    and.b32 %r1396, %r1415, %r1398;    setp.ne.u32 p, %r1396, 0;
    vote.ballot.sync.b32 %r1396, p, 0xffffffff;
    @!p not.b32 %r1396, %r1396;
}

	// end inline asm
	and.b32  	%r1420, %r1396, %r1393;
	mov.b32 	%r1401, 4;
	// begin inline asm
	{
    .reg .pred p;
    and.b32 %r1399, %r1415, %r1401;    setp.ne.u32 p, %r1399, 0;
    vote.ballot.sync.b32 %r1399, p, 0xffffffff;
    @!p not.b32 %r1399, %r1399;
}

	// end inline asm
	and.b32  	%r1421, %r1399, %r1420;
	mov.b32 	%r1404, 8;
	// begin inline asm
	{
    .reg .pred p;
    and.b32 %r1402, %r1415, %r1404;    setp.ne.u32 p, %r1402, 0;
    vote.ballot.sync.b32 %r1402, p, 0xffffffff;
    @!p not.b32 %r1402, %r1402;
}

	// end inline asm
	and.b32  	%r1422, %r1402, %r1421;
	mov.b32 	%r1407, 16;
	// begin inline asm
	{
    .reg .pred p;
    and.b32 %r1405, %r1415, %r1407;    setp.ne.u32 p, %r1405, 0;
    vote.ballot.sync.b32 %r1405, p, 0xffffffff;
    @!p not.b32 %r1405, %r1405;
}

	// end inline asm
	and.b32  	%r1423, %r1405, %r1422;
	mov.b32 	%r1410, 32;
	// begin inline asm
	{
    .reg .pred p;
    and.b32 %r1408, %r1415, %r1410;    setp.ne.u32 p, %r1408, 0;
    vote.ballot.sync.b32 %r1408, p, 0xffffffff;
    @!p not.b32 %r1408, %r1408;
}

	// end inline asm
	and.b32  	%r1424, %r1408, %r1423;
	mov.b32 	%r1413, 64;
	// begin inline asm
	{
    .reg .pred p;
    and.b32 %r1411, %r1415, %r1413;    setp.ne.u32 p, %r1411, 0;
    vote.ballot.sync.b32 %r1411, p, 0xffffffff;
    @!p not.b32 %r1411, %r1411;
}

	// end inline asm
	and.b32  	%r1425, %r1411, %r1424;
	mov.b32 	%r1416, 128;
	// begin inline asm
	{
    .reg .pred p;
    and.b32 %r1414, %r1415, %r1416;    setp.ne.u32 p, %r1414, 0;
    vote.ballot.sync.b32 %r1414, p, 0xffffffff;
    @!p not.b32 %r1414, %r1414;
}

	// end inline asm
	and.b32  	%r1426, %r1414, %r1425;
	clz.b32 	%r1427, %r1426;
	sub.s32 	%r301, 31, %r1427;
	and.b32  	%r1428, %r878, %r1426;
	popc.b32 	%r302, %r1428;
	setp.ne.s32 	%p131, %r443, %r301;
	mov.b32 	%r2242, 0;
	@%p131 bra 	$L__BB7_207;
	shl.b32 	%r1433, %r1415, 2;
	add.s32 	%r1434, %r219, %r1433;
	atom.shared.add.u32 	%r2242, [%r1434], %r302;
$L__BB7_207:
	ld.param.u32 	%r2109, [_ZN3cub18CUB_300001_SM_10006detail10radix_sort29DeviceRadixSortOnesweepKernelINS1_5radix10policy_hubIiiyE10Policy1000ELNS0_9SortOrderE0EiiyiiNS1_21identity_decomposer_tEEEvPT5_SB_PT3_PKSC_PT1_PKSG_PT2_PKSK_T4_iiT6__param_9];
	shfl.sync.idx.b32	%r1460|%p132, %r2242, %r301, 31, -1;
	add.s32 	%r305, %r302, %r1460;
	shr.u32 	%r1461, %r2214, %r2109;
	and.b32  	%r1457, %r1461, %r221;
	mov.b32 	%r1437, 1;
	// begin inline asm
	{
    .reg .pred p;
    and.b32 %r1435, %r1457, %r1437;    setp.ne.u32 p, %r1435, 0;
    vote.ballot.sync.b32 %r1435, p, 0xffffffff;
    @!p not.b32 %r1435, %r1435;
}

	// end inline asm
	mov.b32 	%r1440, 2;
	// begin inline asm
	{
    .reg .pred p;
    and.b32 %r1438, %r1457, %r1440;    setp.ne.u32 p, %r1438, 0;
    vote.ballot.sync.b32 %r1438, p, 0xffffffff;
    @!p not.b32 %r1438, %r1438;
}

	// end inline asm
	and.b32  	%r1462, %r1438, %r1435;
	mov.b32 	%r1443, 4;
	// begin inline asm
	{
    .reg .pred p;
    and.b32 %r1441, %r1457, %r1443;    setp.ne.u32 p, %r1441, 0;
    vote.ballot.sync.b32 %r1441, p, 0xffffffff;
    @!p not.b32 %r1441, %r1441;
}

	// end inline asm
	and.b32  	%r1463, %r1441, %r1462;
	mov.b32 	%r1446, 8;
	// begin inline asm
	{
    .reg .pred p;
    and.b32 %r1444, %r1457, %r1446;    setp.ne.u32 p, %r1444, 0;
    vote.ballot.sync.b32 %r1444, p, 0xffffffff;
    @!p not.b32 %r1444, %r1444;
}

	// end inline asm
	and.b32  	%r1464, %r1444, %r1463;
	mov.b32 	%r1449, 16;
	// begin inline asm
	{
    .reg .pred p;
    and.b32 %r1447, %r1457, %r1449;    setp.ne.u32 p, %r1447, 0;
    vote.ballot.sync.b32 %r1447, p, 0xffffffff;
    @!p not.b32 %r1447, %r1447;
}

	// end inline asm
	and.b32  	%r1465, %r1447, %r1464;
	mov.b32 	%r1452, 32;
	// begin inline asm
	{
    .reg .pred p;
    and.b32 %r1450, %r1457, %r1452;    setp.ne.u32 p, %r1450, 0;
    vote.ballot.sync.b32 %r1450, p, 0xffffffff;
    @!p not.b32 %r1450, %r1450;
}

	// end inline asm
	and.b32  	%r1466, %r1450, %r1465;
	mov.b32 	%r1455, 64;
	// begin inline asm
	{
    .reg .pred p;
    and.b32 %r1453, %r1457, %r1455;    setp.ne.u32 p, %r1453, 0;
    vote.ballot.sync.b32 %r1453, p, 0xffffffff;
    @!p not.b32 %r1453, %r1453;
}

	// end inline asm
	and.b32  	%r1467, %r1453, %r1466;
	mov.b32 	%r1458, 128;
	// begin inline asm
	{
    .reg .pred p;
    and.b32 %r1456, %r1457, %r1458;    setp.ne.u32 p, %r1456, 0;
    vote.ballot.sync.b32 %r1456, p, 0xffffffff;
    @!p not.b32 %r1456, %r1456;
}

	// end inline asm
	and.b32  	%r1468, %r1456, %r1467;
	clz.b32 	%r1469, %r1468;
	sub.s32 	%r307, 31, %r1469;
	and.b32  	%r1470, %r878, %r1468;
	popc.b32 	%r308, %r1470;
	setp.ne.s32 	%p133, %r443, %r307;
	mov.b32 	%r2243, 0;
	@%p133 bra 	$L__BB7_209;
	shl.b32 	%r1475, %r1457, 2;
	add.s32 	%r1476, %r219, %r1475;
	atom.shared.add.u32 	%r2243, [%r1476], %r308;
$L__BB7_209:
	ld.param.u32 	%r2110, [_ZN3cub18CUB_300001_SM_10006detail10radix_sort29DeviceRadixSortOnesweepKernelINS1_5radix10policy_hubIiiyE10Policy1000ELNS0_9SortOrderE0EiiyiiNS1_21identity_decomposer_tEEEvPT5_SB_PT3_PKSC_PT1_PKSG_PT2_PKSK_T4_iiT6__param_9];
	shfl.sync.idx.b32	%r1502|%p134, %r2243, %r307, 31, -1;
	add.s32 	%r311, %r308, %r1502;
	shr.u32 	%r1503, %r2213, %r2110;
	and.b32  	%r1499, %r1503, %r221;
	mov.b32 	%r1479, 1;
	// begin inline asm
	{
    .reg .pred p;
    and.b32 %r1477, %r1499, %r1479;    setp.ne.u32 p, %r1477, 0;
    vote.ballot.sync.b32 %r1477, p, 0xffffffff;
    @!p not.b32 %r1477, %r1477;
}

	// end inline asm
	mov.b32 	%r1482, 2;
	// begin inline asm
	{
    .reg .pred p;
    and.b32 %r1480, %r1499, %r1482;    setp.ne.u32 p, %r1480, 0;
    vote.ballot.sync.b32 %r1480, p, 0xffffffff;
    @!p not.b32 %r1480, %r1480;
}

	// end inline asm
	and.b32  	%r1504, %r1480, %r1477;
	mov.b32 	%r1485, 4;
	// begin inline asm
	{
    .reg .pred p;
    and.b32 %r1483, %r1499, %r1485;    setp.ne.u32 p, %r1483, 0;
    vote.ballot.sync.b32 %r1483, p, 0xffffffff;
    @!p not.b32 %r1483, %r1483;
}

	// end inline asm
	and.b32  	%r1505, %r1483, %r1504;
	mov.b32 	%r1488, 8;
	// begin inline asm
	{
    .reg .pred p;
    and.b32 %r1486, %r1499, %r1488;    setp.ne.u32 p, %r1486, 0;
    vote.ballot.sync.b32 %r1486, p, 0xffffffff;
    @!p not.b32 %r1486, %r1486;
}

	// end inline asm
	and.b32  	%r1506, %r1486, %r1505;
	mov.b32 	%r1491, 16;
	// begin inline asm
	{
    .reg .pred p;
    and.b32 %r1489, %r1499, %r1491;    setp.ne.u32 p, %r1489, 0;
    vote.ballot.sync.b32 %r1489, p, 0xffffffff;
    @!p not.b32 %r1489, %r1489;
}

	// end inline asm
	and.b32  	%r1507, %r1489, %r1506;
	mov.b32 	%r1494, 32;
	// begin inline asm
	{
    .reg .pred p;
    and.b32 %r1492, %r1499, %r1494;    setp.ne.u32 p, %r1492, 0;
    vote.ballot.sync.b32 %r1492, p, 0xffffffff;
    @!p not.b32 %r1492, %r1492;
}

	// end inline asm
	and.b32  	%r1508, %r1492, %r1507;
	mov.b32 	%r1497, 64;
	// begin inline asm
	{
    .reg .pred p;
    and.b32 %r1495, %r1499, %r1497;    setp.ne.u32 p, %r1495, 0;
    vote.ballot.sync.b32 %r1495, p, 0xffffffff;
    @!p not.b32 %r1495, %r1495;
}

	// end inline asm
	and.b32  	%r1509, %r1495, %r1508;
	mov.b32 	%r1500, 128;
	// begin inline asm
	{
    .reg .pred p;
    and.b32 %r1498, %r1499, %r1500;    setp.ne.u32 p, %r1498, 0;
    vote.ballot.sync.b32 %r1498, p, 0xffffffff;
    @!p not.b32 %r1498, %r1498;
}

	// end inline asm
	and.b32  	%r1510, %r1498, %r1509;
	clz.b32 	%r1511, %r1510;
	sub.s32 	%r313, 31, %r1511;
	and.b32  	%r1512, %r878, %r1510;
	popc.b32 	%r314, %r1512;
	setp.ne.s32 	%p135, %r443, %r313;
	mov.b32 	%r2244, 0;
	@%p135 bra 	$L__BB7_211;
	shl.b32 	%r1517, %r1499, 2;
	add.s32 	%r1518, %r219, %r1517;
	atom.shared.add.u32 	%r2244, [%r1518], %r314;
$L__BB7_211:
	ld.param.u32 	%r2111, [_ZN3cub18CUB_300001_SM_10006detail10radix_sort29DeviceRadixSortOnesweepKernelINS1_5radix10policy_hubIiiyE10Policy1000ELNS0_9SortOrderE0EiiyiiNS1_21identity_decomposer_tEEEvPT5_SB_PT3_PKSC_PT1_PKSG_PT2_PKSK_T4_iiT6__param_9];
	shfl.sync.idx.b32	%r1544|%p136, %r2244, %r313, 31, -1;
	add.s32 	%r317, %r314, %r1544;
	shr.u32 	%r1545, %r2212, %r2111;
	and.b32  	%r1541, %r1545, %r221;
	mov.b32 	%r1521, 1;
	// begin inline asm
	{
    .reg .pred p;
    and.b32 %r1519, %r1541, %r1521;    setp.ne.u32 p, %r1519, 0;
    vote.ballot.sync.b32 %r1519, p, 0xffffffff;
    @!p not.b32 %r1519, %r1519;
}

	// end inline asm
	mov.b32 	%r1524, 2;
	// begin inline asm
	{
    .reg .pred p;
    and.b32 %r1522, %r1541, %r1524;    setp.ne.u32 p, %r1522, 0;
    vote.ballot.sync.b32 %r1522, p, 0xffffffff;
    @!p not.b32 %r1522, %r1522;
}

	// end inline asm
	and.b32  	%r1546, %r1522, %r1519;
	mov.b32 	%r1527, 4;
	// begin inline asm
	{
    .reg .pred p;
    and.b32 %r1525, %r1541, %r1527;    setp.ne.u32 p, %r1525, 0;
    vote.ballot.sync.b32 %r1525, p, 0xffffffff;
    @!p not.b32 %r1525, %r1525;
}

	// end inline asm
	and.b32  	%r1547, %r1525, %r1546;
	mov.b32 	%r1530, 8;
	// begin inline asm
	{
    .reg .pred p;
    and.b32 %r1528, %r1541, %r1530;    setp.ne.u32 p, %r1528, 0;
    vote.ballot.sync.b32 %r1528, p, 0xffffffff;
    @!p not.b32 %r1528, %r1528;
}

	// end inline asm
	and.b32  	%r1548, %r1528, %r1547;
	mov.b32 	%r1533, 16;
	// begin inline asm
	{
    .reg .pred p;
    and.b32 %r1531, %r1541, %r1533;    setp.ne.u32 p, %r1531, 0;
    vote.ballot.sync.b32 %r1531, p, 0xffffffff;
    @!p not.b32 %r1531, %r1531;
}

	// end inline asm
	and.b32  	%r1549, %r1531, %r1548;
	mov.b32 	%r1536, 32;
	// begin inline asm
	{
    .reg .pred p;
    and.b32 %r1534, %r1541, %r1536;    setp.ne.u32 p, %r1534, 0;
    vote.ballot.sync.b32 %r1534, p, 0xffffffff;
    @!p not.b32 %r1534, %r1534;
}

	// end inline asm
	and.b32  	%r1550, %r1534, %r1549;
	mov.b32 	%r1539, 64;
	// begin inline asm
	{
    .reg .pred p;
    and.b32 %r1537, %r1541, %r1539;    setp.ne.u32 p, %r1537, 0;
    vote.ballot.sync.b32 %r1537, p, 0xffffffff;
    @!p not.b32 %r1537, %r1537;
}

	// end inline asm
	and.b32  	%r1551, %r1537, %r1550;
	mov.b32 	%r1542, 128;
	// begin inline asm
	{
    .reg .pred p;
    and.b32 %r1540, %r1541, %r1542;    setp.ne.u32 p, %r1540, 0;
    vote.ballot.sync.b32 %r1540, p, 0xffffffff;
    @!p not.b32 %r1540, %r1540;
}

	// end inline asm
	and.b32  	%r1552, %r1540, %r1551;
	clz.b32 	%r1553, %r1552;
	sub.s32 	%r319, 31, %r1553;
	and.b32  	%r1554, %r878, %r1552;
	popc.b32 	%r320, %r1554;
	setp.ne.s32 	%p137, %r443, %r319;
	mov.b32 	%r2245, 0;
	@%p137 bra 	$L__BB7_213;
	shl.b32 	%r1559, %r1541, 2;
	add.s32 	%r1560, %r219, %r1559;
	atom.shared.add.u32 	%r2245, [%r1560], %r320;
$L__BB7_213:
	setp.gt.u32 	%p138, %r1, 255;
	shfl.sync.idx.b32	%r1561|%p139, %r2245, %r319, 31, -1;
	add.s32 	%r1562, %r320, %r1561;
	bar.sync 	0;
	shl.b32 	%r1563, %r227, 2;
	add.s32 	%r323, %r783, %r1563;
	st.shared.u32 	[%r323+-4], %r2228;
	shl.b32 	%r1565, %r233, 2;
	add.s32 	%r324, %r783, %r1565;
	st.shared.u32 	[%r324+-4], %r2227;
	shl.b32 	%r1566, %r239, 2;
	add.s32 	%r325, %r783, %r1566;
	st.shared.u32 	[%r325+-4], %r2226;
	shl.b32 	%r1567, %r245, 2;
	add.s32 	%r326, %r783, %r1567;
	st.shared.u32 	[%r326+-4], %r2225;
	shl.b32 	%r1568, %r251, 2;
	add.s32 	%r327, %r783, %r1568;
	st.shared.u32 	[%r327+-4], %r2224;
	shl.b32 	%r1569, %r257, 2;
	add.s32 	%r328, %r783, %r1569;
	st.shared.u32 	[%r328+-4], %r2223;
	shl.b32 	%r1570, %r263, 2;
	add.s32 	%r329, %r783, %r1570;
	st.shared.u32 	[%r329+-4], %r2222;
	shl.b32 	%r1571, %r269, 2;
	add.s32 	%r330, %r783, %r1571;
	st.shared.u32 	[%r330+-4], %r2221;
	shl.b32 	%r1572, %r275, 2;
	add.s32 	%r331, %r783, %r1572;
	st.shared.u32 	[%r331+-4], %r2220;
	shl.b32 	%r1573, %r281, 2;
	add.s32 	%r332, %r783, %r1573;
	st.shared.u32 	[%r332+-4], %r2219;
	shl.b32 	%r1574, %r287, 2;
	add.s32 	%r333, %r783, %r1574;
	st.shared.u32 	[%r333+-4], %r2218;
	shl.b32 	%r1575, %r293, 2;
	add.s32 	%r334, %r783, %r1575;
	st.shared.u32 	[%r334+-4], %r2217;
	shl.b32 	%r1576, %r299, 2;
	add.s32 	%r335, %r783, %r1576;
	st.shared.u32 	[%r335+-4], %r2216;
	shl.b32 	%r1577, %r305, 2;
	add.s32 	%r336, %r783, %r1577;
	st.shared.u32 	[%r336+-4], %r2215;
	shl.b32 	%r1578, %r311, 2;
	add.s32 	%r337, %r783, %r1578;
	st.shared.u32 	[%r337+-4], %r2214;
	shl.b32 	%r1579, %r317, 2;
	add.s32 	%r338, %r783, %r1579;
	st.shared.u32 	[%r338+-4], %r2213;
	shl.b32 	%r1580, %r1562, 2;
	add.s32 	%r339, %r783, %r1580;
	st.shared.u32 	[%r339+-4], %r2212;
	shl.b32 	%r1581, %r1, 3;
	add.s32 	%r1582, %r783, %r1581;
	add.s32 	%r340, %r1582, 26112;
	@%p138 bra 	$L__BB7_221;
	ld.param.u64 	%rd437, [_ZN3cub18CUB_300001_SM_10006detail10radix_sort29DeviceRadixSortOnesweepKernelINS1_5radix10policy_hubIiiyE10Policy1000ELNS0_9SortOrderE0EiiyiiNS1_21identity_decomposer_tEEEvPT5_SB_PT3_PKSC_PT1_PKSG_PT2_PKSK_T4_iiT6__param_3];
	cvta.to.global.u64 	%rd93, %rd437;
	shl.b64 	%rd94, %rd9, 3;
	add.s64 	%rd95, %rd93, %rd94;
	ld.global.u64 	%rd96, [%rd95];
	cvt.s64.s32 	%rd97, %r218;
	sub.s64 	%rd456, %rd96, %rd97;
	st.shared.u64 	[%r340], %rd456;
	setp.lt.s32 	%p140, %r3, 1;
	mov.u32 	%r2249, %r2174;
	@%p140 bra 	$L__BB7_220;
	mov.b32 	%r2247, -1;
	mov.u32 	%r2246, %r3;
	mov.u32 	%r2249, %r2174;
$L__BB7_216:
	ld.param.u64 	%rd430, [_ZN3cub18CUB_300001_SM_10006detail10radix_sort29DeviceRadixSortOnesweepKernelINS1_5radix10policy_hubIiiyE10Policy1000ELNS0_9SortOrderE0EiiyiiNS1_21identity_decomposer_tEEEvPT5_SB_PT3_PKSC_PT1_PKSG_PT2_PKSK_T4_iiT6__param_0];
	add.s32 	%r344, %r2246, -1;
	shl.b32 	%r1584, %r344, 8;
	add.s32 	%r1585, %r1584, %r1;
	cvta.to.global.u64 	%rd98, %rd430;
	mul.wide.s32 	%rd99, %r1585, 4;
	add.s64 	%rd19, %rd98, %rd99;
$L__BB7_217:
	membar.cta;
	ld.volatile.global.u32 	%r345, [%rd19];
	setp.eq.s32 	%p141, %r345, 0;
	@%p141 bra 	$L__BB7_217;
	and.b32  	%r1586, %r345, 1073741823;
	add.s32 	%r2249, %r1586, %r2249;
	setp.gt.s32 	%p142, %r345, -1;
	vote.sync.ballot.b32 	%r2247, %p142, %r2247;
	setp.gt.u32 	%p144, %r2246, 1;
	and.pred  	%p145, %p142, %p144;
	mov.u32 	%r2246, %r344;
	@%p145 bra 	$L__BB7_216;
	ld.shared.u64 	%rd456, [%r340];
$L__BB7_220:
	ld.param.u64 	%rd431, [_ZN3cub18CUB_300001_SM_10006detail10radix_sort29DeviceRadixSortOnesweepKernelINS1_5radix10policy_hubIiiyE10Policy1000ELNS0_9SortOrderE0EiiyiiNS1_21identity_decomposer_tEEEvPT5_SB_PT3_PKSC_PT1_PKSG_PT2_PKSK_T4_iiT6__param_0];
	or.b32  	%r1587, %r2249, -2147483648;
	cvta.to.global.u64 	%rd100, %rd431;
	shl.b32 	%r1588, %r3, 8;
	add.s32 	%r1589, %r1588, %r1;
	mul.wide.s32 	%rd101, %r1589, 4;
	add.s64 	%rd102, %rd100, %rd101;
	st.volatile.global.u32 	[%rd102], %r1587;
	sub.s32 	%r1590, %r2249, %r2174;
	cvt.s64.s32 	%rd103, %r1590;
	add.s64 	%rd104, %rd456, %rd103;
	st.shared.u64 	[%r340], %rd104;
$L__BB7_221:
	ld.param.u32 	%r2087, [_ZN3cub18CUB_300001_SM_10006detail10radix_sort29DeviceRadixSortOnesweepKernelINS1_5radix10policy_hubIiiyE10Policy1000ELNS0_9SortOrderE0EiiyiiNS1_21identity_decomposer_tEEEvPT5_SB_PT3_PKSC_PT1_PKSG_PT2_PKSK_T4_iiT6__param_8];
	ld.param.u64 	%rd434, [_ZN3cub18CUB_300001_SM_10006detail10radix_sort29DeviceRadixSortOnesweepKernelINS1_5radix10policy_hubIiiyE10Policy1000ELNS0_9SortOrderE0EiiyiiNS1_21identity_decomposer_tEEEvPT5_SB_PT3_PKSC_PT1_PKSG_PT2_PKSK_T4_iiT6__param_2];
	setp.gt.u32 	%p146, %r1, 255;
	mad.lo.s32 	%r349, %r3, 6528, 6528;
	setp.lt.s32 	%p147, %r349, %r2087;
	setp.eq.s64 	%p148, %rd434, 0;
	or.pred  	%p149, %p148, %p147;
	or.pred  	%p150, %p146, %p149;
	@%p150 bra 	$L__BB7_223;
	ld.param.u64 	%rd435, [_ZN3cub18CUB_300001_SM_10006detail10radix_sort29DeviceRadixSortOnesweepKernelINS1_5radix10policy_hubIiiyE10Policy1000ELNS0_9SortOrderE0EiiyiiNS1_21identity_decomposer_tEEEvPT5_SB_PT3_PKSC_PT1_PKSG_PT2_PKSK_T4_iiT6__param_2];
	ld.shared.u64 	%rd105, [%r340];
	cvt.s64.s32 	%rd106, %r2174;
	cvt.s64.s32 	%rd107, %r218;
	add.s64 	%rd108, %rd107, %rd106;
	add.s64 	%rd109, %rd108, %rd105;
	cvta.to.global.u64 	%rd110, %rd435;
	shl.b64 	%rd111, %rd9, 3;
	add.s64 	%rd112, %rd110, %rd111;
	st.global.u64 	[%rd112], %rd109;
$L__BB7_223:
	ld.param.u32 	%r2088, [_ZN3cub18CUB_300001_SM_10006detail10radix_sort29DeviceRadixSortOnesweepKernelINS1_5radix10policy_hubIiiyE10Policy1000ELNS0_9SortOrderE0EiiyiiNS1_21identity_decomposer_tEEEvPT5_SB_PT3_PKSC_PT1_PKSG_PT2_PKSK_T4_iiT6__param_8];
	ld.param.u64 	%rd438, [_ZN3cub18CUB_300001_SM_10006detail10radix_sort29DeviceRadixSortOnesweepKernelINS1_5radix10policy_hubIiiyE10Policy1000ELNS0_9SortOrderE0EiiyiiNS1_21identity_decomposer_tEEEvPT5_SB_PT3_PKSC_PT1_PKSG_PT2_PKSK_T4_iiT6__param_4];
	cvta.to.global.u64 	%rd22, %rd438;
	shl.b32 	%r1591, %r1, 2;
	add.s32 	%r350, %r783, %r1591;
	setp.gt.s32 	%p151, %r349, %r2088;
	bar.sync 	0;
	@%p151 bra 	$L__BB7_225;
	ld.param.u32 	%r2112, [_ZN3cub18CUB_300001_SM_10006detail10radix_sort29DeviceRadixSortOnesweepKernelINS1_5radix10policy_hubIiiyE10Policy1000ELNS0_9SortOrderE0EiiyiiNS1_21identity_decomposer_tEEEvPT5_SB_PT3_PKSC_PT1_PKSG_PT2_PKSK_T4_iiT6__param_9];
	ld.shared.u32 	%r1593, [%r350];
	shr.u32 	%r1594, %r1593, %r2112;
	and.b32  	%r1595, %r1594, %r221;
	shl.b32 	%r1596, %r1595, 3;
	add.s32 	%r1598, %r783, 26112;
	add.s32 	%r1599, %r1598, %r1596;
	ld.shared.u64 	%rd113, [%r1599];
	add.s64 	%rd114, %rd113, %rd9;
	xor.b32  	%r1600, %r1593, -2147483648;
	shl.b64 	%rd115, %rd114, 2;
	add.s64 	%rd116, %rd22, %rd115;
	st.global.u32 	[%rd116], %r1600;
	bar.warp.sync 	-1;
	ld.shared.u32 	%r1601, [%r350+1536];
	shr.u32 	%r1602, %r1601, %r2112;
	and.b32  	%r1603, %r1602, %r221;
	shl.b32 	%r1604, %r1603, 3;
	add.s32 	%r1605, %r1598, %r1604;
	ld.shared.u64 	%rd117, [%r1605];
	add.s64 	%rd118, %rd117, %rd9;
	xor.b32  	%r1606, %r1601, -2147483648;
	shl.b64 	%rd119, %rd118, 2;
	add.s64 	%rd120, %rd22, %rd119;
	st.global.u32 	[%rd120+1536], %r1606;
	bar.warp.sync 	-1;
	ld.shared.u32 	%r1607, [%r350+3072];
	shr.u32 	%r1608, %r1607, %r2112;
	and.b32  	%r1609, %r1608, %r221;
	shl.b32 	%r1610, %r1609, 3;
	add.s32 	%r1611, %r1598, %r1610;
	ld.shared.u64 	%rd121, [%r1611];
	add.s64 	%rd122, %rd121, %rd9;
	xor.b32  	%r1612, %r1607, -2147483648;
	shl.b64 	%rd123, %rd122, 2;
	add.s64 	%rd124, %rd22, %rd123;
	st.global.u32 	[%rd124+3072], %r1612;
	bar.warp.sync 	-1;
	ld.shared.u32 	%r1613, [%r350+4608];
	shr.u32 	%r1614, %r1613, %r2112;
	and.b32  	%r1615, %r1614, %r221;
	shl.b32 	%r1616, %r1615, 3;
	add.s32 	%r1617, %r1598, %r1616;
	ld.shared.u64 	%rd125, [%r1617];
	add.s64 	%rd126, %rd125, %rd9;
	xor.b32  	%r1618, %r1613, -2147483648;
	shl.b64 	%rd127, %rd126, 2;
	add.s64 	%rd128, %rd22, %rd127;
	st.global.u32 	[%rd128+4608], %r1618;
	bar.warp.sync 	-1;
	ld.shared.u32 	%r1619, [%r350+6144];
	shr.u32 	%r1620, %r1619, %r2112;
	and.b32  	%r1621, %r1620, %r221;
	shl.b32 	%r1622, %r1621, 3;
	add.s32 	%r1623, %r1598, %r1622;
	ld.shared.u64 	%rd129, [%r1623];
	add.s64 	%rd130, %rd129, %rd9;
	xor.b32  	%r1624, %r1619, -2147483648;
	shl.b64 	%rd131, %rd130, 2;
	add.s64 	%rd132, %rd22, %rd131;
	st.global.u32 	[%rd132+6144], %r1624;
	bar.warp.sync 	-1;
	ld.shared.u32 	%r1625, [%r350+7680];
	shr.u32 	%r1626, %r1625, %r2112;
	and.b32  	%r1627, %r1626, %r221;
	shl.b32 	%r1628, %r1627, 3;
	add.s32 	%r1629, %r1598, %r1628;
	ld.shared.u64 	%rd133, [%r1629];
	add.s64 	%rd134, %rd133, %rd9;
	xor.b32  	%r1630, %r1625, -2147483648;
	shl.b64 	%rd135, %rd134, 2;
	add.s64 	%rd136, %rd22, %rd135;
	st.global.u32 	[%rd136+7680], %r1630;
	bar.warp.sync 	-1;
	ld.shared.u32 	%r1631, [%r350+9216];
	shr.u32 	%r1632, %r1631, %r2112;
	and.b32  	%r1633, %r1632, %r221;
	shl.b32 	%r1634, %r1633, 3;
	add.s32 	%r1635, %r1598, %r1634;
	ld.shared.u64 	%rd137, [%r1635];
	add.s64 	%rd138, %rd137, %rd9;
	xor.b32  	%r1636, %r1631, -2147483648;
	shl.b64 	%rd139, %rd138, 2;
	add.s64 	%rd140, %rd22, %rd139;
	st.global.u32 	[%rd140+9216], %r1636;
	bar.warp.sync 	-1;
	ld.shared.u32 	%r1637, [%r350+10752];
	shr.u32 	%r1638, %r1637, %r2112;
	and.b32  	%r1639, %r1638, %r221;
	shl.b32 	%r1640, %r1639, 3;
	add.s32 	%r1641, %r1598, %r1640;
	ld.shared.u64 	%rd141, [%r1641];
	add.s64 	%rd142, %rd141, %rd9;
	xor.b32  	%r1642, %r1637, -2147483648;
	shl.b64 	%rd143, %rd142, 2;
	add.s64 	%rd144, %rd22, %rd143;
	st.global.u32 	[%rd144+10752], %r1642;
	bar.warp.sync 	-1;
	ld.shared.u32 	%r1643, [%r350+12288];
	shr.u32 	%r1644, %r1643, %r2112;
	and.b32  	%r1645, %r1644, %r221;
	shl.b32 	%r1646, %r1645, 3;
	add.s32 	%r1647, %r1598, %r1646;
	ld.shared.u64 	%rd145, [%r1647];
	add.s64 	%rd146, %rd145, %rd9;
	xor.b32  	%r1648, %r1643, -2147483648;
	shl.b64 	%rd147, %rd146, 2;
	add.s64 	%rd148, %rd22, %rd147;
	st.global.u32 	[%rd148+12288], %r1648;
	bar.warp.sync 	-1;
	ld.shared.u32 	%r1649, [%r350+13824];
	shr.u32 	%r1650, %r1649, %r2112;
	and.b32  	%r1651, %r1650, %r221;
	shl.b32 	%r1652, %r1651, 3;
	add.s32 	%r1653, %r1598, %r1652;
	ld.shared.u64 	%rd149, [%r1653];
	add.s64 	%rd150, %rd149, %rd9;
	xor.b32  	%r1654, %r1649, -2147483648;
	shl.b64 	%rd151, %rd150, 2;
	add.s64 	%rd152, %rd22, %rd151;
	st.global.u32 	[%rd152+13824], %r1654;
	bar.warp.sync 	-1;
	ld.shared.u32 	%r1655, [%r350+15360];
	shr.u32 	%r1656, %r1655, %r2112;
	and.b32  	%r1657, %r1656, %r221;
	shl.b32 	%r1658, %r1657, 3;
	add.s32 	%r1659, %r1598, %r1658;
	ld.shared.u64 	%rd153, [%r1659];
	add.s64 	%rd154, %rd153, %rd9;
	xor.b32  	%r1660, %r1655, -2147483648;
	shl.b64 	%rd155, %rd154, 2;
	add.s64 	%rd156, %rd22, %rd155;
	st.global.u32 	[%rd156+15360], %r1660;
	bar.warp.sync 	-1;
	ld.shared.u32 	%r1661, [%r350+16896];
	shr.u32 	%r1662, %r1661, %r2112;
	and.b32  	%r1663, %r1662, %r221;
	shl.b32 	%r1664, %r1663, 3;
	add.s32 	%r1665, %r1598, %r1664;
	ld.shared.u64 	%rd157, [%r1665];
	add.s64 	%rd158, %rd157, %rd9;
	xor.b32  	%r1666, %r1661, -2147483648;
	shl.b64 	%rd159, %rd158, 2;
	add.s64 	%rd160, %rd22, %rd159;
	st.global.u32 	[%rd160+16896], %r1666;
	bar.warp.sync 	-1;
	ld.shared.u32 	%r1667, [%r350+18432];
	shr.u32 	%r1668, %r1667, %r2112;
	and.b32  	%r1669, %r1668, %r221;
	shl.b32 	%r1670, %r1669, 3;
	add.s32 	%r1671, %r1598, %r1670;
	ld.shared.u64 	%rd161, [%r1671];
	add.s64 	%rd162, %rd161, %rd9;
	xor.b32  	%r1672, %r1667, -2147483648;
	shl.b64 	%rd163, %rd162, 2;
	add.s64 	%rd164, %rd22, %rd163;
	st.global.u32 	[%rd164+18432], %r1672;
	bar.warp.sync 	-1;
	ld.shared.u32 	%r1673, [%r350+19968];
	shr.u32 	%r1674, %r1673, %r2112;
	and.b32  	%r1675, %r1674, %r221;
	shl.b32 	%r1676, %r1675, 3;
	add.s32 	%r1677, %r1598, %r1676;
	ld.shared.u64 	%rd165, [%r1677];
	add.s64 	%rd166, %rd165, %rd9;
	xor.b32  	%r1678, %r1673, -2147483648;
	shl.b64 	%rd167, %rd166, 2;
	add.s64 	%rd168, %rd22, %rd167;
	st.global.u32 	[%rd168+19968], %r1678;
	bar.warp.sync 	-1;
	ld.shared.u32 	%r1679, [%r350+21504];
	shr.u32 	%r1680, %r1679, %r2112;
	and.b32  	%r1681, %r1680, %r221;
	shl.b32 	%r1682, %r1681, 3;
	add.s32 	%r1683, %r1598, %r1682;
	ld.shared.u64 	%rd169, [%r1683];
	add.s64 	%rd170, %rd169, %rd9;
	xor.b32  	%r1684, %r1679, -2147483648;
	shl.b64 	%rd171, %rd170, 2;
	add.s64 	%rd172, %rd22, %rd171;
	st.global.u32 	[%rd172+21504], %r1684;
	bar.warp.sync 	-1;
	ld.shared.u32 	%r1685, [%r350+23040];
	shr.u32 	%r1686, %r1685, %r2112;
	and.b32  	%r1687, %r1686, %r221;
	shl.b32 	%r1688, %r1687, 3;
	add.s32 	%r1689, %r1598, %r1688;
	ld.shared.u64 	%rd173, [%r1689];
	add.s64 	%rd174, %rd173, %rd9;
	xor.b32  	%r1690, %r1685, -2147483648;
	shl.b64 	%rd175, %rd174, 2;
	add.s64 	%rd176, %rd22, %rd175;
	st.global.u32 	[%rd176+23040], %r1690;
	bar.warp.sync 	-1;
	ld.shared.u32 	%r1691, [%r350+24576];
	shr.u32 	%r1692, %r1691, %r2112;
	and.b32  	%r1693, %r1692, %r221;
	shl.b32 	%r1694, %r1693, 3;
	add.s32 	%r1695, %r1598, %r1694;
	ld.shared.u64 	%rd177, [%r1695];
	add.s64 	%rd178, %rd177, %rd9;
	xor.b32  	%r1696, %r1691, -2147483648;
	shl.b64 	%rd179, %rd178, 2;
	add.s64 	%rd180, %rd22, %rd179;
	st.global.u32 	[%rd180+24576], %r1696;
	bar.warp.sync 	-1;
	bra.uni 	$L__BB7_260;
$L__BB7_225:
	ld.param.u32 	%r2089, [_ZN3cub18CUB_300001_SM_10006detail10radix_sort29DeviceRadixSortOnesweepKernelINS1_5radix10policy_hubIiiyE10Policy1000ELNS0_9SortOrderE0EiiyiiNS1_21identity_decomposer_tEEEvPT5_SB_PT3_PKSC_PT1_PKSG_PT2_PKSK_T4_iiT6__param_8];
	mad.lo.s32 	%r351, %r3, -6528, %r2089;
	setp.ge.s32 	%p152, %r1, %r351;
	@%p152 bra 	$L__BB7_227;
	ld.param.u32 	%r2113, [_ZN3cub18CUB_300001_SM_10006detail10radix_sort29DeviceRadixSortOnesweepKernelINS1_5radix10policy_hubIiiyE10Policy1000ELNS0_9SortOrderE0EiiyiiNS1_21identity_decomposer_tEEEvPT5_SB_PT3_PKSC_PT1_PKSG_PT2_PKSK_T4_iiT6__param_9];
	ld.shared.u32 	%r1697, [%r350];
	shr.u32 	%r1698, %r1697, %r2113;
	and.b32  	%r1699, %r1698, %r221;
	shl.b32 	%r1700, %r1699, 3;
	add.s32 	%r1702, %r783, %r1700;
	ld.shared.u64 	%rd181, [%r1702+26112];
	xor.b32  	%r1703, %r1697, -2147483648;
	add.s64 	%rd182, %rd181, %rd9;
	shl.b64 	%rd183, %rd182, 2;
	add.s64 	%rd184, %rd22, %rd183;
	st.global.u32 	[%rd184], %r1703;
$L__BB7_227:
	bar.warp.sync 	-1;
	add.s32 	%r1704, %r1, 384;
	setp.ge.s32 	%p153, %r1704, %r351;
	@%p153 bra 	$L__BB7_229;
	ld.param.u32 	%r2114, [_ZN3cub18CUB_300001_SM_10006detail10radix_sort29DeviceRadixSortOnesweepKernelINS1_5radix10policy_hubIiiyE10Policy1000ELNS0_9SortOrderE0EiiyiiNS1_21identity_decomposer_tEEEvPT5_SB_PT3_PKSC_PT1_PKSG_PT2_PKSK_T4_iiT6__param_9];
	ld.shared.u32 	%r1705, [%r350+1536];
	shr.u32 	%r1706, %r1705, %r2114;
	and.b32  	%r1707, %r1706, %r221;
	shl.b32 	%r1708, %r1707, 3;
	add.s32 	%r1710, %r783, %r1708;
	ld.shared.u64 	%rd185, [%r1710+26112];
	xor.b32  	%r1711, %r1705, -2147483648;
	add.s64 	%rd186, %rd185, %rd9;
	shl.b64 	%rd187, %rd186, 2;
	add.s64 	%rd188, %rd22, %rd187;
	st.global.u32 	[%rd188+1536], %r1711;
$L__BB7_229:
	bar.warp.sync 	-1;
	add.s32 	%r1712, %r1, 768;
	setp.ge.s32 	%p154, %r1712, %r351;
	@%p154 bra 	$L__BB7_231;
	ld.param.u32 	%r2115, [_ZN3cub18CUB_300001_SM_10006detail10radix_sort29DeviceRadixSortOnesweepKernelINS1_5radix10policy_hubIiiyE10Policy1000ELNS0_9SortOrderE0EiiyiiNS1_21identity_decomposer_tEEEvPT5_SB_PT3_PKSC_PT1_PKSG_PT2_PKSK_T4_iiT6__param_9];
	ld.shared.u32 	%r1713, [%r350+3072];
	shr.u32 	%r1714, %r1713, %r2115;
	and.b32  	%r1715, %r1714, %r221;
	shl.b32 	%r1716, %r1715, 3;
	add.s32 	%r1718, %r783, %r1716;
	ld.shared.u64 	%rd189, [%r1718+26112];
	xor.b32  	%r1719, %r1713, -2147483648;
	add.s64 	%rd190, %rd189, %rd9;
	shl.b64 	%rd191, %rd190, 2;
	add.s64 	%rd192, %rd22, %rd191;
	st.global.u32 	[%rd192+3072], %r1719;
$L__BB7_231:
	bar.warp.sync 	-1;
	add.s32 	%r1720, %r1, 1152;
	setp.ge.s32 	%p155, %r1720, %r351;
	@%p155 bra 	$L__BB7_233;
	ld.param.u32 	%r2116, [_ZN3cub18CUB_300001_SM_10006detail10radix_sort29DeviceRadixSortOnesweepKernelINS1_5radix10policy_hubIiiyE10Policy1000ELNS0_9SortOrderE0EiiyiiNS1_21identity_decomposer_tEEEvPT5_SB_PT3_PKSC_PT1_PKSG_PT2_PKSK_T4_iiT6__param_9];
	ld.shared.u32 	%r1721, [%r350+4608];
	shr.u32 	%r1722, %r1721, %r2116;
	and.b32  	%r1723, %r1722, %r221;
	shl.b32 	%r1724, %r1723, 3;
	add.s32 	%r1726, %r783, %r1724;
	ld.shared.u64 	%rd193, [%r1726+26112];
	xor.b32  	%r1727, %r1721, -2147483648;
	add.s64 	%rd194, %rd193, %rd9;
	shl.b64 	%rd195, %rd194, 2;
	add.s64 	%rd196, %rd22, %rd195;
	st.global.u32 	[%rd196+4608], %r1727;
$L__BB7_233:
	bar.warp.sync 	-1;
	add.s32 	%r1728, %r1, 1536;
	setp.ge.s32 	%p156, %r1728, %r351;
	@%p156 bra 	$L__BB7_235;
	ld.param.u32 	%r2117, [_ZN3cub18CUB_300001_SM_10006detail10radix_sort29DeviceRadixSortOnesweepKernelINS1_5radix10policy_hubIiiyE10Policy1000ELNS0_9SortOrderE0EiiyiiNS1_21identity_decomposer_tEEEvPT5_SB_PT3_PKSC_PT1_PKSG_PT2_PKSK_T4_iiT6__param_9];
	ld.shared.u32 	%r1729, [%r350+6144];
	shr.u32 	%r1730, %r1729, %r2117;
	and.b32  	%r1731, %r1730, %r221;
	shl.b32 	%r1732, %r1731, 3;
	add.s32 	%r1734, %r783, %r1732;
	ld.shared.u64 	%rd197, [%r1734+26112];
	xor.b32  	%r1735, %r1729, -2147483648;
	add.s64 	%rd198, %rd197, %rd9;
	shl.b64 	%rd199, %rd198, 2;
	add.s64 	%rd200, %rd22, %rd199;
	st.global.u32 	[%rd200+6144], %r1735;
$L__BB7_235:
	bar.warp.sync 	-1;
	add.s32 	%r1736, %r1, 1920;
	setp.ge.s32 	%p157, %r1736, %r351;
	@%p157 bra 	$L__BB7_237;
	ld.param.u32 	%r2118, [_ZN3cub18CUB_300001_SM_10006detail10radix_sort29DeviceRadixSortOnesweepKernelINS1_5radix10policy_hubIiiyE10Policy1000ELNS0_9SortOrderE0EiiyiiNS1_21identity_decomposer_tEEEvPT5_SB_PT3_PKSC_PT1_PKSG_PT2_PKSK_T4_iiT6__param_9];
	ld.shared.u32 	%r1737, [%r350+7680];
	shr.u32 	%r1738, %r1737, %r2118;
	and.b32  	%r1739, %r1738, %r221;
	shl.b32 	%r1740, %r1739, 3;
	add.s32 	%r1742, %r783, %r1740;
	ld.shared.u64 	%rd201, [%r1742+26112];
	xor.b32  	%r1743, %r1737, -2147483648;
	add.s64 	%rd202, %rd201, %rd9;
	shl.b64 	%rd203, %rd202, 2;
	add.s64 	%rd204, %rd22, %rd203;
	st.global.u32 	[%rd204+7680], %r1743;
$L__BB7_237:
	bar.warp.sync 	-1;
	add.s32 	%r1744, %r1, 2304;
	setp.ge.s32 	%p158, %r1744, %r351;
	@%p158 bra 	$L__BB7_239;
	ld.param.u32 	%r2119, [_ZN3cub18CUB_300001_SM_10006detail10radix_sort29DeviceRadixSortOnesweepKernelINS1_5radix10policy_hubIiiyE10Policy1000ELNS0_9SortOrderE0EiiyiiNS1_21identity_decomposer_tEEEvPT5_SB_PT3_PKSC_PT1_PKSG_PT2_PKSK_T4_iiT6__param_9];
	ld.shared.u32 	%r1745, [%r350+9216];
	shr.u32 	%r1746, %r1745, %r2119;
	and.b32  	%r1747, %r1746, %r221;
	shl.b32 	%r1748, %r1747, 3;
	add.s32 	%r1750, %r783, %r1748;
	ld.shared.u64 	%rd205, [%r1750+26112];
	xor.b32  	%r1751, %r1745, -2147483648;
	add.s64 	%rd206, %rd205, %rd9;
	shl.b64 	%rd207, %rd206, 2;
	add.s64 	%rd208, %rd22, %rd207;
	st.global.u32 	[%rd208+9216], %r1751;
$L__BB7_239:
	bar.warp.sync 	-1;
	add.s32 	%r1752, %r1, 2688;
	setp.ge.s32 	%p159, %r1752, %r351;
	@%p159 bra 	$L__BB7_241;
	ld.param.u32 	%r2120, [_ZN3cub18CUB_300001_SM_10006detail10radix_sort29DeviceRadixSortOnesweepKernelINS1_5radix10policy_hubIiiyE10Policy1000ELNS0_9SortOrderE0EiiyiiNS1_21identity_decomposer_tEEEvPT5_SB_PT3_PKSC_PT1_PKSG_PT2_PKSK_T4_iiT6__param_9];
	ld.shared.u32 	%r1753, [%r350+10752];
	shr.u32 	%r1754, %r1753, %r2120;
	and.b32  	%r1755, %r1754, %r221;
	shl.b32 	%r1756, %r1755, 3;
	add.s32 	%r1758, %r783, %r1756;
	ld.shared.u64 	%rd209, [%r1758+26112];
	xor.b32  	%r1759, %r1753, -2147483648;
	add.s64 	%rd210, %rd209, %rd9;
	shl.b64 	%rd211, %rd210, 2;
	add.s64 	%rd212, %rd22, %rd211;
	st.global.u32 	[%rd212+10752], %r1759;
$L__BB7_241:
	bar.warp.sync 	-1;
	or.b32  	%r1760, %r1, 3072;
	setp.ge.s32 	%p160, %r1760, %r351;
	@%p160 bra 	$L__BB7_243;
	ld.param.u32 	%r2121, [_ZN3cub18CUB_300001_SM_10006detail10radix_sort29DeviceRadixSortOnesweepKernelINS1_5radix10policy_hubIiiyE10Policy1000ELNS0_9SortOrderE0EiiyiiNS1_21identity_decomposer_tEEEvPT5_SB_PT3_PKSC_PT1_PKSG_PT2_PKSK_T4_iiT6__param_9];
	ld.shared.u32 	%r1761, [%r350+12288];
	shr.u32 	%r1762, %r1761, %r2121;
	and.b32  	%r1763, %r1762, %r221;
	shl.b32 	%r1764, %r1763, 3;
	add.s32 	%r1766, %r783, %r1764;
	ld.shared.u64 	%rd213, [%r1766+26112];
	xor.b32  	%r1767, %r1761, -2147483648;
	add.s64 	%rd214, %rd213, %rd9;
	shl.b64 	%rd215, %rd214, 2;
	add.s64 	%rd216, %rd22, %rd215;
	st.global.u32 	[%rd216+12288], %r1767;
$L__BB7_243:
	bar.warp.sync 	-1;
	add.s32 	%r1768, %r1, 3456;
	setp.ge.s32 	%p161, %r1768, %r351;
	@%p161 bra 	$L__BB7_245;
	ld.param.u32 	%r2122, [_ZN3cub18CUB_300001_SM_10006detail10radix_sort29DeviceRadixSortOnesweepKernelINS1_5radix10policy_hubIiiyE10Policy1000ELNS0_9SortOrderE0EiiyiiNS1_21identity_decomposer_tEEEvPT5_SB_PT3_PKSC_PT1_PKSG_PT2_PKSK_T4_iiT6__param_9];
	ld.shared.u32 	%r1769, [%r350+13824];
	shr.u32 	%r1770, %r1769, %r2122;
	and.b32  	%r1771, %r1770, %r221;
	shl.b32 	%r1772, %r1771, 3;
	add.s32 	%r1774, %r783, %r1772;
	ld.shared.u64 	%rd217, [%r1774+26112];
	xor.b32  	%r1775, %r1769, -2147483648;
	add.s64 	%rd218, %rd217, %rd9;
	shl.b64 	%rd219, %rd218, 2;
	add.s64 	%rd220, %rd22, %rd219;
	st.global.u32 	[%rd220+13824], %r1775;
$L__BB7_245:
	bar.warp.sync 	-1;
	add.s32 	%r1776, %r1, 3840;
	setp.ge.s32 	%p162, %r1776, %r351;
	@%p162 bra 	$L__BB7_247;
	ld.param.u32 	%r2123, [_ZN3cub18CUB_300001_SM_10006detail10radix_sort29DeviceRadixSortOnesweepKernelINS1_5radix10policy_hubIiiyE10Policy1000ELNS0_9SortOrderE0EiiyiiNS1_21identity_decomposer_tEEEvPT5_SB_PT3_PKSC_PT1_PKSG_PT2_PKSK_T4_iiT6__param_9];
	ld.shared.u32 	%r1777, [%r350+15360];
	shr.u32 	%r1778, %r1777, %r2123;
	and.b32  	%r1779, %r1778, %r221;
	shl.b32 	%r1780, %r1779, 3;
	add.s32 	%r1782, %r783, %r1780;
	ld.shared.u64 	%rd221, [%r1782+26112];
	xor.b32  	%r1783, %r1777, -2147483648;
	add.s64 	%rd222, %rd221, %rd9;
	shl.b64 	%rd223, %rd222, 2;
	add.s64 	%rd224, %rd22, %rd223;
	st.global.u32 	[%rd224+15360], %r1783;
$L__BB7_247:
	bar.warp.sync 	-1;
	add.s32 	%r1784, %r1, 4224;
	setp.ge.s32 	%p163, %r1784, %r351;
	@%p163 bra 	$L__BB7_249;
	ld.param.u32 	%r2124, [_ZN3cub18CUB_300001_SM_10006detail10radix_sort29DeviceRadixSortOnesweepKernelINS1_5radix10policy_hubIiiyE10Policy1000ELNS0_9SortOrderE0EiiyiiNS1_21identity_decomposer_tEEEvPT5_SB_PT3_PKSC_PT1_PKSG_PT2_PKSK_T4_iiT6__param_9];
	ld.shared.u32 	%r1785, [%r350+16896];
	shr.u32 	%r1786, %r1785, %r2124;
	and.b32  	%r1787, %r1786, %r221;
	shl.b32 	%r1788, %r1787, 3;
	add.s32 	%r1790, %r783, %r1788;
	ld.shared.u64 	%rd225, [%r1790+26112];
	xor.b32  	%r1791, %r1785, -2147483648;
	add.s64 	%rd226, %rd225, %rd9;
	shl.b64 	%rd227, %rd226, 2;
	add.s64 	%rd228, %rd22, %rd227;
	st.global.u32 	[%rd228+16896], %r1791;
$L__BB7_249:
	bar.warp.sync 	-1;
	add.s32 	%r1792, %r1, 4608;
	setp.ge.s32 	%p164, %r1792, %r351;
	@%p164 bra 	$L__BB7_251;
	ld.param.u32 	%r2125, [_ZN3cub18CUB_300001_SM_10006detail10radix_sort29DeviceRadixSortOnesweepKernelINS1_5radix10policy_hubIiiyE10Policy1000ELNS0_9SortOrderE0EiiyiiNS1_21identity_decomposer_tEEEvPT5_SB_PT3_PKSC_PT1_PKSG_PT2_PKSK_T4_iiT6__param_9];
	ld.shared.u32 	%r1793, [%r350+18432];
	shr.u32 	%r1794, %r1793, %r2125;
	and.b32  	%r1795, %r1794, %r221;
	shl.b32 	%r1796, %r1795, 3;
	add.s32 	%r1798, %r783, %r1796;
	ld.shared.u64 	%rd229, [%r1798+26112];
	xor.b32  	%r1799, %r1793, -2147483648;
	add.s64 	%rd230, %rd229, %rd9;
	shl.b64 	%rd231, %rd230, 2;
	add.s64 	%rd232, %rd22, %rd231;
	st.global.u32 	[%rd232+18432], %r1799;
$L__BB7_251:
	bar.warp.sync 	-1;
	add.s32 	%r1800, %r1, 4992;
	setp.ge.s32 	%p165, %r1800, %r351;
	@%p165 bra 	$L__BB7_253;
	ld.param.u32 	%r2126, [_ZN3cub18CUB_300001_SM_10006detail10radix_sort29DeviceRadixSortOnesweepKernelINS1_5radix10policy_hubIiiyE10Policy1000ELNS0_9SortOrderE0EiiyiiNS1_21identity_decomposer_tEEEvPT5_SB_PT3_PKSC_PT1_PKSG_PT2_PKSK_T4_iiT6__param_9];
	ld.shared.u32 	%r1801, [%r350+19968];
	shr.u32 	%r1802, %r1801, %r2126;
	and.b32  	%r1803, %r1802, %r221;
	shl.b32 	%r1804, %r1803, 3;
	add.s32 	%r1806, %r783, %r1804;
	ld.shared.u64 	%rd233, [%r1806+26112];
	xor.b32  	%r1807, %r1801, -2147483648;
	add.s64 	%rd234, %rd233, %rd9;
	shl.b64 	%rd235, %rd234, 2;
	add.s64 	%rd236, %rd22, %rd235;
	st.global.u32 	[%rd236+19968], %r1807;
$L__BB7_253:
	bar.warp.sync 	-1;
	add.s32 	%r1808, %r1, 5376;
	setp.ge.s32 	%p166, %r1808, %r351;
	@%p166 bra 	$L__BB7_255;
	ld.param.u32 	%r2127, [_ZN3cub18CUB_300001_SM_10006detail10radix_sort29DeviceRadixSortOnesweepKernelINS1_5radix10policy_hubIiiyE10Policy1000ELNS0_9SortOrderE0EiiyiiNS1_21identity_decomposer_tEEEvPT5_SB_PT3_PKSC_PT1_PKSG_PT2_PKSK_T4_iiT6__param_9];
	ld.shared.u32 	%r1809, [%r350+21504];
	shr.u32 	%r1810, %r1809, %r2127;
	and.b32  	%r1811, %r1810, %r221;
	shl.b32 	%r1812, %r1811, 3;
	add.s32 	%r1814, %r783, %r1812;
	ld.shared.u64 	%rd237, [%r1814+26112];
	xor.b32  	%r1815, %r1809, -2147483648;
	add.s64 	%rd238, %rd237, %rd9;
	shl.b64 	%rd239, %rd238, 2;
	add.s64 	%rd240, %rd22, %rd239;
	st.global.u32 	[%rd240+21504], %r1815;
$L__BB7_255:
	bar.warp.sync 	-1;
	add.s32 	%r1816, %r1, 5760;
	setp.ge.s32 	%p167, %r1816, %r351;
	@%p167 bra 	$L__BB7_257;
	ld.param.u32 	%r2128, [_ZN3cub18CUB_300001_SM_10006detail10radix_sort29DeviceRadixSortOnesweepKernelINS1_5radix10policy_hubIiiyE10Policy1000ELNS0_9SortOrderE0EiiyiiNS1_21identity_decomposer_tEEEvPT5_SB_PT3_PKSC_PT1_PKSG_PT2_PKSK_T4_iiT6__param_9];
	ld.shared.u32 	%r1817, [%r350+23040];
	shr.u32 	%r1818, %r1817, %r2128;
	and.b32  	%r1819, %r1818, %r221;
	shl.b32 	%r1820, %r1819, 3;
	add.s32 	%r1822, %r783, %r1820;
	ld.shared.u64 	%rd241, [%r1822+26112];
	xor.b32  	%r1823, %r1817, -2147483648;
	add.s64 	%rd242, %rd241, %rd9;
	shl.b64 	%rd243, %rd242, 2;
	add.s64 	%rd244, %rd22, %rd243;
	st.global.u32 	[%rd244+23040], %r1823;
$L__BB7_257:
	bar.warp.sync 	-1;
	or.b32  	%r1824, %r1, 6144;
	setp.ge.s32 	%p168, %r1824, %r351;
	@%p168 bra 	$L__BB7_259;
	ld.param.u32 	%r2129, [_ZN3cub18CUB_300001_SM_10006detail10radix_sort29DeviceRadixSortOnesweepKernelINS1_5radix10policy_hubIiiyE10Policy1000ELNS0_9SortOrderE0EiiyiiNS1_21identity_decomposer_tEEEvPT5_SB_PT3_PKSC_PT1_PKSG_PT2_PKSK_T4_iiT6__param_9];
	ld.shared.u32 	%r1825, [%r350+24576];
	shr.u32 	%r1826, %r1825, %r2129;
	and.b32  	%r1827, %r1826, %r221;
	shl.b32 	%r1828, %r1827, 3;
	add.s32 	%r1830, %r783, %r1828;
	ld.shared.u64 	%rd245, [%r1830+26112];
	xor.b32  	%r1831, %r1825, -2147483648;
	add.s64 	%rd246, %rd245, %rd9;
	shl.b64 	%rd247, %rd246, 2;
	add.s64 	%rd248, %rd22, %rd247;
	st.global.u32 	[%rd248+24576], %r1831;
$L__BB7_259:
	bar.warp.sync 	-1;
$L__BB7_260:
	ld.param.u32 	%r2130, [_ZN3cub18CUB_300001_SM_10006detail10radix_sort29DeviceRadixSortOnesweepKernelINS1_5radix10policy_hubIiiyE10Policy1000ELNS0_9SortOrderE0EiiyiiNS1_21identity_decomposer_tEEEvPT5_SB_PT3_PKSC_PT1_PKSG_PT2_PKSK_T4_iiT6__param_9];
	ld.param.u32 	%r2090, [_ZN3cub18CUB_300001_SM_10006detail10radix_sort29DeviceRadixSortOnesweepKernelINS1_5radix10policy_hubIiiyE10Policy1000ELNS0_9SortOrderE0EiiyiiNS1_21identity_decomposer_tEEEvPT5_SB_PT3_PKSC_PT1_PKSG_PT2_PKSK_T4_iiT6__param_8];
	setp.gt.s32 	%p169, %r349, %r2090;
	ld.shared.u32 	%r1832, [%r350];
	shr.u32 	%r1833, %r1832, %r2130;
	and.b32  	%r352, %r1833, %r221;
	ld.shared.u32 	%r1834, [%r350+1536];
	shr.u32 	%r1835, %r1834, %r2130;
	and.b32  	%r353, %r1835, %r221;
	ld.shared.u32 	%r1836, [%r350+3072];
	shr.u32 	%r1837, %r1836, %r2130;
	and.b32  	%r354, %r1837, %r221;
	ld.shared.u32 	%r1838, [%r350+4608];
	shr.u32 	%r1839, %r1838, %r2130;
	and.b32  	%r355, %r1839, %r221;
	ld.shared.u32 	%r1840, [%r350+6144];
	shr.u32 	%r1841, %r1840, %r2130;
	and.b32  	%r356, %r1841, %r221;
	ld.shared.u32 	%r1842, [%r350+7680];
	shr.u32 	%r1843, %r1842, %r2130;
	and.b32  	%r357, %r1843, %r221;
	ld.shared.u32 	%r1844, [%r350+9216];
	shr.u32 	%r1845, %r1844, %r2130;
	and.b32  	%r358, %r1845, %r221;
	ld.shared.u32 	%r1846, [%r350+10752];
	shr.u32 	%r1847, %r1846, %r2130;
	and.b32  	%r359, %r1847, %r221;
	ld.shared.u32 	%r1848, [%r350+12288];
	shr.u32 	%r1849, %r1848, %r2130;
	and.b32  	%r360, %r1849, %r221;
	ld.shared.u32 	%r1850, [%r350+13824];
	shr.u32 	%r1851, %r1850, %r2130;
	and.b32  	%r361, %r1851, %r221;
	ld.shared.u32 	%r1852, [%r350+15360];
	shr.u32 	%r1853, %r1852, %r2130;
	and.b32  	%r362, %r1853, %r221;
	ld.shared.u32 	%r1854, [%r350+16896];
	shr.u32 	%r1855, %r1854, %r2130;
	and.b32  	%r363, %r1855, %r221;
	ld.shared.u32 	%r1856, [%r350+18432];
	shr.u32 	%r1857, %r1856, %r2130;
	and.b32  	%r364, %r1857, %r221;
	ld.shared.u32 	%r1858, [%r350+19968];
	shr.u32 	%r1859, %r1858, %r2130;
	and.b32  	%r365, %r1859, %r221;
	ld.shared.u32 	%r1860, [%r350+21504];
	shr.u32 	%r1861, %r1860, %r2130;
	and.b32  	%r366, %r1861, %r221;
	ld.shared.u32 	%r1862, [%r350+23040];
	shr.u32 	%r1863, %r1862, %r2130;
	and.b32  	%r367, %r1863, %r221;
	ld.shared.u32 	%r1864, [%r350+24576];
	shr.u32 	%r1865, %r1864, %r2130;
	and.b32  	%r368, %r1865, %r221;
	@%p169 bra 	$L__BB7_262;
	ld.param.u64 	%rd443, [_ZN3cub18CUB_300001_SM_10006detail10radix_sort29DeviceRadixSortOnesweepKernelINS1_5radix10policy_hubIiiyE10Policy1000ELNS0_9SortOrderE0EiiyiiNS1_21identity_decomposer_tEEEvPT5_SB_PT3_PKSC_PT1_PKSG_PT2_PKSK_T4_iiT6__param_7];
	cvta.to.global.u64 	%rd249, %rd443;
	and.b32  	%r1869, %r1, 31;
	or.b32  	%r1870, %r647, %r1869;
	cvt.u64.u32 	%rd250, %r1870;
	mul.lo.s32 	%r1871, %r3, 6528;
	cvt.s64.s32 	%rd251, %r1871;
	add.s64 	%rd252, %rd250, %rd251;
	shl.b64 	%rd253, %rd252, 2;
	add.s64 	%rd254, %rd249, %rd253;
	ld.global.u32 	%r2266, [%rd254];
	ld.global.u32 	%r2267, [%rd254+128];
	ld.global.u32 	%r2268, [%rd254+256];
	ld.global.u32 	%r2269, [%rd254+384];
	ld.global.u32 	%r2270, [%rd254+512];
	ld.global.u32 	%r2271, [%rd254+640];
	ld.global.u32 	%r2272, [%rd254+768];
	ld.global.u32 	%r2273, [%rd254+896];
	ld.global.u32 	%r2274, [%rd254+1024];
	ld.global.u32 	%r2275, [%rd254+1152];
	ld.global.u32 	%r2276, [%rd254+1280];
	ld.global.u32 	%r2277, [%rd254+1408];
	ld.global.u32 	%r2278, [%rd254+1536];
	ld.global.u32 	%r2279, [%rd254+1664];
	ld.global.u32 	%r2280, [%rd254+1792];
	ld.global.u32 	%r2281, [%rd254+1920];
	ld.global.u32 	%r2282, [%rd254+2048];
	bra.uni 	$L__BB7_296;
$L__BB7_262:
	ld.param.u32 	%r2091, [_ZN3cub18CUB_300001_SM_10006detail10radix_sort29DeviceRadixSortOnesweepKernelINS1_5radix10policy_hubIiiyE10Policy1000ELNS0_9SortOrderE0EiiyiiNS1_21identity_decomposer_tEEEvPT5_SB_PT3_PKSC_PT1_PKSG_PT2_PKSK_T4_iiT6__param_8];
	ld.param.u64 	%rd444, [_ZN3cub18CUB_300001_SM_10006detail10radix_sort29DeviceRadixSortOnesweepKernelINS1_5radix10policy_hubIiiyE10Policy1000ELNS0_9SortOrderE0EiiyiiNS1_21identity_decomposer_tEEEvPT5_SB_PT3_PKSC_PT1_PKSG_PT2_PKSK_T4_iiT6__param_7];
	cvta.to.global.u64 	%rd255, %rd444;
	add.s64 	%rd23, %rd255, %rd63;
	cvt.u32.u64 	%r1874, %rd7;
	sub.s32 	%r386, %r2091, %r649;
	setp.ge.s32 	%p170, %r1874, %r386;
	@%p170 bra 	$L__BB7_264;
	ld.global.u32 	%r2266, [%rd23];
$L__BB7_264:
	add.s32 	%r1877, %r1874, 32;
	setp.ge.s32 	%p171, %r1877, %r386;
	@%p171 bra 	$L__BB7_266;
	ld.global.u32 	%r2267, [%rd23+128];
$L__BB7_266:
	add.s32 	%r1880, %r1874, 64;
	setp.ge.s32 	%p172, %r1880, %r386;
	@%p172 bra 	$L__BB7_268;
	ld.global.u32 	%r2268, [%rd23+256];
$L__BB7_268:
	add.s32 	%r1883, %r1874, 96;
	setp.ge.s32 	%p173, %r1883, %r386;
	@%p173 bra 	$L__BB7_270;
	ld.global.u32 	%r2269, [%rd23+384];
$L__BB7_270:
	add.s32 	%r1886, %r1874, 128;
	setp.ge.s32 	%p174, %r1886, %r386;
	@%p174 bra 	$L__BB7_272;
	ld.global.u32 	%r2270, [%rd23+512];
$L__BB7_272:
	add.s32 	%r1889, %r1874, 160;
	setp.ge.s32 	%p175, %r1889, %r386;
	@%p175 bra 	$L__BB7_274;
	ld.global.u32 	%r2271, [%rd23+640];
$L__BB7_274:
	add.s32 	%r1892, %r1874, 192;
	setp.ge.s32 	%p176, %r1892, %r386;
	@%p176 bra 	$L__BB7_276;
	ld.global.u32 	%r2272, [%rd23+768];
$L__BB7_276:
	add.s32 	%r1895, %r1874, 224;
	setp.ge.s32 	%p177, %r1895, %r386;
	@%p177 bra 	$L__BB7_278;
	ld.param.u64 	%rd445, [_ZN3cub18CUB_300001_SM_10006detail10radix_sort29DeviceRadixSortOnesweepKernelINS1_5radix10policy_hubIiiyE10Policy1000ELNS0_9SortOrderE0EiiyiiNS1_21identity_decomposer_tEEEvPT5_SB_PT3_PKSC_PT1_PKSG_PT2_PKSK_T4_iiT6__param_7];
	cvta.to.global.u64 	%rd259, %rd445;
	cvt.s64.s32 	%rd260, %r649;
	add.s64 	%rd261, %rd7, %rd260;
	shl.b64 	%rd262, %rd261, 2;
	add.s64 	%rd263, %rd259, %rd262;
	ld.global.u32 	%r2273, [%rd263+896];
$L__BB7_278:
	add.s32 	%r1899, %r1874, 256;
	setp.ge.s32 	%p178, %r1899, %r386;
	@%p178 bra 	$L__BB7_280;
	ld.param.u64 	%rd446, [_ZN3cub18CUB_300001_SM_10006detail10radix_sort29DeviceRadixSortOnesweepKernelINS1_5radix10policy_hubIiiyE10Policy1000ELNS0_9SortOrderE0EiiyiiNS1_21identity_decomposer_tEEEvPT5_SB_PT3_PKSC_PT1_PKSG_PT2_PKSK_T4_iiT6__param_7];
	cvta.to.global.u64 	%rd264, %rd446;
	cvt.s64.s32 	%rd265, %r649;
	add.s64 	%rd266, %rd7, %rd265;
	shl.b64 	%rd267, %rd266, 2;
	add.s64 	%rd268, %rd264, %rd267;
	ld.global.u32 	%r2274, [%rd268+1024];
$L__BB7_280:
	add.s32 	%r1903, %r1874, 288;
	setp.ge.s32 	%p179, %r1903, %r386;
	@%p179 bra 	$L__BB7_282;
	ld.param.u64 	%rd447, [_ZN3cub18CUB_300001_SM_10006detail10radix_sort29DeviceRadixSortOnesweepKernelINS1_5radix10policy_hubIiiyE10Policy1000ELNS0_9SortOrderE0EiiyiiNS1_21identity_decomposer_tEEEvPT5_SB_PT3_PKSC_PT1_PKSG_PT2_PKSK_T4_iiT6__param_7];
	cvta.to.global.u64 	%rd269, %rd447;
	cvt.s64.s32 	%rd270, %r649;
	add.s64 	%rd271, %rd7, %rd270;
	shl.b64 	%rd272, %rd271, 2;
	add.s64 	%rd273, %rd269, %rd272;
	ld.global.u32 	%r2275, [%rd273+1152];
$L__BB7_282:
	add.s32 	%r1907, %r1874, 320;
	setp.ge.s32 	%p180, %r1907, %r386;
	@%p180 bra 	$L__BB7_284;
	ld.param.u64 	%rd448, [_ZN3cub18CUB_300001_SM_10006detail10radix_sort29DeviceRadixSortOnesweepKernelINS1_5radix10policy_hubIiiyE10Policy1000ELNS0_9SortOrderE0EiiyiiNS1_21identity_decomposer_tEEEvPT5_SB_PT3_PKSC_PT1_PKSG_PT2_PKSK_T4_iiT6__param_7];
	cvta.to.global.u64 	%rd274, %rd448;
	cvt.s64.s32 	%rd275, %r649;
	add.s64 	%rd276, %rd7, %rd275;
	shl.b64 	%rd277, %rd276, 2;
	add.s64 	%rd278, %rd274, %rd277;
	ld.global.u32 	%r2276, [%rd278+1280];
$L__BB7_284:
	add.s32 	%r1911, %r1874, 352;
	setp.ge.s32 	%p181, %r1911, %r386;
	@%p181 bra 	$L__BB7_286;
	ld.param.u64 	%rd449, [_ZN3cub18CUB_300001_SM_10006detail10radix_sort29DeviceRadixSortOnesweepKernelINS1_5radix10policy_hubIiiyE10Policy1000ELNS0_9SortOrderE0EiiyiiNS1_21identity_decomposer_tEEEvPT5_SB_PT3_PKSC_PT1_PKSG_PT2_PKSK_T4_iiT6__param_7];
	cvta.to.global.u64 	%rd279, %rd449;
	mul.lo.s32 	%r1912, %r3, 6528;
	cvt.s64.s32 	%rd280, %r1912;
	add.s64 	%rd281, %rd7, %rd280;
	shl.b64 	%rd282, %rd281, 2;
	add.s64 	%rd283, %rd279, %rd282;
	ld.global.u32 	%r2277, [%rd283+1408];
$L__BB7_286:
	add.s32 	%r1915, %r1874, 384;
	setp.ge.s32 	%p182, %r1915, %r386;
	@%p182 bra 	$L__BB7_288;
	ld.param.u64 	%rd450, [_ZN3cub18CUB_300001_SM_10006detail10radix_sort29DeviceRadixSortOnesweepKernelINS1_5radix10policy_hubIiiyE10Policy1000ELNS0_9SortOrderE0EiiyiiNS1_21identity_decomposer_tEEEvPT5_SB_PT3_PKSC_PT1_PKSG_PT2_PKSK_T4_iiT6__param_7];
	cvta.to.global.u64 	%rd284, %rd450;
	mul.lo.s32 	%r1916, %r3, 6528;
	cvt.s64.s32 	%rd285, %r1916;
	add.s64 	%rd286, %rd7, %rd285;
	shl.b64 	%rd287, %rd286, 2;
	add.s64 	%rd288, %rd284, %rd287;
	ld.global.u32 	%r2278, [%rd288+1536];
$L__BB7_288:
	cvt.u32.u64 	%r1918, %rd7;
	add.s32 	%r1919, %r1918, 416;
	setp.ge.s32 	%p183, %r1919, %r386;
	@%p183 bra 	$L__BB7_290;
	ld.param.u64 	%rd451, [_ZN3cub18CUB_300001_SM_10006detail10radix_sort29DeviceRadixSortOnesweepKernelINS1_5radix10policy_hubIiiyE10Policy1000ELNS0_9SortOrderE0EiiyiiNS1_21identity_decomposer_tEEEvPT5_SB_PT3_PKSC_PT1_PKSG_PT2_PKSK_T4_iiT6__param_7];
	cvta.to.global.u64 	%rd289, %rd451;
	mul.lo.s32 	%r1920, %r3, 6528;
	cvt.s64.s32 	%rd290, %r1920;
	add.s64 	%rd291, %rd7, %rd290;
	shl.b64 	%rd292, %rd291, 2;
	add.s64 	%rd293, %rd289, %rd292;
	ld.global.u32 	%r2279, [%rd293+1664];
$L__BB7_290:
	cvt.u32.u64 	%r1922, %rd7;
	add.s32 	%r1923, %r1922, 448;
	setp.ge.s32 	%p184, %r1923, %r386;
	@%p184 bra 	$L__BB7_292;
	ld.param.u64 	%rd452, [_ZN3cub18CUB_300001_SM_10006detail10radix_sort29DeviceRadixSortOnesweepKernelINS1_5radix10policy_hubIiiyE10Policy1000ELNS0_9SortOrderE0EiiyiiNS1_21identity_decomposer_tEEEvPT5_SB_PT3_PKSC_PT1_PKSG_PT2_PKSK_T4_iiT6__param_7];
	cvta.to.global.u64 	%rd294, %rd452;
	mul.lo.s32 	%r1924, %r3, 6528;
	cvt.s64.s32 	%rd295, %r1924;
	add.s64 	%rd296, %rd7, %rd295;
	shl.b64 	%rd297, %rd296, 2;
	add.s64 	%rd298, %rd294, %rd297;
	ld.global.u32 	%r2280, [%rd298+1792];
$L__BB7_292:
	cvt.u32.u64 	%r1926, %rd7;
	add.s32 	%r1927, %r1926, 480;
	setp.ge.s32 	%p185, %r1927, %r386;
	@%p185 bra 	$L__BB7_294;
	ld.param.u64 	%rd453, [_ZN3cub18CUB_300001_SM_10006detail10radix_sort29DeviceRadixSortOnesweepKernelINS1_5radix10policy_hubIiiyE10Policy1000ELNS0_9SortOrderE0EiiyiiNS1_21identity_decomposer_tEEEvPT5_SB_PT3_PKSC_PT1_PKSG_PT2_PKSK_T4_iiT6__param_7];
	cvta.to.global.u64 	%rd299, %rd453;
	mul.lo.s32 	%r1928, %r3, 6528;
	cvt.s64.s32 	%rd300, %r1928;
	add.s64 	%rd301, %rd7, %rd300;
	shl.b64 	%rd302, %rd301, 2;
	add.s64 	%rd303, %rd299, %rd302;
	ld.global.u32 	%r2281, [%rd303+1920];
$L__BB7_294:
	cvt.u32.u64 	%r1930, %rd7;
	add.s32 	%r1931, %r1930, 512;
	setp.ge.s32 	%p186, %r1931, %r386;
	@%p186 bra 	$L__BB7_296;
	ld.param.u64 	%rd454, [_ZN3cub18CUB_300001_SM_10006detail10radix_sort29DeviceRadixSortOnesweepKernelINS1_5radix10policy_hubIiiyE10Policy1000ELNS0_9SortOrderE0EiiyiiNS1_21identity_decomposer_tEEEvPT5_SB_PT3_PKSC_PT1_PKSG_PT2_PKSK_T4_iiT6__param_7];
	cvta.to.global.u64 	%rd304, %rd454;
	mov.u32 	%r1932, %tid.x;
	and.b32  	%r1933, %r1932, 992;
	mul.lo.s32 	%r1934, %r1933, 17;
	and.b32  	%r1935, %r1932, 31;
	or.b32  	%r1936, %r1934, %r1935;
	cvt.u64.u32 	%rd305, %r1936;
	mul.lo.s32 	%r1937, %r3, 6528;
	cvt.s64.s32 	%rd306, %r1937;
	add.s64 	%rd307, %rd305, %rd306;
	shl.b64 	%rd308, %rd307, 2;
	add.s64 	%rd309, %rd304, %rd308;
	ld.global.u32 	%r2282, [%rd309+2048];
$L__BB7_296:
	ld.param.u32 	%r2092, [_ZN3cub18CUB_300001_SM_10006detail10radix_sort29DeviceRadixSortOnesweepKernelINS1_5radix10policy_hubIiiyE10Policy1000ELNS0_9SortOrderE0EiiyiiNS1_21identity_decomposer_tEEEvPT5_SB_PT3_PKSC_PT1_PKSG_PT2_PKSK_T4_iiT6__param_8];
	ld.param.u64 	%rd441, [_ZN3cub18CUB_300001_SM_10006detail10radix_sort29DeviceRadixSortOnesweepKernelINS1_5radix10policy_hubIiiyE10Policy1000ELNS0_9SortOrderE0EiiyiiNS1_21identity_decomposer_tEEEvPT5_SB_PT3_PKSC_PT1_PKSG_PT2_PKSK_T4_iiT6__param_6];
	cvta.to.global.u64 	%rd24, %rd441;
	mov.u32 	%r437, %tid.x;
	cvt.u64.u32 	%rd25, %r437;
	shl.b32 	%r1938, %r437, 2;
	mov.u32 	%r1939, _ZZN3cub18CUB_300001_SM_10006detail10radix_sort29DeviceRadixSortOnesweepKernelINS1_5radix10policy_hubIiiyE10Policy1000ELNS0_9SortOrderE0EiiyiiNS1_21identity_decomposer_tEEEvPT5_SB_PT3_PKSC_PT1_PKSG_PT2_PKSK_T4_iiT6_E1s;
	add.s32 	%r438, %r1939, %r1938;
	mad.lo.s32 	%r1940, %r3, 6528, 6528;
	setp.gt.s32 	%p187, %r1940, %r2092;
	bar.sync 	0;
	st.shared.u32 	[%r323+-4], %r2266;
	st.shared.u32 	[%r324+-4], %r2267;
	st.shared.u32 	[%r325+-4], %r2268;
	st.shared.u32 	[%r326+-4], %r2269;
	st.shared.u32 	[%r327+-4], %r2270;
	st.shared.u32 	[%r328+-4], %r2271;
	st.shared.u32 	[%r329+-4], %r2272;
	st.shared.u32 	[%r330+-4], %r2273;
	st.shared.u32 	[%r331+-4], %r2274;
	st.shared.u32 	[%r332+-4], %r2275;
	st.shared.u32 	[%r333+-4], %r2276;
	st.shared.u32 	[%r334+-4], %r2277;
	st.shared.u32 	[%r335+-4], %r2278;
	st.shared.u32 	[%r336+-4], %r2279;
	st.shared.u32 	[%r337+-4], %r2280;
	st.shared.u32 	[%r338+-4], %r2281;
	st.shared.u32 	[%r339+-4], %r2282;
	bar.sync 	0;
	@%p187 bra 	$L__BB7_298;
	ld.shared.u32 	%r1941, [%r438];
	shl.b32 	%r1942, %r352, 3;
	add.s32 	%r1944, %r1939, 26112;
	add.s32 	%r1945, %r1944, %r1942;
	ld.shared.u64 	%rd310, [%r1945];
	add.s64 	%rd311, %rd310, %rd25;
	shl.b64 	%rd312, %rd311, 2;
	add.s64 	%rd313, %rd24, %rd312;
	st.global.u32 	[%rd313], %r1941;
	bar.warp.sync 	-1;
	ld.shared.u32 	%r1946, [%r438+1536];
	shl.b32 	%r1947, %r353, 3;
	add.s32 	%r1948, %r1944, %r1947;
	ld.shared.u64 	%rd314, [%r1948];
	add.s64 	%rd315, %rd314, %rd25;
	shl.b64 	%rd316, %rd315, 2;
	add.s64 	%rd317, %rd24, %rd316;
	st.global.u32 	[%rd317+1536], %r1946;
	bar.warp.sync 	-1;
	ld.shared.u32 	%r1949, [%r438+3072];
	shl.b32 	%r1950, %r354, 3;
	add.s32 	%r1951, %r1944, %r1950;
	ld.shared.u64 	%rd318, [%r1951];
	add.s64 	%rd319, %rd318, %rd25;
	shl.b64 	%rd320, %rd319, 2;
	add.s64 	%rd321, %rd24, %rd320;
	st.global.u32 	[%rd321+3072], %r1949;
	bar.warp.sync 	-1;
	ld.shared.u32 	%r1952, [%r438+4608];
	shl.b32 	%r1953, %r355, 3;
	add.s32 	%r1954, %r1944, %r1953;
	ld.shared.u64 	%rd322, [%r1954];
	add.s64 	%rd323, %rd322, %rd25;
	shl.b64 	%rd324, %rd323, 2;
	add.s64 	%rd325, %rd24, %rd324;
	st.global.u32 	[%rd325+4608], %r1952;
	bar.warp.sync 	-1;
	ld.shared.u32 	%r1955, [%r438+6144];
	shl.b32 	%r1956, %r356, 3;
	add.s32 	%r1957, %r1944, %r1956;
	ld.shared.u64 	%rd326, [%r1957];
	add.s64 	%rd327, %rd326, %rd25;
	shl.b64 	%rd328, %rd327, 2;
	add.s64 	%rd329, %rd24, %rd328;
	st.global.u32 	[%rd329+6144], %r1955;
	bar.warp.sync 	-1;
	ld.shared.u32 	%r1958, [%r438+7680];
	shl.b32 	%r1959, %r357, 3;
	add.s32 	%r1960, %r1944, %r1959;
	ld.shared.u64 	%rd330, [%r1960];
	add.s64 	%rd331, %rd330, %rd25;
	shl.b64 	%rd332, %rd331, 2;
	add.s64 	%rd333, %rd24, %rd332;
	st.global.u32 	[%rd333+7680], %r1958;
	bar.warp.sync 	-1;
	ld.shared.u32 	%r1961, [%r438+9216];
	shl.b32 	%r1962, %r358, 3;
	add.s32 	%r1963, %r1944, %r1962;
	ld.shared.u64 	%rd334, [%r1963];
	add.s64 	%rd335, %rd334, %rd25;
	shl.b64 	%rd336, %rd335, 2;
	add.s64 	%rd337, %rd24, %rd336;
	st.global.u32 	[%rd337+9216], %r1961;
	bar.warp.sync 	-1;
	ld.shared.u32 	%r1964, [%r438+10752];
	shl.b32 	%r1965, %r359, 3;
	add.s32 	%r1966, %r1944, %r1965;
	ld.shared.u64 	%rd338, [%r1966];
	add.s64 	%rd339, %rd338, %rd25;
	shl.b64 	%rd340, %rd339, 2;
	add.s64 	%rd341, %rd24, %rd340;
	st.global.u32 	[%rd341+10752], %r1964;
	bar.warp.sync 	-1;
	ld.shared.u32 	%r1967, [%r438+12288];
	shl.b32 	%r1968, %r360, 3;
	add.s32 	%r1969, %r1944, %r1968;
	ld.shared.u64 	%rd342, [%r1969];
	add.s64 	%rd343, %rd342, %rd25;
	shl.b64 	%rd344, %rd343, 2;
	add.s64 	%rd345, %rd24, %rd344;
	st.global.u32 	[%rd345+12288], %r1967;
	bar.warp.sync 	-1;
	ld.shared.u32 	%r1970, [%r438+13824];
	shl.b32 	%r1971, %r361, 3;
	add.s32 	%r1972, %r1944, %r1971;
	ld.shared.u64 	%rd346, [%r1972];
	add.s64 	%rd347, %rd346, %rd25;
	shl.b64 	%rd348, %rd347, 2;
	add.s64 	%rd349, %rd24, %rd348;
	st.global.u32 	[%rd349+13824], %r1970;
	bar.warp.sync 	-1;
	ld.shared.u32 	%r1973, [%r438+15360];
	shl.b32 	%r1974, %r362, 3;
	add.s32 	%r1975, %r1944, %r1974;
	ld.shared.u64 	%rd350, [%r1975];
	add.s64 	%rd351, %rd350, %rd25;
	shl.b64 	%rd352, %rd351, 2;
	add.s64 	%rd353, %rd24, %rd352;
	st.global.u32 	[%rd353+15360], %r1973;
	bar.warp.sync 	-1;
	ld.shared.u32 	%r1976, [%r438+16896];
	shl.b32 	%r1977, %r363, 3;
	add.s32 	%r1978, %r1944, %r1977;
	ld.shared.u64 	%rd354, [%r1978];
	add.s64 	%rd355, %rd354, %rd25;
	shl.b64 	%rd356, %rd355, 2;
	add.s64 	%rd357, %rd24, %rd356;
	st.global.u32 	[%rd357+16896], %r1976;
	bar.warp.sync 	-1;
	ld.shared.u32 	%r1979, [%r438+18432];
	shl.b32 	%r1980, %r364, 3;
	add.s32 	%r1981, %r1944, %r1980;
	ld.shared.u64 	%rd358, [%r1981];
	add.s64 	%rd359, %rd358, %rd25;
	shl.b64 	%rd360, %rd359, 2;
	add.s64 	%rd361, %rd24, %rd360;
	st.global.u32 	[%rd361+18432], %r1979;
	bar.warp.sync 	-1;
	ld.shared.u32 	%r1982, [%r438+19968];
	shl.b32 	%r1983, %r365, 3;
	add.s32 	%r1984, %r1944, %r1983;
	ld.shared.u64 	%rd362, [%r1984];
	add.s64 	%rd363, %rd362, %rd25;
	shl.b64 	%rd364, %rd363, 2;
	add.s64 	%rd365, %rd24, %rd364;
	st.global.u32 	[%rd365+19968], %r1982;
	bar.warp.sync 	-1;
	ld.shared.u32 	%r1985, [%r438+21504];
	shl.b32 	%r1986, %r366, 3;
	add.s32 	%r1987, %r1944, %r1986;
	ld.shared.u64 	%rd366, [%r1987];
	add.s64 	%rd367, %rd366, %rd25;
	shl.b64 	%rd368, %rd367, 2;
	add.s64 	%rd369, %rd24, %rd368;
	st.global.u32 	[%rd369+21504], %r1985;
	bar.warp.sync 	-1;
	ld.shared.u32 	%r1988, [%r438+23040];
	shl.b32 	%r1989, %r367, 3;
	add.s32 	%r1990, %r1944, %r1989;
	ld.shared.u64 	%rd370, [%r1990];
	add.s64 	%rd371, %rd370, %rd25;
	shl.b64 	%rd372, %rd371, 2;
	add.s64 	%rd373, %rd24, %rd372;
	st.global.u32 	[%rd373+23040], %r1988;
	bar.warp.sync 	-1;
	ld.shared.u32 	%r1991, [%r438+24576];
	shl.b32 	%r1992, %r368, 3;
	add.s32 	%r1993, %r1944, %r1992;
	ld.shared.u64 	%rd374, [%r1993];
	add.s64 	%rd375, %rd374, %rd25;
	shl.b64 	%rd376, %rd375, 2;
	add.s64 	%rd377, %rd24, %rd376;
	st.global.u32 	[%rd377+24576], %r1991;
	bar.warp.sync 	-1;
	bra.uni 	$L__BB7_333;
$L__BB7_298:
	ld.param.u32 	%r2093, [_ZN3cub18CUB_300001_SM_10006detail10radix_sort29DeviceRadixSortOnesweepKernelINS1_5radix10policy_hubIiiyE10Policy1000ELNS0_9SortOrderE0EiiyiiNS1_21identity_decomposer_tEEEvPT5_SB_PT3_PKSC_PT1_PKSG_PT2_PKSK_T4_iiT6__param_8];
	mad.lo.s32 	%r439, %r3, -6528, %r2093;
	shl.b32 	%r1994, %r352, 3;
	add.s32 	%r1996, %r1939, %r1994;
	ld.shared.u64 	%rd26, [%r1996+26112];
	setp.ge.s32 	%p188, %r437, %r439;
	@%p188 bra 	$L__BB7_300;
	ld.shared.u32 	%r1997, [%r438];
	add.s64 	%rd378, %rd26, %rd25;
	shl.b64 	%rd379, %rd378, 2;
	add.s64 	%rd380, %rd24, %rd379;
	st.global.u32 	[%rd380], %r1997;
$L__BB7_300:
	bar.warp.sync 	-1;
	shl.b32 	%r1998, %r353, 3;
	add.s32 	%r2000, %r1939, %r1998;
	ld.shared.u64 	%rd27, [%r2000+26112];
	add.s32 	%r2001, %r437, 384;
	setp.ge.s32 	%p189, %r2001, %r439;
	@%p189 bra 	$L__BB7_302;
	ld.shared.u32 	%r2002, [%r438+1536];
	add.s64 	%rd381, %rd27, %rd25;
	shl.b64 	%rd382, %rd381, 2;
	add.s64 	%rd383, %rd24, %rd382;
	st.global.u32 	[%rd383+1536], %r2002;
$L__BB7_302:
	bar.warp.sync 	-1;
	shl.b32 	%r2003, %r354, 3;
	add.s32 	%r2005, %r1939, %r2003;
	ld.shared.u64 	%rd28, [%r2005+26112];
	add.s32 	%r2006, %r437, 768;
	setp.ge.s32 	%p190, %r2006, %r439;
	@%p190 bra 	$L__BB7_304;
	ld.shared.u32 	%r2007, [%r438+3072];
	add.s64 	%rd384, %rd28, %rd25;
	shl.b64 	%rd385, %rd384, 2;
	add.s64 	%rd386, %rd24, %rd385;
	st.global.u32 	[%rd386+3072], %r2007;
$L__BB7_304:
	bar.warp.sync 	-1;
	shl.b32 	%r2008, %r355, 3;
	add.s32 	%r2010, %r1939, %r2008;
	ld.shared.u64 	%rd29, [%r2010+26112];
	add.s32 	%r2011, %r437, 1152;
	setp.ge.s32 	%p191, %r2011, %r439;
	@%p191 bra 	$L__BB7_306;
	ld.shared.u32 	%r2012, [%r438+4608];
	add.s64 	%rd387, %rd29, %rd25;
	shl.b64 	%rd388, %rd387, 2;
	add.s64 	%rd389, %rd24, %rd388;
	st.global.u32 	[%rd389+4608], %r2012;
$L__BB7_306:
	bar.warp.sync 	-1;
	shl.b32 	%r2013, %r356, 3;
	add.s32 	%r2015, %r1939, %r2013;
	ld.shared.u64 	%rd30, [%r2015+26112];
	add.s32 	%r2016, %r437, 1536;
	setp.ge.s32 	%p192, %r2016, %r439;
	@%p192 bra 	$L__BB7_308;
	ld.shared.u32 	%r2017, [%r438+6144];
	add.s64 	%rd390, %rd30, %rd25;
	shl.b64 	%rd391, %rd390, 2;
	add.s64 	%rd392, %rd24, %rd391;
	st.global.u32 	[%rd392+6144], %r2017;
$L__BB7_308:
	bar.warp.sync 	-1;
	shl.b32 	%r2018, %r357, 3;
	add.s32 	%r2020, %r1939, %r2018;
	ld.shared.u64 	%rd31, [%r2020+26112];
	add.s32 	%r2021, %r437, 1920;
	setp.ge.s32 	%p193, %r2021, %r439;
	@%p193 bra 	$L__BB7_310;
	ld.shared.u32 	%r2022, [%r438+7680];
	add.s64 	%rd393, %rd31, %rd25;
	shl.b64 	%rd394, %rd393, 2;
	add.s64 	%rd395, %rd24, %rd394;
	st.global.u32 	[%rd395+7680], %r2022;
$L__BB7_310:
	bar.warp.sync 	-1;
	shl.b32 	%r2023, %r358, 3;
	add.s32 	%r2025, %r1939, %r2023;
	ld.shared.u64 	%rd32, [%r2025+26112];
	add.s32 	%r2026, %r437, 2304;
	setp.ge.s32 	%p194, %r2026, %r439;
	@%p194 bra 	$L__BB7_312;
	ld.shared.u32 	%r2027, [%r438+9216];
	add.s64 	%rd396, %rd32, %rd25;
	shl.b64 	%rd397, %rd396, 2;
	add.s64 	%rd398, %rd24, %rd397;
	st.global.u32 	[%rd398+9216], %r2027;
$L__BB7_312:
	bar.warp.sync 	-1;
	shl.b32 	%r2028, %r359, 3;
	add.s32 	%r2030, %r1939, %r2028;
	ld.shared.u64 	%rd33, [%r2030+26112];
	add.s32 	%r2031, %r437, 2688;
	setp.ge.s32 	%p195, %r2031, %r439;
	@%p195 bra 	$L__BB7_314;
	ld.shared.u32 	%r2032, [%r438+10752];
	add.s64 	%rd399, %rd33, %rd25;
	shl.b64 	%rd400, %rd399, 2;
	add.s64 	%rd401, %rd24, %rd400;
	st.global.u32 	[%rd401+10752], %r2032;
$L__BB7_314:
	bar.warp.sync 	-1;
	shl.b32 	%r2033, %r360, 3;
	add.s32 	%r2035, %r1939, %r2033;
	ld.shared.u64 	%rd34, [%r2035+26112];
	or.b32  	%r2036, %r437, 3072;
	setp.ge.s32 	%p196, %r2036, %r439;
	@%p196 bra 	$L__BB7_316;
	ld.shared.u32 	%r2037, [%r438+12288];
	add.s64 	%rd402, %rd34, %rd25;
	shl.b64 	%rd403, %rd402, 2;
	add.s64 	%rd404, %rd24, %rd403;
	st.global.u32 	[%rd404+12288], %r2037;
$L__BB7_316:
	bar.warp.sync 	-1;
	shl.b32 	%r2038, %r361, 3;
	add.s32 	%r2040, %r1939, %r2038;
	ld.shared.u64 	%rd35, [%r2040+26112];
	add.s32 	%r2041, %r437, 3456;
	setp.ge.s32 	%p197, %r2041, %r439;
	@%p197 bra 	$L__BB7_318;
	ld.shared.u32 	%r2042, [%r438+13824];
	add.s64 	%rd405, %rd35, %rd25;
	shl.b64 	%rd406, %rd405, 2;
	add.s64 	%rd407, %rd24, %rd406;
	st.global.u32 	[%rd407+13824], %r2042;
$L__BB7_318:
	bar.warp.sync 	-1;
	shl.b32 	%r2043, %r362, 3;
	add.s32 	%r2045, %r1939, %r2043;
	ld.shared.u64 	%rd36, [%r2045+26112];
	add.s32 	%r2046, %r437, 3840;
	setp.ge.s32 	%p198, %r2046, %r439;
	@%p198 bra 	$L__BB7_320;
	ld.shared.u32 	%r2047, [%r438+15360];
	add.s64 	%rd408, %rd36, %rd25;
	shl.b64 	%rd409, %rd408, 2;
	add.s64 	%rd410, %rd24, %rd409;
	st.global.u32 	[%rd410+15360], %r2047;
$L__BB7_320:
	bar.warp.sync 	-1;
	shl.b32 	%r2048, %r363, 3;
	add.s32 	%r2050, %r1939, %r2048;
	ld.shared.u64 	%rd37, [%r2050+26112];
	add.s32 	%r2051, %r437, 4224;
	setp.ge.s32 	%p199, %r2051, %r439;
	@%p199 bra 	$L__BB7_322;
	ld.shared.u32 	%r2052, [%r438+16896];
	add.s64 	%rd411, %rd37, %rd25;
	shl.b64 	%rd412, %rd411, 2;
	add.s64 	%rd413, %rd24, %rd412;
	st.global.u32 	[%rd413+16896], %r2052;
$L__BB7_322:
	bar.warp.sync 	-1;
	shl.b32 	%r2053, %r364, 3;
	add.s32 	%r2055, %r1939, %r2053;
	ld.shared.u64 	%rd38, [%r2055+26112];
	add.s32 	%r2056, %r437, 4608;
	setp.ge.s32 	%p200, %r2056, %r439;
	@%p200 bra 	$L__BB7_324;
	ld.shared.u32 	%r2057, [%r438+18432];
	add.s64 	%rd414, %rd38, %rd25;
	shl.b64 	%rd415, %rd414, 2;
	add.s64 	%rd416, %rd24, %rd415;
	st.global.u32 	[%rd416+18432], %r2057;
$L__BB7_324:
	bar.warp.sync 	-1;
	shl.b32 	%r2058, %r365, 3;
	add.s32 	%r2060, %r1939, %r2058;
	ld.shared.u64 	%rd39, [%r2060+26112];
	add.s32 	%r2061, %r437, 4992;
	setp.ge.s32 	%p201, %r2061, %r439;
	@%p201 bra 	$L__BB7_326;
	ld.shared.u32 	%r2062, [%r438+19968];
	add.s64 	%rd417, %rd39, %rd25;
	shl.b64 	%rd418, %rd417, 2;
	add.s64 	%rd419, %rd24, %rd418;
	st.global.u32 	[%rd419+19968], %r2062;
$L__BB7_326:
	bar.warp.sync 	-1;
	shl.b32 	%r2063, %r366, 3;
	add.s32 	%r2065, %r1939, %r2063;
	ld.shared.u64 	%rd40, [%r2065+26112];
	add.s32 	%r2066, %r437, 5376;
	setp.ge.s32 	%p202, %r2066, %r439;
	@%p202 bra 	$L__BB7_328;
	ld.shared.u32 	%r2067, [%r438+21504];
	add.s64 	%rd420, %rd40, %rd25;
	shl.b64 	%rd421, %rd420, 2;
	add.s64 	%rd422, %rd24, %rd421;
	st.global.u32 	[%rd422+21504], %r2067;
$L__BB7_328:
	bar.warp.sync 	-1;
	shl.b32 	%r2068, %r367, 3;
	add.s32 	%r2070, %r1939, %r2068;
	ld.shared.u64 	%rd41, [%r2070+26112];
	add.s32 	%r2071, %r437, 5760;
	setp.ge.s32 	%p203, %r2071, %r439;
	@%p203 bra 	$L__BB7_330;
	ld.shared.u32 	%r2072, [%r438+23040];
	add.s64 	%rd423, %rd41, %rd25;
	shl.b64 	%rd424, %rd423, 2;
	add.s64 	%rd425, %rd24, %rd424;
	st.global.u32 	[%rd425+23040], %r2072;
$L__BB7_330:
	bar.warp.sync 	-1;
	shl.b32 	%r2073, %r368, 3;
	add.s32 	%r2075, %r1939, %r2073;
	ld.shared.u64 	%rd426, [%r2075+26112];
	add.s64 	%rd42, %rd426, %rd25;
	or.b32  	%r2076, %r437, 6144;
	setp.ge.s32 	%p204, %r2076, %r439;
	@%p204 bra 	$L__BB7_332;
	ld.shared.u32 	%r2077, [%r438+24576];
	shl.b64 	%rd427, %rd42, 2;
	add.s64 	%rd428, %rd24, %rd427;
	st.global.u32 	[%rd428+24576], %r2077;
$L__BB7_332:
	bar.warp.sync 	-1;
$L__BB7_333:
	ret;

}


// ===== COMPILED SASS (sm_100) =====

	.target	sm_100

	.elftype	@"ET_EXEC"


//--------------------- .note.nv.tkinfo           --------------------------
	.section	.note.nv.tkinfo,"",@"SHT_NOTE"
	.sectionflags	@"SHF_NOTE_NV_TKINFO"
	.tkinfo
        /*0018*/ 	.word	0x00000002
        /*0030*/ 	.string	""
        /*0030*/ 	.string	"ptxas"
        /*0030*/ 	.string	"Cuda compilation tools, release 13.0, V13.0.88"
        /*0030*/ 	.string	"Build cuda_13.0.r13.0/compiler.36424714_0"
        /*0030*/ 	.string	"-arch sm_100 -m 64 "



//--------------------- .note.nv.cuinfo           --------------------------
	.section	.note.nv.cuinfo,"",@"SHT_NOTE"
	.sectionflags	@"SHF_NOTE_NV_CUINFO"
        /*0018*/ 	.short	0x0002
        /*001a*/ 	.short	0x0064
        /*001c*/ 	.short	0x0082
	.zero		2


//--------------------- .nv.info                  --------------------------
	.section	.nv.info,"",@"SHT_CUDA_INFO"
	.align	4


	//----- nvinfo : EIATTR_REGCOUNT
	.align		4
        /*0000*/ 	.byte	0x04, 0x2f
        /*0002*/ 	.short	(.L_46 - .L_45)
	.align		4
.L_45:
        /*0004*/ 	.word	index@(_Z12cal_distanceiiPiS_S_S_S_S_S_)
        /*0008*/ 	.word	0x00000012


	//----- nvinfo : EIATTR_FRAME_SIZE
	.align		4
.L_46:
        /*000c*/ 	.byte	0x04, 0x11
        /*000e*/ 	.short	(.L_48 - .L_47)
	.align		4
.L_47:
        /*0010*/ 	.word	index@($__internal_0_$__cuda_sm20_sqrt_rn_f32_slowpath)
        /*0014*/ 	.word	0x00000000


	//----- nvinfo : EIATTR_FRAME_SIZE
	.align		4
.L_48:
        /*0018*/ 	.byte	0x04, 0x11
        /*001a*/ 	.short	(.L_50 - .L_49)
	.align		4
.L_49:
        /*001c*/ 	.word	index@(_Z12cal_distanceiiPiS_S_S_S_S_S_)
        /*0020*/ 	.word	0x00000000


	//----- nvinfo : EIATTR_REGCOUNT
	.align		4
.L_50:
        /*0024*/ 	.byte	0x04, 0x2f
        /*0026*/ 	.short	(.L_52 - .L_51)
	.align		4
.L_51:
        /*0028*/ 	.word	index@(_ZN3cub18CUB_300001_SM_10006detail11EmptyKernelIvEEvv)
        /*002c*/ 	.word	0x00000004


	//----- nvinfo : EIATTR_FRAME_SIZE
	.align		4
.L_52:
        /*0030*/ 	.byte	0x04, 0x11
        /*0032*/ 	.short	(.L_54 - .L_53)
	.align		4
.L_53:
        /*0034*/ 	.word	index@(_ZN3cub18CUB_300001_SM_10006detail11EmptyKernelIvEEvv)
        /*0038*/ 	.word	0x00000000


	//----- nvinfo : EIATTR_REGCOUNT
	.align		4
.L_54:
        /*003c*/ 	.byte	0x04, 0x2f
        /*003e*/ 	.short	(.L_56 - .L_55)
	.align		4
.L_55:
        /*0040*/ 	.word	index@(_ZN3cub18CUB_300001_SM_10006detail8for_each13static_kernelINS2_12policy_hub_t12policy_500_tEmN6thrust24THRUST_300001_SM_1000_NS8cuda_cub20__uninitialized_fill7functorINS7_10device_ptrIiEEiEEEEvT0_T1_)
        /*0044*/ 	.word	0x00000008


	//----- nvinfo : EIATTR_FRAME_SIZE
	.align		4
.L_56:
        /*0048*/ 	.byte	0x04, 0x11
        /*004a*/ 	.short	(.L_58 - .L_57)
	.align		4
.L_57:
        /*004c*/ 	.word	index@(_ZN3cub18CUB_300001_SM_10006detail8for_each13static_kernelINS2_12policy_hub_t12policy_500_tEmN6thrust24THRUST_300001_SM_1000_NS8cuda_cub20__uninitialized_fill7functorINS7_10device_ptrIiEEiEEEEvT0_T1_)
        /*0050*/ 	.word	0x00000000


	//----- nvinfo : EIATTR_REGCOUNT
	.align		4
.L_58:
        /*0054*/ 	.byte	0x04, 0x2f
        /*0056*/ 	.short	(.L_60 - .L_59)
	.align		4
.L_59:
        /*0058*/ 	.word	index@(_ZN3cub18CUB_300001_SM_10006detail8for_each13static_kernelINS2_12policy_hub_t12policy_500_tElN6thrust24THRUST_300001_SM_1000_NS8cuda_cub10__tabulate7functorINS7_6detail15normal_iteratorINS7_10device_ptrIiEEEENS7_6system6detail7generic6detail22compute_sequence_valueIivEElEEEEvT0_T1_)
        /*005c*/ 	.word	0x0000000a


	//----- nvinfo : EIATTR_FRAME_SIZE
	.align		4
.L_60:
        /*0060*/ 	.byte	0x04, 0x11
        /*0062*/ 	.short	(.L_62 - .L_61)
	.align		4
.L_61:
        /*0064*/ 	.word	index@(_ZN3cub18CUB_300001_SM_10006detail8for_each13static_kernelINS2_12policy_hub_t12policy_500_tElN6thrust24THRUST_300001_SM_1000_NS8cuda_cub10__tabulate7functorINS7_6detail15normal_iteratorINS7_10device_ptrIiEEEENS7_6system6detail7generic6detail22compute_sequence_valueIivEElEEEEvT0_T1_)
        /*0068*/ 	.word	0x00000000


	//----- nvinfo : EIATTR_REGCOUNT
	.align		4
.L_62:
        /*006c*/ 	.byte	0x04, 0x2f
        /*006e*/ 	.short	(.L_64 - .L_63)
	.align		4
.L_63:
        /*0070*/ 	.word	index@(_ZN3cub18CUB_300001_SM_10006detail10radix_sort31DeviceRadixSortSingleTileKernelINS1_5radix10policy_hubIiiyE10Policy1000ELNS0_9SortOrderE0EiiyNS1_21identity_decomposer_tEEEvPKT1_PSA_PKT2_PSE_T3_iiT4_)
        /*0074*/ 	.word	0x00000099


	//----- nvinfo : EIATTR_FRAME_SIZE
	.align		4
.L_64:
        /*0078*/ 	.byte	0x04, 0x11
        /*007a*/ 	.short	(.L_66 - .L_65)
	.align		4
.L_65:
        /*007c*/ 	.word	index@(_ZN3cub18CUB_300001_SM_10006detail10radix_sort31DeviceRadixSortSingleTileKernelINS1_5radix10policy_hubIiiyE10Policy1000ELNS0_9SortOrderE0EiiyNS1_21identity_decomposer_tEEEvPKT1_PSA_PKT2_PSE_T3_iiT4_)
        /*0080*/ 	.word	0x00000000


	//----- nvinfo : EIATTR_REGCOUNT
	.align		4
.L_66:
        /*0084*/ 	.byte	0x04, 0x2f
        /*0086*/ 	.short	(.L_68 - .L_67)
	.align		4
.L_67:
        /*0088*/ 	.word	index@(_ZN3cub18CUB_300001_SM_10006detail10radix_sort30DeviceRadixSortHistogramKernelINS1_5radix10policy_hubIiiyE10Policy1000ELNS0_9SortOrderE0EiyNS1_21identity_decomposer_tEEEvPT2_PKT1_SA_iiT3_)
        /*008c*/ 	.word	0x00000020


	//----- nvinfo : EIATTR_FRAME_SIZE
	.align		4
.L_68:
        /*0090*/ 	.byte	0x04, 0x11
        /*0092*/ 	.short	(.L_70 - .L_69)
	.align		4
.L_69:
        /*0094*/ 	.word	index@(_ZN3cub18CUB_300001_SM_10006detail10radix_sort30DeviceRadixSortHistogramKernelINS1_5radix10policy_hubIiiyE10Policy1000ELNS0_9SortOrderE0EiyNS1_21identity_decomposer_tEEEvPT2_PKT1_SA_iiT3_)
        /*0098*/ 	.word	0x00000000


	//----- nvinfo : EIATTR_REGCOUNT
	.align		4
.L_70:
        /*009c*/ 	.byte	0x04, 0x2f
        /*009e*/ 	.short	(.L_72 - .L_71)
	.align		4
.L_71:
        /*00a0*/ 	.word	index@(_ZN3cub18CUB_300001_SM_10006detail10radix_sort33DeviceRadixSortExclusiveSumKernelINS1_5radix10policy_hubIiiyE10Policy1000EyEEvPT0_)
        /*00a4*/ 	.word	0x00000020


	//----- nvinfo : EIATTR_FRAME_SIZE
	.align		4
.L_72:
        /*00a8*/ 	.byte	0x04, 0x11
        /*00aa*/ 	.short	(.L_74 - .L_73)
	.align		4
.L_73:
        /*00ac*/ 	.word	index@(_ZN3cub18CUB_300001_SM_10006detail10radix_sort33DeviceRadixSortExclusiveSumKernelINS1_5radix10policy_hubIiiyE10Policy1000EyEEvPT0_)
        /*00b0*/ 	.word	0x00000000


	//----- nvinfo : EIATTR_REGCOUNT
	.align		4
.L_74:
        /*00b4*/ 	.byte	0x04, 0x2f
        /*00b6*/ 	.short	(.L_76 - .L_75)
	.align		4
.L_75:
        /*00b8*/ 	.word	index@(_ZN3cub18CUB_300001_SM_10006detail10radix_sort29DeviceRadixSortOnesweepKernelINS1_5radix10policy_hubIiiyE10Policy1000ELNS0_9SortOrderE0EiiyiiNS1_21identity_decomposer_tEEEvPT5_SB_PT3_PKSC_PT1_PKSG_PT2_PKSK_T4_iiT6_)
        /*00bc*/ 	.word	0x00000049


	//----- nvinfo : EIATTR_FRAME_SIZE
	.align		4
.L_76:
        /*00c0*/ 	.byte	0x04, 0x11
        /*00c2*/ 	.short	(.L_78 - .L_77)
	.align		4
.L_77:
        /*00c4*/ 	.word	index@(_ZN3cub18CUB_300001_SM_10006detail10radix_sort29DeviceRadixSortOnesweepKernelINS1_5radix10policy_hubIiiyE10Policy1000ELNS0_9SortOrderE0EiiyiiNS1_21identity_decomposer_tEEEvPT5_SB_PT3_PKSC_PT1_PKSG_PT2_PKSK_T4_iiT6_)
        /*00c8*/ 	.word	0x00000000


	//----- nvinfo : EIATTR_MIN_STACK_SIZE
	.align		4
.L_78:
        /*00cc*/ 	.byte	0x04, 0x12
        /*00ce*/ 	.short	(.L_80 - .L_79)
	.align		4
.L_79:
        /*00d0*/ 	.word	index@(_ZN3cub18CUB_300001_SM_10006detail10radix_sort29DeviceRadixSortOnesweepKernelINS1_5radix10policy_hubIiiyE10Policy1000ELNS0_9SortOrderE0EiiyiiNS1_21identity_decomposer_tEEEvPT5_SB_PT3_PKSC_PT1_PKSG_PT2_PKSK_T4_iiT6_)
        /*00d4*/ 	.word	0x00000000


	//----- nvinfo : EIATTR_MIN_STACK_SIZE
	.align		4
.L_80:
        /*00d8*/ 	.byte	0x04, 0x12
        /*00da*/ 	.short	(.L_82 - .L_81)
	.align		4
.L_81:
        /*00dc*/ 	.word	index@(_ZN3cub18CUB_300001_SM_10006detail10radix_sort33DeviceRadixSortExclusiveSumKernelINS1_5radix10policy_hubIiiyE10Policy1000EyEEvPT0_)
        /*00e0*/ 	.word	0x00000000


	//----- nvinfo : EIATTR_MIN_STACK_SIZE
	.align		4
.L_82:
        /*00e4*/ 	.byte	0x04, 0x12
        /*00e6*/ 	.short	(.L_84 - .L_83)
	.align		4
.L_83:
        /*00e8*/ 	.word	index@(_ZN3cub18CUB_300001_SM_10006detail10radix_sort30DeviceRadixSortHistogramKernelINS1_5radix10policy_hubIiiyE10Policy1000ELNS0_9SortOrderE0EiyNS1_21identity_decomposer_tEEEvPT2_PKT1_SA_iiT3_)
        /*00ec*/ 	.word	0x00000000


	//----- nvinfo : EIATTR_MIN_STACK_SIZE
	.align		4
.L_84:
        /*00f0*/ 	.byte	0x04, 0x12
        /*00f2*/ 	.short	(.L_86 - .L_85)
	.align		4
.L_85:
        /*00f4*/ 	.word	index@(_ZN3cub18CUB_300001_SM_10006detail10radix_sort31DeviceRadixSortSingleTileKernelINS1_5radix10policy_hubIiiyE10Policy1000ELNS0_9SortOrderE0EiiyNS1_21identity_decomposer_tEEEvPKT1_PSA_PKT2_PSE_T3_iiT4_)
        /*00f8*/ 	.word	0x00000000


	//----- nvinfo : EIATTR_MIN_STACK_SIZE
	.align		4
.L_86:
        /*00fc*/ 	.byte	0x04, 0x12
        /*00fe*/ 	.short	(.L_88 - .L_87)
	.align		4
.L_87:
        /*0100*/ 	.word	index@(_ZN3cub18CUB_300001_SM_10006detail8for_each13static_kernelINS2_12policy_hub_t12policy_500_tElN6thrust24THRUST_300001_SM_1000_NS8cuda_cub10__tabulate7functorINS7_6detail15normal_iteratorINS7_10device_ptrIiEEEENS7_6system6detail7generic6detail22compute_sequence_valueIivEElEEEEvT0_T1_)
        /*0104*/ 	.word	0x00000000


	//----- nvinfo : EIATTR_MIN_STACK_SIZE
	.align		4
.L_88:
        /*0108*/ 	.byte	0x04, 0x12
        /*010a*/ 	.short	(.L_90 - .L_89)
	.align		4
.L_89:
        /*010c*/ 	.word	index@(_ZN3cub18CUB_300001_SM_10006detail8for_each13static_kernelINS2_12policy_hub_t12policy_500_tEmN6thrust24THRUST_300001_SM_1000_NS8cuda_cub20__uninitialized_fill7functorINS7_10device_ptrIiEEiEEEEvT0_T1_)
        /*0110*/ 	.word	0x00000000


	//----- nvinfo : EIATTR_MIN_STACK_SIZE
	.align		4
.L_90:
        /*0114*/ 	.byte	0x04, 0x12
        /*0116*/ 	.short	(.L_92 - .L_91)
	.align		4
.L_91:
        /*0118*/ 	.word	index@(_ZN3cub18CUB_300001_SM_10006detail11EmptyKernelIvEEvv)
        /*011c*/ 	.word	0x00000000


	//----- nvinfo : EIATTR_MIN_STACK_SIZE
	.align		4
.L_92:
        /*0120*/ 	.byte	0x04, 0x12
        /*0122*/ 	.short	(.L_94 - .L_93)
	.align		4
.L_93:
        /*0124*/ 	.word	index@(_Z12cal_distanceiiPiS_S_S_S_S_S_)
        /*0128*/ 	.word	0x00000000
.L_94:


//--------------------- .nv.compat                --------------------------
	.section	.nv.compat,"",@"SHT_CUDA_COMPAT_INFO"
	.align	4
        /*0000*/ 	.byte	0x02, 0x09, 0x00, 0x00, 0x02, 0x02, 0x01, 0x00, 0x02, 0x05, 0x05, 0x00, 0x03, 0x07, 0x01, 0x01
        /*0010*/ 	.byte	0x02, 0x03, 0x00, 0x00, 0x02, 0x06, 0x01, 0x00, 0x04, 0x0b, 0x08, 0x00, 0x01, 0x00, 0x00, 0x00
        /*0020*/ 	.byte	0x00, 0x00, 0x00, 0x00


//--------------------- .nv.info._ZN3cub18CUB_300001_SM_10006detail10radix_sort29DeviceRadixSortOnesweepKernelINS1_5radix10policy_hubIiiyE10Policy1000ELNS0_9SortOrderE0EiiyiiNS1_21identity_decomposer_tEEEvPT5_SB_PT3_PKSC_PT1_PKSG_PT2_PKSK_T4_iiT6_ --------------------------
	.section	.nv.info._ZN3cub18CUB_300001_SM_10006detail10radix_sort29DeviceRadixSortOnesweepKernelINS1_5radix10policy_hubIiiyE10Policy1000ELNS0_9SortOrderE0EiiyiiNS1_21identity_decomposer_tEEEvPT5_SB_PT3_PKSC_PT1_PKSG_PT2_PKSK_T4_iiT6_,"",@"SHT_CUDA_INFO"
	.sectionflags	@""
	.align	4


	//----- nvinfo : EIATTR_CUDA_API_VERSION
	.align		4
        /*0000*/ 	.byte	0x04, 0x37
        /*0002*/ 	.short	(.L_96 - .L_95)
.L_95:
        /*0004*/ 	.word	0x00000082


	//----- nvinfo : EIATTR_KPARAM_INFO
	.align		4
.L_96:
        /*0008*/ 	.byte	0x04, 0x17
        /*000a*/ 	.short	(.L_98 - .L_97)
.L_97:
        /*000c*/ 	.word	0x00000000
        /*0010*/ 	.short	0x000b
        /*0012*/ 	.short	0x004c
        /*0014*/ 	.byte	0x00, 0xf0, 0x05, 0x00


	//----- nvinfo : EIATTR_KPARAM_INFO
	.align		4
.L_98:
        /*0018*/ 	.byte	0x04, 0x17
        /*001a*/ 	.short	(.L_100 - .L_99)
.L_99:
        /*001c*/ 	.word	0x00000000
        /*0020*/ 	.short	0x000a
        /*0022*/ 	.short	0x0048
        /*0024*/ 	.byte	0x00, 0xf0, 0x11, 0x00


	//----- nvinfo : EIATTR_KPARAM_INFO
	.align		4
.L_100:
        /*0028*/ 	.byte	0x04, 0x17
        /*002a*/ 	.short	(.L_102 - .L_101)
.L_101:
        /*002c*/ 	.word	0x00000000
        /*0030*/ 	.short	0x0009
        /*0032*/ 	.short	0x0044
        /*0034*/ 	.byte	0x00, 0xf0, 0x11, 0x00


	//----- nvinfo : EIATTR_KPARAM_INFO
	.align		4
.L_102:
        /*0038*/ 	.byte	0x04, 0x17
        /*003a*/ 	.short	(.L_104 - .L_103)
.L_103:
        /*003c*/ 	.word	0x00000000
        /*0040*/ 	.short	0x0008
        /*0042*/ 	.short	0x0040
        /*0044*/ 	.byte	0x00, 0xf0, 0x11, 0x00


	//----- nvinfo : EIATTR_KPARAM_INFO
	.align		4
.L_104:
        /*0048*/ 	.byte	0x04, 0x17
        /*004a*/ 	.short	(.L_106 - .L_105)
.L_105:
        /*004c*/ 	.word	0x00000000
        /*0050*/ 	.short	0x0007
        /*0052*/ 	.short	0x0038
        /*0054*/ 	.byte	0x00, 0xf5, 0x21, 0x00


	//----- nvinfo : EIATTR_KPARAM_INFO
	.align		4
.L_106:
        /*0058*/ 	.byte	0x04, 0x17
        /*005a*/ 	.short	(.L_108 - .L_107)
.L_107:
        /*005c*/ 	.word	0x00000000
        /*0060*/ 	.short	0x0006
        /*0062*/ 	.short	0x0030
        /*0064*/ 	.byte	0x00, 0xf5, 0x21, 0x00


	//----- nvinfo : EIATTR_KPARAM_INFO
	.align		4
.L_108:
        /*0068*/ 	.byte	0x04, 0x17
        /*006a*/ 	.short	(.L_110 - .L_109)
.L_109:
        /*006c*/ 	.word	0x00000000
        /*0070*/ 	.short	0x0005
        /*0072*/ 	.short	0x0028
        /*0074*/ 	.byte	0x00, 0xf5, 0x21, 0x00


	//----- nvinfo : EIATTR_KPARAM_INFO
	.align		4
.L_110:
        /*0078*/ 	.byte	0x04, 0x17
        /*007a*/ 	.short	(.L_112 - .L_111)
.L_111:
        /*007c*/ 	.word	0x00000000
        /*0080*/ 	.short	0x0004
        /*0082*/ 	.short	0x0020
        /*0084*/ 	.byte	0x00, 0xf5, 0x21, 0x00


	//----- nvinfo : EIATTR_KPARAM_INFO
	.align		4
.L_112:
        /*0088*/ 	.byte	0x04, 0x17
        /*008a*/ 	.short	(.L_114 - .L_113)
.L_113:
        /*008c*/ 	.word	0x00000000
        /*0090*/ 	.short	0x0003
        /*0092*/ 	.short	0x0018
        /*0094*/ 	.byte	0x00, 0xf5, 0x21, 0x00


	//----- nvinfo : EIATTR_KPARAM_INFO
	.align		4
.L_114:
        /*0098*/ 	.byte	0x04, 0x17
        /*009a*/ 	.short	(.L_116 - .L_115)
.L_115:
        /*009c*/ 	.word	0x00000000
        /*00a0*/ 	.short	0x0002
        /*00a2*/ 	.short	0x0010
        /*00a4*/ 	.byte	0x00, 0xf5, 0x21, 0x00


	//----- nvinfo : EIATTR_KPARAM_INFO
	.align		4
.L_116:
        /*00a8*/ 	.byte	0x04, 0x17
        /*00aa*/ 	.short	(.L_118 - .L_117)
.L_117:
        /*00ac*/ 	.word	0x00000000
        /*00b0*/ 	.short	0x0001
        /*00b2*/ 	.short	0x0008
        /*00b4*/ 	.byte	0x00, 0xf5, 0x21, 0x00


	//----- nvinfo : EIATTR_KPARAM_INFO
	.align		4
.L_118:
        /*00b8*/ 	.byte	0x04, 0x17
        /*00ba*/ 	.short	(.L_120 - .L_119)
.L_119:
        /*00bc*/ 	.word	0x00000000
        /*00c0*/ 	.short	0x0000
        /*00c2*/ 	.short	0x0000
        /*00c4*/ 	.byte	0x00, 0xf5, 0x21, 0x00


	//----- nvinfo : EIATTR_SPARSE_MMA_MASK
	.align		4
.L_120:
        /*00c8*/ 	.byte	0x03, 0x50
        /*00ca*/ 	.short	0x0000


	//----- nvinfo : EIATTR_MAXREG_COUNT
	.align		4
        /*00cc*/ 	.byte	0x03, 0x1b
        /*00ce*/ 	.short	0x00a8


	//----- nvinfo : EIATTR_NUM_BARRIERS
	.align		4
        /*00d0*/ 	.byte	0x02, 0x4c
        /*00d2*/ 	.byte	0x01
	.zero		1


	//----- nvinfo : EIATTR_MERCURY_ISA_VERSION
	.align		4
        /*00d4*/ 	.byte	0x03, 0x5f
        /*00d6*/ 	.short	0x0101


	//----- nvinfo : EIATTR_COOP_GROUP_MASK_REGIDS
	.align		4
        /*00d8*/ 	.byte	0x04, 0x29
        /*00da*/ 	.short	(.L_122 - .L_121)


	//   ....[0]....
.L_121:
        /*00dc*/ 	.word	0xffffffff


	//   ....[1]....
        /*00e0*/ 	.word	0x05000006


	//   ....[2]....
        /*00e4*/ 	.word	0xffffffff


	//   ....[3]....
        /*00e8*/ 	.word	0xffffffff


	//   ....[4]....
        /*00ec*/ 	.word	0xffffffff


	//   ....[5]....
        /*00f0*/ 	.word	0xffffffff


	//   ....[6]....
        /*00f4*/ 	.word	0xffffffff


	//   ....[7]....
        /*00f8*/ 	.word	0xffffffff


	//   ....[8]....
        /*00fc*/ 	.word	0xffffffff


	//   ....[9]....
        /*0100*/ 	.word	0xffffffff


	//   ....[10]....
        /*0104*/ 	.word	0xffffffff


	//   ....[11]....
        /*0108*/ 	.word	0xffffffff


	//   ....[12]....
        /*010c*/ 	.word	0xffffffff


	//   ....[13]....
        /*0110*/ 	.word	0xffffffff


	//   ....[14]....
        /*0114*/ 	.word	0xffffffff


	//   ....[15]....
        /*0118*/ 	.word	0xffffffff


	//   ....[16]....
        /*011c*/ 	.word	0xffffffff


	//   ....[17]....
        /*0120*/ 	.word	0xffffffff


	//   ....[18]....
        /*0124*/ 	.word	0xffffffff


	//   ....[19]....
        /*0128*/ 	.word	0xffffffff


	//   ....[20]....
        /*012c*/ 	.word	0xffffffff


	//   ....[21]....
        /*0130*/ 	.word	0xffffffff


	//   ....[22]....
        /*0134*/ 	.word	0xffffffff


	//   ....[23]....
        /*0138*/ 	.word	0xffffffff


	//   ....[24]....
        /*013c*/ 	.word	0xffffffff


	//   ....[25]....
        /*0140*/ 	.word	0xffffffff


	//   ....[26]....
        /*0144*/ 	.word	0xffffffff


	//   ....[27]....
        /*0148*/ 	.word	0xffffffff


	//   ....[28]....
        /*014c*/ 	.word	0xffffffff


	//   ....[29]....
        /*0150*/ 	.word	0xffffffff


	//   ....[30]....
        /*0154*/ 	.word	0xffffffff


	//   ....[31]....
        /*0158*/ 	.word	0xffffffff


	//   ....[32]....
        /*015c*/ 	.word	0xffffffff


	//   ....[33]....
        /*0160*/ 	.word	0xffffffff


	//   ....[34]....
        /*0164*/ 	.word	0xffffffff


	//   ....[35]....
        /*0168*/ 	.word	0xffffffff


	//   ....[36]....
        /*016c*/ 	.word	0xffffffff


	//   ....[37]....
        /*0170*/ 	.word	0xffffffff


	//   ....[38]....
        /*0174*/ 	.word	0xffffffff


	//   ....[39]....
        /*0178*/ 	.word	0xffffffff


	//   ....[40]....
        /*017c*/ 	.word	0xffffffff


	//   ....[41]....
        /*0180*/ 	.word	0xffffffff


	//   ....[42]....
        /*0184*/ 	.word	0xffffffff


	//   ....[43]....
        /*0188*/ 	.word	0xffffffff


	//   ....[44]....
        /*018c*/ 	.word	0xffffffff


	//   ....[45]....
        /*0190*/ 	.word	0xffffffff


	//   ....[46]....
        /*0194*/ 	.word	0xffffffff


	//   ....[47]....
        /*0198*/ 	.word	0xffffffff


	//   ....[48]....
        /*019c*/ 	.word	0xffffffff


	//   ....[49]....
        /*01a0*/ 	.word	0xffffffff


	//   ....[50]....
        /*01a4*/ 	.word	0xffffffff


	//   ....[51]....
        /*01a8*/ 	.word	0xffffffff


	//   ....[52]....
        /*01ac*/ 	.word	0xffffffff


	//   ....[53]....
        /*01b0*/ 	.word	0xffffffff


	//   ....[54]....
        /*01b4*/ 	.word	0xffffffff


	//   ....[55]....
        /*01b8*/ 	.word	0xffffffff


	//   ....[56]....
        /*01bc*/ 	.word	0xffffffff


	//   ....[57]....
        /*01c0*/ 	.word	0xffffffff


	//   ....[58]....
        /*01c4*/ 	.word	0xffffffff


	//   ....[59]....
        /*01c8*/ 	.word	0xffffffff


	//   ....[60]....
        /*01cc*/ 	.word	0xffffffff


	//   ....[61]....
        /*01d0*/ 	.word	0xffffffff


	//   ....[62]....
        /*01d4*/ 	.word	0xffffffff


	//   ....[63]....
        /*01d8*/ 	.word	0xffffffff


	//   ....[64]....
        /*01dc*/ 	.word	0xffffffff


	//   ....[65]....
        /*01e0*/ 	.word	0xffffffff


	//   ....[66]....
        /*01e4*/ 	.word	0xffffffff


	//   ....[67]....
        /*01e8*/ 	.word	0xffffffff


	//   ....[68]....
        /*01ec*/ 	.word	0xffffffff


	//   ....[69]....
        /*01f0*/ 	.word	0xffffffff


	//   ....[70]....
        /*01f4*/ 	.word	0xffffffff


	//   ....[71]....
        /*01f8*/ 	.word	0xffffffff


	//   ....[72]....
        /*01fc*/ 	.word	0xffffffff


	//   ....[73]....
        /*0200*/ 	.word	0xffffffff


	//   ....[74]....
        /*0204*/ 	.word	0xffffffff


	//   ....[75]....
        /*0208*/ 	.word	0xffffffff


	//   ....[76]....
        /*020c*/ 	.word	0xffffffff


	//   ....[77]....
        /*0210*/ 	.word	0xffffffff


	//   ....[78]....
        /*0214*/ 	.word	0xffffffff


	//   ....[79]....
        /*0218*/ 	.word	0xffffffff


	//   ....[80]....
        /*021c*/ 	.word	0xffffffff


	//   ....[81]....
        /*0220*/ 	.word	0xffffffff


	//   ....[82]....
        /*0224*/ 	.word	0xffffffff


	//   ....[83]....
        /*0228*/ 	.word	0xffffffff


	//   ....[84]....
        /*022c*/ 	.word	0xffffffff


	//   ....[85]....
        /*0230*/ 	.word	0xffffffff


	//   ....[86]....
        /*0234*/ 	.word	0xffffffff


	//   ....[87]....
        /*0238*/ 	.word	0xffffffff


	//   ....[88]....
        /*023c*/ 	.word	0xffffffff


	//   ....[89]....
        /*0240*/ 	.word	0xffffffff


	//   ....[90]....
        /*0244*/ 	.word	0xffffffff


	//   ....[91]....
        /*0248*/ 	.word	0xffffffff


	//   ....[92]....
        /*024c*/ 	.word	0xffffffff


	//   ....[93]....
        /*0250*/ 	.word	0xffffffff


	//   ....[94]....
        /*0254*/ 	.word	0xffffffff


	//   ....[95]....
        /*0258*/ 	.word	0xffffffff


	//   ....[96]....
        /*025c*/ 	.word	0xffffffff


	//   ....[97]....
        /*0260*/ 	.word	0xffffffff


	//   ....[98]....
        /*0264*/ 	.word	0xffffffff


	//   ....[99]....
        /*0268*/ 	.word	0xffffffff


	//   ....[100]....
        /*026c*/ 	.word	0xffffffff


	//   ....[101]....
        /*0270*/ 	.word	0xffffffff


	//   ....[102]....
        /*0274*/ 	.word	0xffffffff


	//   ....[103]....
        /*0278*/ 	.word	0xffffffff


	//   ....[104]....
        /*027c*/ 	.word	0xffffffff


	//   ....[105]....
        /*0280*/ 	.word	0xffffffff


	//   ....[106]....
        /*0284*/ 	.word	0xffffffff


	//   ....[107]....
        /*0288*/ 	.word	0xffffffff


	//   ....[108]....
        /*028c*/ 	.word	0xffffffff


	//   ....[109]....
        /*0290*/ 	.word	0xffffffff


	//   ....[110]....
        /*0294*/ 	.word	0xffffffff


	//   ....[111]....
        /*0298*/ 	.word	0xffffffff


	//   ....[112]....
        /*029c*/ 	.word	0xffffffff


	//   ....[113]....
        /*02a0*/ 	.word	0xffffffff


	//   ....[114]....
        /*02a4*/ 	.word	0xffffffff


	//   ....[115]....
        /*02a8*/ 	.word	0xffffffff


	//   ....[116]....
        /*02ac*/ 	.word	0xffffffff


	//   ....[117]....
        /*02b0*/ 	.word	0xffffffff


	//   ....[118]....
        /*02b4*/ 	.word	0xffffffff


	//   ....[119]....
        /*02b8*/ 	.word	0xffffffff


	//   ....[120]....
        /*02bc*/ 	.word	0xffffffff


	//   ....[121]....
        /*02c0*/ 	.word	0xffffffff


	//   ....[122]....
        /*02c4*/ 	.word	0xffffffff


	//   ....[123]....
        /*02c8*/ 	.word	0xffffffff


	//   ....[124]....
        /*02cc*/ 	.word	0xffffffff


	//   ....[125]....
        /*02d0*/ 	.word	0xffffffff


	//   ....[126]....
        /*02d4*/ 	.word	0xffffffff


	//   ....[127]....
        /*02d8*/ 	.word	0xffffffff


	//   ....[128]....
        /*02dc*/ 	.word	0xffffffff


	//   ....[129]....
        /*02e0*/ 	.word	0xffffffff


	//   ....[130]....
        /*02e4*/ 	.word	0xffffffff


	//   ....[131]....
        /*02e8*/ 	.word	0xffffffff


	//   ....[132]....
        /*02ec*/ 	.word	0xffffffff


	//   ....[133]....
        /*02f0*/ 	.word	0xffffffff


	//   ....[134]....
        /*02f4*/ 	.word	0xffffffff


	//   ....[135]....
        /*02f8*/ 	.word	0xffffffff


	//   ....[136]....
        /*02fc*/ 	.word	0xffffffff


	//   ....[137]....
        /*0300*/ 	.word	0xffffffff


	//   ....[138]....
        /*0304*/ 	.word	0xffffffff


	//   ....[139]....
        /*0308*/ 	.word	0xffffffff


	//   ....[140]....
        /*030c*/ 	.word	0xffffffff


	//   ....[141]....
        /*0310*/ 	.word	0xffffffff


	//   ....[142]....
        /*0314*/ 	.word	0xffffffff


	//   ....[143]....
        /*0318*/ 	.word	0xffffffff


	//   ....[144]....
        /*031c*/ 	.word	0xffffffff


	//   ....[145]....
        /*0320*/ 	.word	0xffffffff


	//   ....[146]....
        /*0324*/ 	.word	0xffffffff


	//   ....[147]....
        /*0328*/ 	.word	0xffffffff


	//   ....[148]....
        /*032c*/ 	.word	0xffffffff


	//   ....[149]....
        /*0330*/ 	.word	0xffffffff


	//   ....[150]....
        /*0334*/ 	.word	0xffffffff


	//   ....[151]....
        /*0338*/ 	.word	0xffffffff


	//   ....[152]....
        /*033c*/ 	.word	0xffffffff


	//   ....[153]....
        /*0340*/ 	.word	0xffffffff


	//   ....[154]....
        /*0344*/ 	.word	0xffffffff


	//   ....[155]....
        /*0348*/ 	.word	0xffffffff


	//   ....[156]....
        /*034c*/ 	.word	0xffffffff


	//   ....[157]....
        /*0350*/ 	.word	0xffffffff


	//   ....[158]....
        /*0354*/ 	.word	0xffffffff


	//   ....[159]....
        /*0358*/ 	.word	0xffffffff


	//   ....[160]....
        /*035c*/ 	.word	0x05000006


	//   ....[161]....
        /*0360*/ 	.word	0xffffffff


	//   ....[162]....
        /*0364*/ 	.word	0xffffffff


	//   ....[163]....
        /*0368*/ 	.word	0xffffffff


	//   ....[164]....
        /*036c*/ 	.word	0xffffffff


	//   ....[165]....
        /*0370*/ 	.word	0xffffffff


	//   ....[166]....
        /*0374*/ 	.word	0xffffffff


	//   ....[167]....
        /*0378*/ 	.word	0xffffffff


	//   ....[168]....
        /*037c*/ 	.word	0xffffffff


	//   ....[169]....
        /*0380*/ 	.word	0xffffffff


	//   ....[170]....
        /*0384*/ 	.word	0xffffffff


	//   ....[171]....
        /*0388*/ 	.word	0xffffffff


	//   ....[172]....
        /*038c*/ 	.word	0xffffffff


	//   ....[173]....
        /*0390*/ 	.word	0xffffffff


	//   ....[174]....
        /*0394*/ 	.word	0xffffffff


	//   ....[175]....
        /*0398*/ 	.word	0xffffffff


	//   ....[176]....
        /*039c*/ 	.word	0xffffffff


	//   ....[177]....
        /*03a0*/ 	.word	0xffffffff


	//   ....[178]....
        /*03a4*/ 	.word	0xffffffff


	//   ....[179]....
        /*03a8*/ 	.word	0xffffffff


	//   ....[180]....
        /*03ac*/ 	.word	0xffffffff


	//   ....[181]....
        /*03b0*/ 	.word	0xffffffff


	//   ....[182]....
        /*03b4*/ 	.word	0xffffffff


	//   ....[183]....
        /*03b8*/ 	.word	0xffffffff


	//   ....[184]....
        /*03bc*/ 	.word	0xffffffff


	//   ....[185]....
        /*03c0*/ 	.word	0xffffffff


	//   ....[186]....
        /*03c4*/ 	.word	0xffffffff


	//   ....[187]....
        /*03c8*/ 	.word	0xffffffff


	//   ....[188]....
        /*03cc*/ 	.word	0xffffffff


	//   ....[189]....
        /*03d0*/ 	.word	0xffffffff


	//   ....[190]....
        /*03d4*/ 	.word	0xffffffff


	//   ....[191]....
        /*03d8*/ 	.word	0xffffffff


	//   ....[192]....
        /*03dc*/ 	.word	0xffffffff


	//   ....[193]....
        /*03e0*/ 	.word	0xffffffff


	//   ....[194]....
        /*03e4*/ 	.word	0xffffffff


	//   ....[195]....
        /*03e8*/ 	.word	0xffffffff


	//   ....[196]....
        /*03ec*/ 	.word	0xffffffff


	//   ....[197]....
        /*03f0*/ 	.word	0xffffffff


	//   ....[198]....
        /*03f4*/ 	.word	0xffffffff


	//   ....[199]....
        /*03f8*/ 	.word	0xffffffff


	//   ....[200]....
        /*03fc*/ 	.word	0xffffffff


	//   ....[201]....
        /*0400*/ 	.word	0xffffffff


	//   ....[202]....
        /*0404*/ 	.word	0xffffffff


	//   ....[203]....
        /*0408*/ 	.word	0xffffffff


	//   ....[204]....
        /*040c*/ 	.word	0xffffffff


	//   ....[205]....
        /*0410*/ 	.word	0xffffffff


	//   ....[206]....
        /*0414*/ 	.word	0xffffffff


	//   ....[207]....
        /*0418*/ 	.word	0xffffffff


	//   ....[208]....
        /*041c*/ 	.word	0xffffffff


	//   ....[209]....
        /*0420*/ 	.word	0xffffffff


	//   ....[210]....
        /*0424*/ 	.word	0xffffffff


	//   ....[211]....
        /*0428*/ 	.word	0xffffffff


	//   ....[212]....
        /*042c*/ 	.word	0xffffffff


	//   ....[213]....
        /*0430*/ 	.word	0xffffffff


	//   ....[214]....
        /*0434*/ 	.word	0xffffffff


	//   ....[215]....
        /*0438*/ 	.word	0xffffffff


	//   ....[216]....
        /*043c*/ 	.word	0xffffffff


	//   ....[217]....
        /*0440*/ 	.word	0xffffffff


	//   ....[218]....
        /*0444*/ 	.word	0xffffffff


	//   ....[219]....
        /*0448*/ 	.word	0xffffffff


	//   ....[220]....
        /*044c*/ 	.word	0xffffffff


	//   ....[221]....
        /*0450*/ 	.word	0xffffffff


	//   ....[222]....
        /*0454*/ 	.word	0xffffffff


	//   ....[223]....
        /*0458*/ 	.word	0xffffffff


	//   ....[224]....
        /*045c*/ 	.word	0xffffffff


	//   ....[225]....
        /*0460*/ 	.word	0xffffffff


	//   ....[226]....
        /*0464*/ 	.word	0xffffffff


	//   ....[227]....
        /*0468*/ 	.word	0xffffffff


	//   ....[228]....
        /*046c*/ 	.word	0xffffffff


	//   ....[229]....
        /*0470*/ 	.word	0x0500002f


	//   ....[230]....
        /*0474*/ 	.word	0x0500002f


	//   ....[231]....
        /*0478*/ 	.word	0x0500002f


	//   ....[232]....
        /*047c*/ 	.word	0x0500002f


	//   ....[233]....
        /*0480*/ 	.word	0x0500002f


	//----- nvinfo : EIATTR_COOP_GROUP_INSTR_OFFSETS
	.align		4
.L_122:
        /*0484*/ 	.byte	0x04, 0x28
        /*0486*/ 	.short	(.L_124 - .L_123)


	//   ....[0]....
.L_123:
        /*0488*/ 	.word	0x00000e40


	//   ....[1]....
        /*048c*/ 	.word	0x00001890


	//   ....[2]....
        /*0490*/ 	.word	0x00002ad0


	//   ....[3]....
        /*0494*/ 	.word	0x00002af0


	//   ....[4]....
        /*0498*/ 	.word	0x00002b10


	//   ....[5]....
        /*049c*/ 	.word	0x00002b30


	//   ....[6]....
        /*04a0*/ 	.word	0x00002b50


	//   ....[7]....
        /*04a4*/ 	.word	0x00003000


	//   ....[8]....
        /*04a8*/ 	.word	0x00003010


	//   ....[9]....
        /*04ac*/ 	.word	0x00003030


	//   ....[10]....
        /*04b0*/ 	.word	0x00003050


	//   ....[11]....
        /*04b4*/ 	.word	0x000030a0


	//   ....[12]....
        /*04b8*/ 	.word	0x000030d0


	//   ....[13]....
        /*04bc*/ 	.word	0x00003120


	//   ....[14]....
        /*04c0*/ 	.word	0x00003160


	//   ....[15]....
        /*04c4*/ 	.word	0x00003250


	//   ....[16]....
        /*04c8*/ 	.word	0x00003280


	//   ....[17]....
        /*04cc*/ 	.word	0x00003290


	//   ....[18]....
        /*04d0*/ 	.word	0x000032b0


	//   ....[19]....
        /*04d4*/ 	.word	0x000032f0


	//   ....[20]....
        /*04d8*/ 	.word	0x00003320


	//   ....[21]....
        /*04dc*/ 	.word	0x00003360


	//   ....[22]....
        /*04e0*/ 	.word	0x00003380


	//   ....[23]....
        /*04e4*/ 	.word	0x000033a0


	//   ....[24]....
        /*04e8*/ 	.word	0x00003490


	//   ....[25]....
        /*04ec*/ 	.word	0x000034c0


	//   ....[26]....
        /*04f0*/ 	.word	0x000034d0


	//   ....[27]....
        /*04f4*/ 	.word	0x000034f0


	//   ....[28]....
        /*04f8*/ 	.word	0x00003530


	//   ....[29]....
        /*04fc*/ 	.word	0x00003560


	//   ....[30]....
        /*0500*/ 	.word	0x000035a0


	//   ....[31]....
        /*0504*/ 	.word	0x000035c0


	//   ....[32]....
        /*0508*/ 	.word	0x000035e0


	//   ....[33]....
        /*050c*/ 	.word	0x000036d0


	//   ....[34]....
        /*0510*/ 	.word	0x00003700


	//   ....[35]....
        /*0514*/ 	.word	0x00003710


	//   ....[36]....
        /*0518*/ 	.word	0x00003730


	//   ....[37]....
        /*051c*/ 	.word	0x00003770


	//   ....[38]....
        /*0520*/ 	.word	0x000037a0


	//   ....[39]....
        /*0524*/ 	.word	0x000037e0


	//   ....[40]....
        /*0528*/ 	.word	0x00003800


	//   ....[41]....
        /*052c*/ 	.word	0x00003820


	//   ....[42]....
        /*0530*/ 	.word	0x00003930


	//   ....[43]....
        /*0534*/ 	.word	0x00003960


	//   ....[44]....
        /*0538*/ 	.word	0x00003970


	//   ....[45]....
        /*053c*/ 	.word	0x00003990


	//   ....[46]....
        /*0540*/ 	.word	0x000039d0


	//   ....[47]....
        /*0544*/ 	.word	0x00003a00


	//   ....[48]....
        /*0548*/ 	.word	0x00003a40


	//   ....[49]....
        /*054c*/ 	.word	0x00003a60


	//   ....[50]....
        /*0550*/ 	.word	0x00003a80


	//   ....[51]....
        /*0554*/ 	.word	0x00003b90


	//   ....[52]....
        /*0558*/ 	.word	0x00003bc0


	//   ....[53]....
        /*055c*/ 	.word	0x00003bd0


	//   ....[54]....
        /*0560*/ 	.word	0x00003bf0


	//   ....[55]....
        /*0564*/ 	.word	0x00003c30


	//   ....[56]....
        /*0568*/ 	.word	0x00003c60


	//   ....[57]....
        /*056c*/ 	.word	0x00003ca0


	//   ....[58]....
        /*0570*/ 	.word	0x00003cc0


	//   ....[59]....
        /*0574*/ 	.word	0x00003ce0


	//   ....[60]....
        /*0578*/ 	.word	0x00003df0


	//   ....[61]....
        /*057c*/ 	.word	0x00003e20


	//   ....[62]....
        /*0580*/ 	.word	0x00003e30


	//   ....[63]....
        /*0584*/ 	.word	0x00003e50


	//   ....[64]....
        /*0588*/ 	.word	0x00003e90


	//   ....[65]....
        /*058c*/ 	.word	0x00003ec0


	//   ....[66]....
        /*0590*/ 	.word	0x00003f00


	//   ....[67]....
        /*0594*/ 	.word	0x00003f20


	//   ....[68]....
        /*0598*/ 	.word	0x00003f40


	//   ....[69]....
        /*059c*/ 	.word	0x00004050


	//   ....[70]....
        /*05a0*/ 	.word	0x00004080


	//   ....[71]....
        /*05a4*/ 	.word	0x00004090


	//   ....[72]....
        /*05a8*/ 	.word	0x000040b0


	//   ....[73]....
        /*05ac*/ 	.word	0x000040f0


	//   ....[74]....
        /*05b0*/ 	.word	0x00004120


	//   ....[75]....
        /*05b4*/ 	.word	0x00004160


	//   ....[76]....
        /*05b8*/ 	.word	0x00004180


	//   ....[77]....
        /*05bc*/ 	.word	0x000041a0


	//   ....[78]....
        /*05c0*/ 	.word	0x000042b0


	//   ....[79]....
        /*05c4*/ 	.word	0x00004300


	//   ....[80]....
        /*05c8*/ 	.word	0x00004310


	//   ....[81]....
        /*05cc*/ 	.word	0x00004330


	//   ....[82]....
        /*05d0*/ 	.word	0x00004370


	//   ....[83]....
        /*05d4*/ 	.word	0x000043a0


	//   ....[84]....
        /*05d8*/ 	.word	0x000043e0


	//   ....[85]....
        /*05dc*/ 	.word	0x00004400


	//   ....[86]....
        /*05e0*/ 	.word	0x00004420


	//   ....[87]....
        /*05e4*/ 	.word	0x00004510


	//   ....[88]....
        /*05e8*/ 	.word	0x00004560


	//   ....[89]....
        /*05ec*/ 	.word	0x00004570


	//   ....[90]....
        /*05f0*/ 	.word	0x000045a0


	//   ....[91]....
        /*05f4*/ 	.word	0x000045c0


	//   ....[92]....
        /*05f8*/ 	.word	0x00004610


	//   ....[93]....
        /*05fc*/ 	.word	0x00004630


	//   ....[94]....
        /*0600*/ 	.word	0x00004670


	//   ....[95]....
        /*0604*/ 	.word	0x00004690


	//   ....[96]....
        /*0608*/ 	.word	0x00004770


	//   ....[97]....
        /*060c*/ 	.word	0x000047c0


	//   ....[98]....
        /*0610*/ 	.word	0x000047d0


	//   ....[99]....
        /*0614*/ 	.word	0x00004820


	//   ....[100]....
        /*0618*/ 	.word	0x00004850


	//   ....[101]....
        /*061c*/ 	.word	0x00004880


	//   ....[102]....
        /*0620*/ 	.word	0x000048b0


	//   ....[103]....
        /*0624*/ 	.word	0x000048e0


	//   ....[104]....
        /*0628*/ 	.word	0x00004910


	//   ....[105]....
        /*062c*/ 	.word	0x000049d0


	//   ....[106]....
        /*0630*/ 	.word	0x00004a20


	//   ....[107]....
        /*0634*/ 	.word	0x00004a30


	//   ....[108]....
        /*0638*/ 	.word	0x00004a80


	//   ....[109]....
        /*063c*/ 	.word	0x00004ab0


	//   ....[110]....
        /*0640*/ 	.word	0x00004ae0


	//   ....[111]....
        /*0644*/ 	.word	0x00004b10


	//   ....[112]....
        /*0648*/ 	.word	0x00004b40


	//   ....[113]....
        /*064c*/ 	.word	0x00004b70


	//   ....[114]....
        /*0650*/ 	.word	0x00004c60


	//   ....[115]....
        /*0654*/ 	.word	0x00004c80


	//   ....[116]....
        /*0658*/ 	.word	0x00004c90


	//   ....[117]....
        /*065c*/ 	.word	0x00004ce0


	//   ....[118]....
        /*0660*/ 	.word	0x00004d10


	//   ....[119]....
        /*0664*/ 	.word	0x00004d40


	//   ....[120]....
        /*0668*/ 	.word	0x00004d70


	//   ....[121]....
        /*066c*/ 	.word	0x00004da0


	//   ....[122]....
        /*0670*/ 	.word	0x00004dd0


	//   ....[123]....
        /*0674*/ 	.word	0x00004ec0


	//   ....[124]....
        /*0678*/ 	.word	0x00004f00


	//   ....[125]....
        /*067c*/ 	.word	0x00004f10


	//   ....[126]....
        /*0680*/ 	.word	0x00004f60


	//   ....[127]....
        /*0684*/ 	.word	0x00004f90


	//   ....[128]....
        /*0688*/ 	.word	0x00004fc0


	//   ....[129]....
        /*068c*/ 	.word	0x00004ff0


	//   ....[130]....
        /*0690*/ 	.word	0x00005020


	//   ....[131]....
        /*0694*/ 	.word	0x00005050


	//   ....[132]....
        /*0698*/ 	.word	0x00005140


	//   ....[133]....
        /*069c*/ 	.word	0x00005170


	//   ....[134]....
        /*06a0*/ 	.word	0x00005180


	//   ....[135]....
        /*06a4*/ 	.word	0x000051d0


	//   ....[136]....
        /*06a8*/ 	.word	0x00005200


	//   ....[137]....
        /*06ac*/ 	.word	0x00005230


	//   ....[138]....
        /*06b0*/ 	.word	0x00005260


	//   ....[139]....
        /*06b4*/ 	.word	0x00005290


	//   ....[140]....
        /*06b8*/ 	.word	0x000052c0


	//   ....[141]....
        /*06bc*/ 	.word	0x000053e0


	//   ....[142]....
        /*06c0*/ 	.word	0x000053f0


	//   ....[143]....
        /*06c4*/ 	.word	0x00005440


	//   ....[144]....
        /*06c8*/ 	.word	0x00005470


	//   ....[145]....
        /*06cc*/ 	.word	0x000054a0


	//   ....[146]....
        /*06d0*/ 	.word	0x000054d0


	//   ....[147]....
        /*06d4*/ 	.word	0x00005500


	//   ....[148]....
        /*06d8*/ 	.word	0x00005530


	//   ....[149]....
        /*06dc*/ 	.word	0x00005560


	//   ....[150]....
        /*06e0*/ 	.word	0x00005600


	//   ....[151]....
        /*06e4*/ 	.word	0x00005620


	//   ....[152]....
        /*06e8*/ 	.word	0x00005630


	//   ....[153]....
        /*06ec*/ 	.word	0x00005680


	//   ....[154]....
        /*06f0*/ 	.word	0x000056b0


	//   ....[155]....
        /*06f4*/ 	.word	0x000056e0


	//   ....[156]....
        /*06f8*/ 	.word	0x00005710


	//   ....[157]....
        /*06fc*/ 	.word	0x00005740


	//   ....[158]....
        /*0700*/ 	.word	0x00005770


	//   ....[159]....
        /*0704*/ 	.word	0x000058a0


	//   ....[160]....
        /*0708*/ 	.word	0x00005d40


	//   ....[161]....
        /*070c*/ 	.word	0x00006070


	//   ....[162]....
        /*0710*/ 	.word	0x00006130


	//   ....[163]....
        /*0714*/ 	.word	0x000061f0


	//   ....[164]....
        /*0718*/ 	.word	0x000062b0


	//   ....[165]....
        /*071c*/ 	.word	0x00006370


	//   ....[166]....
        /*0720*/ 	.word	0x00006430


	//   ....[167]....
        /*0724*/ 	.word	0x000064f0


	//   ....[168]....
        /*0728*/ 	.word	0x000065b0


	//   ....[169]....
        /*072c*/ 	.word	0x00006670


	//   ....[170]....
        /*0730*/ 	.word	0x00006730


	//   ....[171]....
        /*0734*/ 	.word	0x000067f0


	//   ....[172]....
        /*0738*/ 	.word	0x000068b0


	//   ....[173]....
        /*073c*/ 	.word	0x00006970


	//   ....[174]....
        /*0740*/ 	.word	0x00006a30


	//   ....[175]....
        /*0744*/ 	.word	0x00006af0


	//   ....[176]....
        /*0748*/ 	.word	0x00006bb0


	//   ....[177]....
        /*074c*/ 	.word	0x00006c70


	//   ....[178]....
        /*0750*/ 	.word	0x00006e60


	//   ....[179]....
        /*0754*/ 	.word	0x00006f90


	//   ....[180]....
        /*0758*/ 	.word	0x000070c0


	//   ....[181]....
        /*075c*/ 	.word	0x000071f0


	//   ....[182]....
        /*0760*/ 	.word	0x00007320


	//   ....[183]....
        /*0764*/ 	.word	0x00007450


	//   ....[184]....
        /*0768*/ 	.word	0x00007580


	//   ....[185]....
        /*076c*/ 	.word	0x000076b0


	//   ....[186]....
        /*0770*/ 	.word	0x000077e0


	//   ....[187]....
        /*0774*/ 	.word	0x00007910


	//   ....[188]....
        /*0778*/ 	.word	0x00007a40


	//   ....[189]....
        /*077c*/ 	.word	0x00007b60


	//   ....[190]....
        /*0780*/ 	.word	0x00007c70


	//   ....[191]....
        /*0784*/ 	.word	0x00007d80


	//   ....[192]....
        /*0788*/ 	.word	0x00007e90


	//   ....[193]....
        /*078c*/ 	.word	0x00007fa0


	//   ....[194]....
        /*0790*/ 	.word	0x000080b0


	//   ....[195]....
        /*0794*/ 	.word	0x00008eb0


	//   ....[196]....
        /*0798*/ 	.word	0x00008f40


	//   ....[197]....
        /*079c*/ 	.word	0x00008fc0


	//   ....[198]....
        /*07a0*/ 	.word	0x00009050


	//   ....[199]....
        /*07a4*/ 	.word	0x000090d0


	//   ....[200]....
        /*07a8*/ 	.word	0x00009160


	//   ....[201]....
        /*07ac*/ 	.word	0x000091e0


	//   ....[202]....
        /*07b0*/ 	.word	0x00009270


	//   ....[203]....
        /*07b4*/ 	.word	0x000092f0


	//   ....[204]....
        /*07b8*/ 	.word	0x00009380


	//   ....[205]....
        /*07bc*/ 	.word	0x00009400


	//   ....[206]....
        /*07c0*/ 	.word	0x00009490


	//   ....[207]....
        /*07c4*/ 	.word	0x00009510


	//   ....[208]....
        /*07c8*/ 	.word	0x000095a0


	//   ....[209]....
        /*07cc*/ 	.word	0x00009620


	//   ....[210]....
        /*07d0*/ 	.word	0x000096b0


	//   ....[211]....
        /*07d4*/ 	.word	0x00009730


	//   ....[212]....
        /*07d8*/ 	.word	0x00009890


	//   ....[213]....
        /*07dc*/ 	.word	0x00009960


	//   ....[214]....
        /*07e0*/ 	.word	0x00009a10


	//   ....[215]....
        /*07e4*/ 	.word	0x00009ad0


	//   ....[216]....
        /*07e8*/ 	.word	0x00009b80


	//   ....[217]....
        /*07ec*/ 	.word	0x00009c40


	//   ....[218]....
        /*07f0*/ 	.word	0x00009cf0


	//   ....[219]....
        /*07f4*/ 	.word	0x00009db0


	//   ....[220]....
        /*07f8*/ 	.word	0x00009e60


	//   ....[221]....
        /*07fc*/ 	.word	0x00009f20


	//   ....[222]....
        /*0800*/ 	.word	0x00009fd0


	//   ....[223]....
        /*0804*/ 	.word	0x0000a090


	//   ....[224]....
        /*0808*/ 	.word	0x0000a140


	//   ....[225]....
        /*080c*/ 	.word	0x0000a200


	//   ....[226]....
        /*0810*/ 	.word	0x0000a2a0


	//   ....[227]....
        /*0814*/ 	.word	0x0000a360


	//   ....[228]....
        /*0818*/ 	.word	0x0000a400


	//   ....[229]....
        /*081c*/ 	.word	0x0000a470


	//   ....[230]....
        /*0820*/ 	.word	0x0000a4e0


	//   ....[231]....
        /*0824*/ 	.word	0x0000a550


	//   ....[232]....
        /*0828*/ 	.word	0x0000a5c0


	//   ....[233]....
        /*082c*/ 	.word	0x0000a630


	//----- nvinfo : EIATTR_VRC_CTA_INIT_COUNT
	.align		4
.L_124:
        /*0830*/ 	.byte	0x02, 0x4a
	.zero		1
	.zero		1


	//----- nvinfo : EIATTR_EXIT_INSTR_OFFSETS
	.align		4
        /*0834*/ 	.byte	0x04, 0x1c
        /*0836*/ 	.short	(.L_126 - .L_125)


	//   ....[0]....
.L_125:
        /*0838*/ 	.word	0x00002570


	//   ....[1]....
        /*083c*/ 	.word	0x000028d0


	//   ....[2]....
        /*0840*/ 	.word	0x000028f0


	//   ....[3]....
        /*0844*/ 	.word	0x00009740


	//   ....[4]....
        /*0848*/ 	.word	0x0000a410


	//----- nvinfo : EIATTR_MAX_THREADS
	.align		4
.L_126:
        /*084c*/ 	.byte	0x04, 0x05
        /*084e*/ 	.short	(.L_128 - .L_127)
.L_127:
        /*0850*/ 	.word	0x00000180
        /*0854*/ 	.word	0x00000001
        /*0858*/ 	.word	0x00000001


	//----- nvinfo : EIATTR_CRS_STACK_SIZE
	.align		4
.L_128:
        /*085c*/ 	.byte	0x04, 0x1e
        /*085e*/ 	.short	(.L_130 - .L_129)
.L_129:
        /*0860*/ 	.word	0x00000000


	//----- nvinfo : EIATTR_CBANK_PARAM_SIZE
	.align		4
.L_130:
        /*0864*/ 	.byte	0x03, 0x19
        /*0866*/ 	.short	0x004d


	//----- nvinfo : EIATTR_PARAM_CBANK
	.align		4
        /*0868*/ 	.byte	0x04, 0x0a
        /*086a*/ 	.short	(.L_132 - .L_131)
	.align		4
.L_131:
        /*086c*/ 	.word	index@(.nv.constant0._ZN3cub18CUB_300001_SM_10006detail10radix_sort29DeviceRadixSortOnesweepKernelINS1_5radix10policy_hubIiiyE10Policy1000ELNS0_9SortOrderE0EiiyiiNS1_21identity_decomposer_tEEEvPT5_SB_PT3_PKSC_PT1_PKSG_PT2_PKSK_T4_iiT6_)
        /*0870*/ 	.short	0x0380
        /*0872*/ 	.short	0x004d


	//----- nvinfo : EIATTR_SW_WAR
	.align		4
.L_132:
        /*0874*/ 	.byte	0x04, 0x36
        /*0876*/ 	.short	(.L_134 - .L_133)
.L_133:
        /*0878*/ 	.word	0x00000008
.L_134:


//--------------------- .nv.info._ZN3cub18CUB_300001_SM_10006detail10radix_sort33DeviceRadixSortExclusiveSumKernelINS1_5radix10policy_hubIiiyE10Policy1000EyEEvPT0_ --------------------------
	.section	.nv.info._ZN3cub18CUB_300001_SM_10006detail10radix_sort33DeviceRadixSortExclusiveSumKernelINS1_5radix10policy_hubIiiyE10Policy1000EyEEvPT0_,"",@"SHT_CUDA_INFO"
	.sectionflags	@""
	.align	4


	//----- nvinfo : EIATTR_CUDA_API_VERSION
	.align		4
        /*0000*/ 	.byte	0x04, 0x37
        /*0002*/ 	.short	(.L_136 - .L_135)
.L_135:
        /*0004*/ 	.word	0x00000082


	//----- nvinfo : EIATTR_KPARAM_INFO
	.align		4
.L_136:
        /*0008*/ 	.byte	0x04, 0x17
        /*000a*/ 	.short	(.L_138 - .L_137)
.L_137:
        /*000c*/ 	.word	0x00000000
        /*0010*/ 	.short	0x0000
        /*0012*/ 	.short	0x0000
        /*0014*/ 	.byte	0x00, 0xf5, 0x21, 0x00


	//----- nvinfo : EIATTR_SPARSE_MMA_MASK
	.align		4
.L_138:
        /*0018*/ 	.byte	0x03, 0x50
        /*001a*/ 	.short	0x0000


	//----- nvinfo : EIATTR_MAXREG_COUNT
	.align		4
        /*001c*/ 	.byte	0x03, 0x1b
        /*001e*/ 	.short	0x00ff


	//----- nvinfo : EIATTR_NUM_BARRIERS
	.align		4
        /*0020*/ 	.byte	0x02, 0x4c
        /*0022*/ 	.byte	0x01
	.zero		1


	//----- nvinfo : EIATTR_MERCURY_ISA_VERSION
	.align		4
        /*0024*/ 	.byte	0x03, 0x5f
        /*0026*/ 	.short	0x0101


	//----- nvinfo : EIATTR_COOP_GROUP_MASK_REGIDS
	.align		4
        /*0028*/ 	.byte	0x04, 0x29
        /*002a*/ 	.short	(.L_140 - .L_139)


	//   ....[0]....
.L_139:
        /*002c*/ 	.word	0xffffffff


	//   ....[1]....
        /*0030*/ 	.word	0xffffffff


	//   ....[2]....
        /*0034*/ 	.word	0xffffffff


	//   ....[3]....
        /*0038*/ 	.word	0xffffffff


	//   ....[4]....
        /*003c*/ 	.word	0xffffffff


	//   ....[5]....
        /*0040*/ 	.word	0xffffffff


	//   ....[6]....
        /*0044*/ 	.word	0xffffffff


	//   ....[7]....
        /*0048*/ 	.word	0xffffffff


	//   ....[8]....
        /*004c*/ 	.word	0xffffffff


	//   ....[9]....
        /*0050*/ 	.word	0xffffffff


	//   ....[10]....
        /*0054*/ 	.word	0x05000015


	//   ....[11]....
        /*0058*/ 	.word	0x05000015


	//   ....[12]....
        /*005c*/ 	.word	0x05000015


	//   ....[13]....
        /*0060*/ 	.word	0x05000015


	//   ....[14]....
        /*0064*/ 	.word	0x05000015


	//   ....[15]....
        /*0068*/ 	.word	0x05000015


	//   ....[16]....
        /*006c*/ 	.word	0x05000015


	//   ....[17]....
        /*0070*/ 	.word	0x05000015


	//   ....[18]....
        /*0074*/ 	.word	0x05000015


	//   ....[19]....
        /*0078*/ 	.word	0x05000015


	//----- nvinfo : EIATTR_COOP_GROUP_INSTR_OFFSETS
	.align		4
.L_140:
        /*007c*/ 	.byte	0x04, 0x28
        /*007e*/ 	.short	(.L_142 - .L_141)


	//   ....[0]....
.L_141:
        /*0080*/ 	.word	0x00000250


	//   ....[1]....
        /*0084*/ 	.word	0x00000260


	//   ....[2]....
        /*0088*/ 	.word	0x000002a0


	//   ....[3]....
        /*008c*/ 	.word	0x000002c0


	//   ....[4]....
        /*0090*/ 	.word	0x00000310


	//   ....[5]....
        /*0094*/ 	.word	0x00000320


	//   ....[6]....
        /*0098*/ 	.word	0x00000360


	//   ....[7]....
        /*009c*/ 	.word	0x00000380


	//   ....[8]....
        /*00a0*/ 	.word	0x000003d0


	//   ....[9]....
        /*00a4*/ 	.word	0x000003e0


	//   ....[10]....
        /*00a8*/ 	.word	0x00000660


	//   ....[11]....
        /*00ac*/ 	.word	0x000006b0


	//   ....[12]....
        /*00b0*/ 	.word	0x00000740


	//   ....[13]....
        /*00b4*/ 	.word	0x00000790


	//   ....[14]....
        /*00b8*/ 	.word	0x00000820


	//   ....[15]....
        /*00bc*/ 	.word	0x00000870


	//   ....[16]....
        /*00c0*/ 	.word	0x00000900


	//   ....[17]....
        /*00c4*/ 	.word	0x00000950


	//   ....[18]....
        /*00c8*/ 	.word	0x000009e0


	//   ....[19]....
        /*00cc*/ 	.word	0x00000a30


	//----- nvinfo : EIATTR_VRC_CTA_INIT_COUNT
	.align		4
.L_142:
        /*00d0*/ 	.byte	0x02, 0x4a
	.zero		1
	.zero		1


	//----- nvinfo : EIATTR_EXIT_INSTR_OFFSETS
	.align		4
        /*00d4*/ 	.byte	0x04, 0x1c
        /*00d6*/ 	.short	(.L_144 - .L_143)


	//   ....[0]....
.L_143:
        /*00d8*/ 	.word	0x000005d0


	//   ....[1]....
        /*00dc*/ 	.word	0x00000600


	//----- nvinfo : EIATTR_CRS_STACK_SIZE
	.align		4
.L_144:
        /*00e0*/ 	.byte	0x04, 0x1e
        /*00e2*/ 	.short	(.L_146 - .L_145)
.L_145:
        /*00e4*/ 	.word	0x00000000


	//----- nvinfo : EIATTR_CBANK_PARAM_SIZE
	.align		4
.L_146:
        /*00e8*/ 	.byte	0x03, 0x19
        /*00ea*/ 	.short	0x0008


	//----- nvinfo : EIATTR_PARAM_CBANK
	.align		4
        /*00ec*/ 	.byte	0x04, 0x0a
        /*00ee*/ 	.short	(.L_148 - .L_147)
	.align		4
.L_147:
        /*00f0*/ 	.word	index@(.nv.constant0._ZN3cub18CUB_300001_SM_10006detail10radix_sort33DeviceRadixSortExclusiveSumKernelINS1_5radix10policy_hubIiiyE10Policy1000EyEEvPT0_)
        /*00f4*/ 	.short	0x0380
        /*00f6*/ 	.short	0x0008


	//----- nvinfo : EIATTR_SW_WAR
	.align		4
.L_148:
        /*00f8*/ 	.byte	0x04, 0x36
        /*00fa*/ 	.short	(.L_150 - .L_149)
.L_149:
        /*00fc*/ 	.word	0x00000008
.L_150:


//--------------------- .nv.info._ZN3cub18CUB_300001_SM_10006detail10radix_sort30DeviceRadixSortHistogramKernelINS1_5radix10policy_hubIiiyE10Policy1000ELNS0_9SortOrderE0EiyNS1_21identity_decomposer_tEEEvPT2_PKT1_SA_iiT3_ --------------------------
	.section	.nv.info._ZN3cub18CUB_300001_SM_10006detail10radix_sort30DeviceRadixSortHistogramKernelINS1_5radix10policy_hubIiiyE10Policy1000ELNS0_9SortOrderE0EiyNS1_21identity_decomposer_tEEEvPT2_PKT1_SA_iiT3_,"",@"SHT_CUDA_INFO"
	.sectionflags	@""
	.align	4


	//----- nvinfo : EIATTR_CUDA_API_VERSION
	.align		4
        /*0000*/ 	.byte	0x04, 0x37
        /*0002*/ 	.short	(.L_152 - .L_151)
.L_151:
        /*0004*/ 	.word	0x00000082


	//----- nvinfo : EIATTR_KPARAM_INFO
	.align		4
.L_152:
        /*0008*/ 	.byte	0x04, 0x17
        /*000a*/ 	.short	(.L_154 - .L_153)
.L_153:
        /*000c*/ 	.word	0x00000000
        /*0010*/ 	.short	0x0005
        /*0012*/ 	.short	0x0020
        /*0014*/ 	.byte	0x00, 0xf0, 0x05, 0x00


	//----- nvinfo : EIATTR_KPARAM_INFO
	.align		4
.L_154:
        /*0018*/ 	.byte	0x04, 0x17
        /*001a*/ 	.short	(.L_156 - .L_155)
.L_155:
        /*001c*/ 	.word	0x00000000
        /*0020*/ 	.short	0x0004
        /*0022*/ 	.short	0x001c
        /*0024*/ 	.byte	0x00, 0xf0, 0x11, 0x00


	//----- nvinfo : EIATTR_KPARAM_INFO
	.align		4
.L_156:
        /*0028*/ 	.byte	0x04, 0x17
        /*002a*/ 	.short	(.L_158 - .L_157)
.L_157:
        /*002c*/ 	.word	0x00000000
        /*0030*/ 	.short	0x0003
        /*0032*/ 	.short	0x0018
        /*0034*/ 	.byte	0x00, 0xf0, 0x11, 0x00


	//----- nvinfo : EIATTR_KPARAM_INFO
	.align		4
.L_158:
        /*0038*/ 	.byte	0x04, 0x17
        /*003a*/ 	.short	(.L_160 - .L_159)
.L_159:
        /*003c*/ 	.word	0x00000000
        /*0040*/ 	.short	0x0002
        /*0042*/ 	.short	0x0010
        /*0044*/ 	.byte	0x00, 0xf0, 0x21, 0x00


	//----- nvinfo : EIATTR_KPARAM_INFO
	.align		4
.L_160:
        /*0048*/ 	.byte	0x04, 0x17
        /*004a*/ 	.short	(.L_162 - .L_161)
.L_161:
        /*004c*/ 	.word	0x00000000
        /*0050*/ 	.short	0x0001
        /*0052*/ 	.short	0x0008
        /*0054*/ 	.byte	0x00, 0xf5, 0x21, 0x00


	//----- nvinfo : EIATTR_KPARAM_INFO
	.align		4
.L_162:
        /*0058*/ 	.byte	0x04, 0x17
        /*005a*/ 	.short	(.L_164 - .L_163)
.L_163:
        /*005c*/ 	.word	0x00000000
        /*0060*/ 	.short	0x0000
        /*0062*/ 	.short	0x0000
        /*0064*/ 	.byte	0x00, 0xf5, 0x21, 0x00


	//----- nvinfo : EIATTR_SPARSE_MMA_MASK
	.align		4
.L_164:
        /*0068*/ 	.byte	0x03, 0x50
        /*006a*/ 	.short	0x0000


	//----- nvinfo : EIATTR_MAXREG_COUNT
	.align		4
        /*006c*/ 	.byte	0x03, 0x1b
        /*006e*/ 	.short	0x00ff


	//----- nvinfo : EIATTR_NUM_BARRIERS
	.align		4
        /*0070*/ 	.byte	0x02, 0x4c
        /*0072*/ 	.byte	0x01
	.zero		1


	//----- nvinfo : EIATTR_MERCURY_ISA_VERSION
	.align		4
        /*0074*/ 	.byte	0x03, 0x5f
        /*0076*/ 	.short	0x0101


	//----- nvinfo : EIATTR_VRC_CTA_INIT_COUNT
	.align		4
        /*0078*/ 	.byte	0x02, 0x4a
	.zero		1
	.zero		1


	//----- nvinfo : EIATTR_EXIT_INSTR_OFFSETS
	.align		4
        /*007c*/ 	.byte	0x04, 0x1c
        /*007e*/ 	.short	(.L_166 - .L_165)


	//   ....[0]....
.L_165:
        /*0080*/ 	.word	0x00000040


	//   ....[1]....
        /*0084*/ 	.word	0x00002ee0


	//----- nvinfo : EIATTR_MAX_THREADS
	.align		4
.L_166:
        /*0088*/ 	.byte	0x04, 0x05
        /*008a*/ 	.short	(.L_168 - .L_167)
.L_167:
        /*008c*/ 	.word	0x00000080
        /*0090*/ 	.word	0x00000001
        /*0094*/ 	.word	0x00000001


	//----- nvinfo : EIATTR_CRS_STACK_SIZE
	.align		4
.L_168:
        /*0098*/ 	.byte	0x04, 0x1e
        /*009a*/ 	.short	(.L_170 - .L_169)
.L_169:
        /*009c*/ 	.word	0x00000000


	//----- nvinfo : EIATTR_CBANK_PARAM_SIZE
	.align		4
.L_170:
        /*00a0*/ 	.byte	0x03, 0x19
        /*00a2*/ 	.short	0x0021


	//----- nvinfo : EIATTR_PARAM_CBANK
	.align		4
        /*00a4*/ 	.byte	0x04, 0x0a
        /*00a6*/ 	.short	(.L_172 - .L_171)
	.align		4
.L_171:
        /*00a8*/ 	.word	index@(.nv.constant0._ZN3cub18CUB_300001_SM_10006detail10radix_sort30DeviceRadixSortHistogramKernelINS1_5radix10policy_hubIiiyE10Policy1000ELNS0_9SortOrderE0EiyNS1_21identity_decomposer_tEEEvPT2_PKT1_SA_iiT3_)
        /*00ac*/ 	.short	0x0380
        /*00ae*/ 	.short	0x0021


	//----- nvinfo : EIATTR_SW_WAR
	.align		4
.L_172:
        /*00b0*/ 	.byte	0x04, 0x36
        /*00b2*/ 	.short	(.L_174 - .L_173)
.L_173:
        /*00b4*/ 	.word	0x00000008
.L_174:


//--------------------- .nv.info._ZN3cub18CUB_300001_SM_10006detail10radix_sort31DeviceRadixSortSingleTileKernelINS1_5radix10policy_hubIiiyE10Policy1000ELNS0_9SortOrderE0EiiyNS1_21identity_decomposer_tEEEvPKT1_PSA_PKT2_PSE_T3_iiT4_ --------------------------
	.section	.nv.info._ZN3cub18CUB_300001_SM_10006detail10radix_sort31DeviceRadixSortSingleTileKernelINS1_5radix10policy_hubIiiyE10Policy1000ELNS0_9SortOrderE0EiiyNS1_21identity_decomposer_tEEEvPKT1_PSA_PKT2_PSE_T3_iiT4_,"",@"SHT_CUDA_INFO"
	.sectionflags	@""
	.align	4


	//----- nvinfo : EIATTR_CUDA_API_VERSION
	.align		4
        /*0000*/ 	.byte	0x04, 0x37
        /*0002*/ 	.short	(.L_176 - .L_175)
.L_175:
        /*0004*/ 	.word	0x00000082


	//----- nvinfo : EIATTR_KPARAM_INFO
	.align		4
.L_176:
        /*0008*/ 	.byte	0x04, 0x17
        /*000a*/ 	.short	(.L_178 - .L_177)
.L_177:
        /*000c*/ 	.word	0x00000000
        /*0010*/ 	.short	0x0007
        /*0012*/ 	.short	0x0030
        /*0014*/ 	.byte	0x00, 0xf0, 0x05, 0x00


	//----- nvinfo : EIATTR_KPARAM_INFO
	.align		4
.L_178:
        /*0018*/ 	.byte	0x04, 0x17
        /*001a*/ 	.short	(.L_180 - .L_179)
.L_179:
        /*001c*/ 	.word	0x00000000
        /*0020*/ 	.short	0x0006
        /*0022*/ 	.short	0x002c
        /*0024*/ 	.byte	0x00, 0xf0, 0x11, 0x00


	//----- nvinfo : EIATTR_KPARAM_INFO
	.align		4
.L_180:
        /*0028*/ 	.byte	0x04, 0x17
        /*002a*/ 	.short	(.L_182 - .L_181)
.L_181:
        /*002c*/ 	.word	0x00000000
        /*0030*/ 	.short	0x0005
        /*0032*/ 	.short	0x0028
        /*0034*/ 	.byte	0x00, 0xf0, 0x11, 0x00


	//----- nvinfo : EIATTR_KPARAM_INFO
	.align		4
.L_182:
        /*0038*/ 	.byte	0x04, 0x17
        /*003a*/ 	.short	(.L_184 - .L_183)
.L_183:
        /*003c*/ 	.word	0x00000000
        /*0040*/ 	.short	0x0004
        /*0042*/ 	.short	0x0020
        /*0044*/ 	.byte	0x00, 0xf0, 0x21, 0x00


	//----- nvinfo : EIATTR_KPARAM_INFO
	.align		4
.L_184:
        /*0048*/ 	.byte	0x04, 0x17
        /*004a*/ 	.short	(.L_186 - .L_185)
.L_185:
        /*004c*/ 	.word	0x00000000
        /*0050*/ 	.short	0x0003
        /*0052*/ 	.short	0x0018
        /*0054*/ 	.byte	0x00, 0xf5, 0x21, 0x00


	//----- nvinfo : EIATTR_KPARAM_INFO
	.align		4
.L_186:
        /*0058*/ 	.byte	0x04, 0x17
        /*005a*/ 	.short	(.L_188 - .L_187)
.L_187:
        /*005c*/ 	.word	0x00000000
        /*0060*/ 	.short	0x0002
        /*0062*/ 	.short	0x0010
        /*0064*/ 	.byte	0x00, 0xf5, 0x21, 0x00


	//----- nvinfo : EIATTR_KPARAM_INFO
	.align		4
.L_188:
        /*0068*/ 	.byte	0x04, 0x17
        /*006a*/ 	.short	(.L_190 - .L_189)
.L_189:
        /*006c*/ 	.word	0x00000000
        /*0070*/ 	.short	0x0001
        /*0072*/ 	.short	0x0008
        /*0074*/ 	.byte	0x00, 0xf5, 0x21, 0x00


	//----- nvinfo : EIATTR_KPARAM_INFO
	.align		4
.L_190:
        /*0078*/ 	.byte	0x04, 0x17
        /*007a*/ 	.short	(.L_192 - .L_191)
.L_191:
        /*007c*/ 	.word	0x00000000
        /*0080*/ 	.short	0x0000
        /*0082*/ 	.short	0x0000
        /*0084*/ 	.byte	0x00, 0xf5, 0x21, 0x00


	//----- nvinfo : EIATTR_SPARSE_MMA_MASK
	.align		4
.L_192:
        /*0088*/ 	.byte	0x03, 0x50
        /*008a*/ 	.short	0x0000


	//----- nvinfo : EIATTR_MAXREG_COUNT
	.align		4
        /*008c*/ 	.byte	0x03, 0x1b
        /*008e*/ 	.short	0x00ff


	//----- nvinfo : EIATTR_NUM_BARRIERS
	.align		4
        /*0090*/ 	.byte	0x02, 0x4c
        /*0092*/ 	.byte	0x01
	.zero		1


	//----- nvinfo : EIATTR_MERCURY_ISA_VERSION
	.align		4
        /*0094*/ 	.byte	0x03, 0x5f
        /*0096*/ 	.short	0x0101


	//----- nvinfo : EIATTR_COOP_GROUP_MASK_REGIDS
	.align		4
        /*0098*/ 	.byte	0x04, 0x29
        /*009a*/ 	.short	(.L_194 - .L_193)


	//   ....[0]....
.L_193:
        /*009c*/ 	.word	0xffffffff


	//   ....[1]....
        /*00a0*/ 	.word	0xffffffff


	//   ....[2]....
        /*00a4*/ 	.word	0xffffffff


	//   ....[3]....
        /*00a8*/ 	.word	0xffffffff


	//   ....[4]....
        /*00ac*/ 	.word	0xffffffff


	//----- nvinfo : EIATTR_COOP_GROUP_INSTR_OFFSETS
	.align		4
.L_194:
        /*00b0*/ 	.byte	0x04, 0x28
        /*00b2*/ 	.short	(.L_196 - .L_195)


	//   ....[0]....
.L_195:
        /*00b4*/ 	.word	0x00001e20


	//   ....[1]....
        /*00b8*/ 	.word	0x00001e40


	//   ....[2]....
        /*00bc*/ 	.word	0x00001e60


	//   ....[3]....
        /*00c0*/ 	.word	0x00001e80


	//   ....[4]....
        /*00c4*/ 	.word	0x00001ea0


	//----- nvinfo : EIATTR_VRC_CTA_INIT_COUNT
	.align		4
.L_196:
        /*00c8*/ 	.byte	0x02, 0x4a
	.zero		1
	.zero		1


	//----- nvinfo : EIATTR_EXIT_INSTR_OFFSETS
	.align		4
        /*00cc*/ 	.byte	0x04, 0x1c
        /*00ce*/ 	.short	(.L_198 - .L_197)


	//   ....[0]....
.L_197:
        /*00d0*/ 	.word	0x00003bf0


	//   ....[1]....
        /*00d4*/ 	.word	0x00003c40


	//----- nvinfo : EIATTR_MAX_THREADS
	.align		4
.L_198:
        /*00d8*/ 	.byte	0x04, 0x05
        /*00da*/ 	.short	(.L_200 - .L_199)
.L_199:
        /*00dc*/ 	.word	0x00000100
        /*00e0*/ 	.word	0x00000001
        /*00e4*/ 	.word	0x00000001


	//----- nvinfo : EIATTR_CBANK_PARAM_SIZE
	.align		4
.L_200:
        /*00e8*/ 	.byte	0x03, 0x19
        /*00ea*/ 	.short	0x0031


	//----- nvinfo : EIATTR_PARAM_CBANK
	.align		4
        /*00ec*/ 	.byte	0x04, 0x0a
        /*00ee*/ 	.short	(.L_202 - .L_201)
	.align		4
.L_201:
        /*00f0*/ 	.word	index@(.nv.constant0._ZN3cub18CUB_300001_SM_10006detail10radix_sort31DeviceRadixSortSingleTileKernelINS1_5radix10policy_hubIiiyE10Policy1000ELNS0_9SortOrderE0EiiyNS1_21identity_decomposer_tEEEvPKT1_PSA_PKT2_PSE_T3_iiT4_)
        /*00f4*/ 	.short	0x0380
        /*00f6*/ 	.short	0x0031


	//----- nvinfo : EIATTR_SW_WAR
	.align		4
.L_202:
        /*00f8*/ 	.byte	0x04, 0x36
        /*00fa*/ 	.short	(.L_204 - .L_203)
.L_203:
        /*00fc*/ 	.word	0x00000008
.L_204:


//--------------------- .nv.info._ZN3cub18CUB_300001_SM_10006detail8for_each13static_kernelINS2_12policy_hub_t12policy_500_tElN6thrust24THRUST_300001_SM_1000_NS8cuda_cub10__tabulate7functorINS7_6detail15normal_iteratorINS7_10device_ptrIiEEEENS7_6system6detail7generic6detail22compute_sequence_valueIivEElEEEEvT0_T1_ --------------------------
	.section	.nv.info._ZN3cub18CUB_300001_SM_10006detail8for_each13static_kernelINS2_12policy_hub_t12policy_500_tElN6thrust24THRUST_300001_SM_1000_NS8cuda_cub10__tabulate7functorINS7_6detail15normal_iteratorINS7_10device_ptrIiEEEENS7_6system6detail7generic6detail22compute_sequence_valueIivEElEEEEvT0_T1_,"",@"SHT_CUDA_INFO"
	.sectionflags	@""
	.align	4


	//----- nvinfo : EIATTR_CUDA_API_VERSION
	.align		4
        /*0000*/ 	.byte	0x04, 0x37
        /*0002*/ 	.short	(.L_206 - .L_205)
.L_205:
        /*0004*/ 	.word	0x00000082


	//----- nvinfo : EIATTR_KPARAM_INFO
	.align		4
.L_206:
        /*0008*/ 	.byte	0x04, 0x17
        /*000a*/ 	.short	(.L_208 - .L_207)
.L_207:
        /*000c*/ 	.word	0x00000000
        /*0010*/ 	.short	0x0001
        /*0012*/ 	.short	0x0008
        /*0014*/ 	.byte	0x00, 0xf0, 0x41, 0x00


	//----- nvinfo : EIATTR_KPARAM_INFO
	.align		4
.L_208:
        /*0018*/ 	.byte	0x04, 0x17
        /*001a*/ 	.short	(.L_210 - .L_209)
.L_209:
        /*001c*/ 	.word	0x00000000
        /*0020*/ 	.short	0x0000
        /*0022*/ 	.short	0x0000
        /*0024*/ 	.byte	0x00, 0xf0, 0x21, 0x00


	//----- nvinfo : EIATTR_SPARSE_MMA_MASK
	.align		4
.L_210:
        /*0028*/ 	.byte	0x03, 0x50
        /*002a*/ 	.short	0x0000


	//----- nvinfo : EIATTR_MAXREG_COUNT
	.align		4
        /*002c*/ 	.byte	0x03, 0x1b
        /*002e*/ 	.short	0x00ff


	//----- nvinfo : EIATTR_MERCURY_ISA_VERSION
	.align		4
        /*0030*/ 	.byte	0x03, 0x5f
        /*0032*/ 	.short	0x0101


	//----- nvinfo : EIATTR_VRC_CTA_INIT_COUNT
	.align		4
        /*0034*/ 	.byte	0x02, 0x4a
	.zero		1
	.zero		1


	//----- nvinfo : EIATTR_EXIT_INSTR_OFFSETS
	.align		4
        /*0038*/ 	.byte	0x04, 0x1c
        /*003a*/ 	.short	(.L_212 - .L_211)


	//   ....[0]....
.L_211:
        /*003c*/ 	.word	0x00000160


	//   ....[1]....
        /*0040*/ 	.word	0x000002b0


	//   ....[2]....
        /*0044*/ 	.word	0x00000340


	//----- nvinfo : EIATTR_MAX_THREADS
	.align		4
.L_212:
        /*0048*/ 	.byte	0x04, 0x05
        /*004a*/ 	.short	(.L_214 - .L_213)
.L_213:
        /*004c*/ 	.word	0x00000100
        /*0050*/ 	.word	0x00000001
        /*0054*/ 	.word	0x00000001


	//----- nvinfo : EIATTR_CRS_STACK_SIZE
	.align		4
.L_214:
        /*0058*/ 	.byte	0x04, 0x1e
        /*005a*/ 	.short	(.L_216 - .L_215)
.L_215:
        /*005c*/ 	.word	0x00000000


	//----- nvinfo : EIATTR_CBANK_PARAM_SIZE
	.align		4
.L_216:
        /*0060*/ 	.byte	0x03, 0x19
        /*0062*/ 	.short	0x0018


	//----- nvinfo : EIATTR_PARAM_CBANK
	.align		4
        /*0064*/ 	.byte	0x04, 0x0a
        /*0066*/ 	.short	(.L_218 - .L_217)
	.align		4
.L_217:
        /*0068*/ 	.word	index@(.nv.constant0._ZN3cub18CUB_300001_SM_10006detail8for_each13static_kernelINS2_12policy_hub_t12policy_500_tElN6thrust24THRUST_300001_SM_1000_NS8cuda_cub10__tabulate7functorINS7_6detail15normal_iteratorINS7_10device_ptrIiEEEENS7_6system6detail7generic6detail22compute_sequence_valueIivEElEEEEvT0_T1_)
        /*006c*/ 	.short	0x0380
        /*006e*/ 	.short	0x0018


	//----- nvinfo : EIATTR_SW_WAR
	.align		4
.L_218:
        /*0070*/ 	.byte	0x04, 0x36
        /*0072*/ 	.short	(.L_220 - .L_219)
.L_219:
        /*0074*/ 	.word	0x00000008
.L_220:


//--------------------- .nv.info._ZN3cub18CUB_300001_SM_10006detail8for_each13static_kernelINS2_12policy_hub_t12policy_500_tEmN6thrust24THRUST_300001_SM_1000_NS8cuda_cub20__uninitialized_fill7functorINS7_10device_ptrIiEEiEEEEvT0_T1_ --------------------------
	.section	.nv.info._ZN3cub18CUB_300001_SM_10006detail8for_each13static_kernelINS2_12policy_hub_t12policy_500_tEmN6thrust24THRUST_300001_SM_1000_NS8cuda_cub20__uninitialized_fill7functorINS7_10device_ptrIiEEiEEEEvT0_T1_,"",@"SHT_CUDA_INFO"
	.sectionflags	@""
	.align	4


	//----- nvinfo : EIATTR_CUDA_API_VERSION
	.align		4
        /*0000*/ 	.byte	0x04, 0x37
        /*0002*/ 	.short	(.L_222 - .L_221)
.L_221:
        /*0004*/ 	.word	0x00000082


	//----- nvinfo : EIATTR_KPARAM_INFO
	.align		4
.L_222:
        /*0008*/ 	.byte	0x04, 0x17
        /*000a*/ 	.short	(.L_224 - .L_223)
.L_223:
        /*000c*/ 	.word	0x00000000
        /*0010*/ 	.short	0x0001
        /*0012*/ 	.short	0x0008
        /*0014*/ 	.byte	0x00, 0xf0, 0x41, 0x00


	//----- nvinfo : EIATTR_KPARAM_INFO
	.align		4
.L_224:
        /*0018*/ 	.byte	0x04, 0x17
        /*001a*/ 	.short	(.L_226 - .L_225)
.L_225:
        /*001c*/ 	.word	0x00000000
        /*0020*/ 	.short	0x0000
        /*0022*/ 	.short	0x0000
        /*0024*/ 	.byte	0x00, 0xf0, 0x21, 0x00


	//----- nvinfo : EIATTR_SPARSE_MMA_MASK
	.align		4
.L_226:
        /*0028*/ 	.byte	0x03, 0x50
        /*002a*/ 	.short	0x0000


	//----- nvinfo : EIATTR_MAXREG_COUNT
	.align		4
        /*002c*/ 	.byte	0x03, 0x1b
        /*002e*/ 	.short	0x00ff


	//----- nvinfo : EIATTR_MERCURY_ISA_VERSION
	.align		4
        /*0030*/ 	.byte	0x03, 0x5f
        /*0032*/ 	.short	0x0101


	//----- nvinfo : EIATTR_VRC_CTA_INIT_COUNT
	.align		4
        /*0034*/ 	.byte	0x02, 0x4a
	.zero		1
	.zero		1


	//----- nvinfo : EIATTR_EXIT_INSTR_OFFSETS
	.align		4
        /*0038*/ 	.byte	0x04, 0x1c
        /*003a*/ 	.short	(.L_228 - .L_227)


	//   ....[0]....
.L_227:
        /*003c*/ 	.word	0x00000130


	//   ....[1]....
        /*0040*/ 	.word	0x00000230


	//   ....[2]....
        /*0044*/ 	.word	0x00000260


	//----- nvinfo : EIATTR_MAX_THREADS
	.align		4
.L_228:
        /*0048*/ 	.byte	0x04, 0x05
        /*004a*/ 	.short	(.L_230 - .L_229)
.L_229:
        /*004c*/ 	.word	0x00000100
        /*0050*/ 	.word	0x00000001
        /*0054*/ 	.word	0x00000001


	//----- nvinfo : EIATTR_CBANK_PARAM_SIZE
	.align		4
.L_230:
        /*0058*/ 	.byte	0x03, 0x19
        /*005a*/ 	.short	0x0018


	//----- nvinfo : EIATTR_PARAM_CBANK
	.align		4
        /*005c*/ 	.byte	0x04, 0x0a
        /*005e*/ 	.short	(.L_232 - .L_231)
	.align		4
.L_231:
        /*0060*/ 	.word	index@(.nv.constant0._ZN3cub18CUB_300001_SM_10006detail8for_each13static_kernelINS2_12policy_hub_t12policy_500_tEmN6thrust24THRUST_300001_SM_1000_NS8cuda_cub20__uninitialized_fill7functorINS7_10device_ptrIiEEiEEEEvT0_T1_)
        /*0064*/ 	.short	0x0380
        /*0066*/ 	.short	0x0018


	//----- nvinfo : EIATTR_SW_WAR
	.align		4
.L_232:
        /*0068*/ 	.byte	0x04, 0x36
        /*006a*/ 	.short	(.L_234 - .L_233)
.L_233:
        /*006c*/ 	.word	0x00000008
.L_234:


//--------------------- .nv.info._ZN3cub18CUB_300001_SM_10006detail11EmptyKernelIvEEvv --------------------------
	.section	.nv.info._ZN3cub18CUB_300001_SM_10006detail11EmptyKernelIvEEvv,"",@"SHT_CUDA_INFO"
	.sectionflags	@""
	.align	4


	//----- nvinfo : EIATTR_CUDA_API_VERSION
	.align		4
        /*0000*/ 	.byte	0x04, 0x37
        /*0002*/ 	.short	(.L_236 - .L_235)
.L_235:
        /*0004*/ 	.word	0x00000082


	//----- nvinfo : EIATTR_SPARSE_MMA_MASK
	.align		4
.L_236:
        /*0008*/ 	.byte	0x03, 0x50
        /*000a*/ 	.short	0x0000


	//----- nvinfo : EIATTR_MAXREG_COUNT
	.align		4
        /*000c*/ 	.byte	0x03, 0x1b
        /*000e*/ 	.short	0x00ff


	//----- nvinfo : EIATTR_MERCURY_ISA_VERSION
	.align		4
        /*0010*/ 	.byte	0x03, 0x5f
        /*0012*/ 	.short	0x0101


	//----- nvinfo : EIATTR_VRC_CTA_INIT_COUNT
	.align		4
        /*0014*/ 	.byte	0x02, 0x4a
	.zero		1
	.zero		1


	//----- nvinfo : EIATTR_EXIT_INSTR_OFFSETS
	.align		4
        /*0018*/ 	.byte	0x04, 0x1c
        /*001a*/ 	.short	(.L_238 - .L_237)


	//   ....[0]....
.L_237:
        /*001c*/ 	.word	0x00000010


	//----- nvinfo : EIATTR_SW_WAR
	.align		4
.L_238:
        /*0020*/ 	.byte	0x04, 0x36
        /*0022*/ 	.short	(.L_240 - .L_239)
.L_239:
        /*0024*/ 	.word	0x00000008
.L_240:


//--------------------- .nv.info._Z12cal_distanceiiPiS_S_S_S_S_S_ --------------------------
	.section	.nv.info._Z12cal_distanceiiPiS_S_S_S_S_S_,"",@"SHT_CUDA_INFO"
	.sectionflags	@""
	.align	4


	//----- nvinfo : EIATTR_CUDA_API_VERSION
	.align		4
        /*0000*/ 	.byte	0x04, 0x37
        /*0002*/ 	.short	(.L_242 - .L_241)
.L_241:
        /*0004*/ 	.word	0x00000082


	//----- nvinfo : EIATTR_KPARAM_INFO
	.align		4
.L_242:
        /*0008*/ 	.byte	0x04, 0x17
        /*000a*/ 	.short	(.L_244 - .L_243)
.L_243:
        /*000c*/ 	.word	0x00000000
        /*0010*/ 	.short	0x0008
        /*0012*/ 	.short	0x0038
        /*0014*/ 	.byte	0x00, 0xf5, 0x21, 0x00


	//----- nvinfo : EIATTR_KPARAM_INFO
	.align		4
.L_244:
        /*0018*/ 	.byte	0x04, 0x17
        /*001a*/ 	.short	(.L_246 - .L_245)
.L_245:
        /*001c*/ 	.word	0x00000000
        /*0020*/ 	.short	0x0007
        /*0022*/ 	.short	0x0030
        /*0024*/ 	.byte	0x00, 0xf5, 0x21, 0x00


	//----- nvinfo : EIATTR_KPARAM_INFO
	.align		4
.L_246:
        /*0028*/ 	.byte	0x04, 0x17
        /*002a*/ 	.short	(.L_248 - .L_247)
.L_247:
        /*002c*/ 	.word	0x00000000
        /*0030*/ 	.short	0x0006
        /*0032*/ 	.short	0x0028
        /*0034*/ 	.byte	0x00, 0xf5, 0x21, 0x00


	//----- nvinfo : EIATTR_KPARAM_INFO
	.align		4
.L_248:
        /*0038*/ 	.byte	0x04, 0x17
        /*003a*/ 	.short	(.L_250 - .L_249)
.L_249:
        /*003c*/ 	.word	0x00000000
        /*0040*/ 	.short	0x0005
        /*0042*/ 	.short	0x0020
        /*0044*/ 	.byte	0x00, 0xf5, 0x21, 0x00


	//----- nvinfo : EIATTR_KPARAM_INFO
	.align		4
.L_250:
        /*0048*/ 	.byte	0x04, 0x17
        /*004a*/ 	.short	(.L_252 - .L_251)
.L_251:
        /*004c*/ 	.word	0x00000000
        /*0050*/ 	.short	0x0004
        /*0052*/ 	.short	0x0018
        /*0054*/ 	.byte	0x00, 0xf5, 0x21, 0x00


	//----- nvinfo : EIATTR_KPARAM_INFO
	.align		4
.L_252:
        /*0058*/ 	.byte	0x04, 0x17
        /*005a*/ 	.short	(.L_254 - .L_253)
.L_253:
        /*005c*/ 	.word	0x00000000
        /*0060*/ 	.short	0x0003
        /*0062*/ 	.short	0x0010
        /*0064*/ 	.byte	0x00, 0xf5, 0x21, 0x00


	//----- nvinfo : EIATTR_KPARAM_INFO
	.align		4
.L_254:
        /*0068*/ 	.byte	0x04, 0x17
        /*006a*/ 	.short	(.L_256 - .L_255)
.L_255:
        /*006c*/ 	.word	0x00000000
        /*0070*/ 	.short	0x0002
        /*0072*/ 	.short	0x0008
        /*0074*/ 	.byte	0x00, 0xf5, 0x21, 0x00


	//----- nvinfo : EIATTR_KPARAM_INFO
	.align		4
.L_256:
        /*0078*/ 	.byte	0x04, 0x17
        /*007a*/ 	.short	(.L_258 - .L_257)
.L_257:
        /*007c*/ 	.word	0x00000000
        /*0080*/ 	.short	0x0001
        /*0082*/ 	.short	0x0004
        /*0084*/ 	.byte	0x00, 0xf0, 0x11, 0x00


	//----- nvinfo : EIATTR_KPARAM_INFO
	.align		4
.L_258:
        /*0088*/ 	.byte	0x04, 0x17
        /*008a*/ 	.short	(.L_260 - .L_259)
.L_259:
        /*008c*/ 	.word	0x00000000
        /*0090*/ 	.short	0x0000
        /*0092*/ 	.short	0x0000
        /*0094*/ 	.byte	0x00, 0xf0, 0x11, 0x00


	//----- nvinfo : EIATTR_SPARSE_MMA_MASK
	.align		4
.L_260:
        /*0098*/ 	.byte	0x03, 0x50
        /*009a*/ 	.short	0x0000


	//----- nvinfo : EIATTR_MAXREG_COUNT
	.align		4
        /*009c*/ 	.byte	0x03, 0x1b
        /*009e*/ 	.short	0x00ff


	//----- nvinfo : EIATTR_MERCURY_ISA_VERSION
	.align		4
        /*00a0*/ 	.byte	0x03, 0x5f
        /*00a2*/ 	.short	0x0101


	//----- nvinfo : EIATTR_VRC_CTA_INIT_COUNT
	.align		4
        /*00a4*/ 	.byte	0x02, 0x4a
	.zero		1
	.zero		1


	//----- nvinfo : EIATTR_EXIT_INSTR_OFFSETS
	.align		4
        /*00a8*/ 	.byte	0x04, 0x1c
        /*00aa*/ 	.short	(.L_262 - .L_261)


	//   ....[0]....
.L_261:
        /*00ac*/ 	.word	0x00000070


	//   ....[1]....
        /*00b0*/ 	.word	0x00000360


	//----- nvinfo : EIATTR_CRS_STACK_SIZE
	.align		4
.L_262:
        /*00b4*/ 	.byte	0x04, 0x1e
        /*00b6*/ 	.short	(.L_264 - .L_263)
.L_263:
        /*00b8*/ 	.word	0x00000000


	//----- nvinfo : EIATTR_CBANK_PARAM_SIZE
	.align		4
.L_264:
        /*00bc*/ 	.byte	0x03, 0x19
        /*00be*/ 	.short	0x0040


	//----- nvinfo : EIATTR_PARAM_CBANK
	.align		4
        /*00c0*/ 	.byte	0x04, 0x0a
        /*00c2*/ 	.short	(.L_266 - .L_265)
	.align		4
.L_265:
        /*00c4*/ 	.word	index@(.nv.constant0._Z12cal_distanceiiPiS_S_S_S_S_S_)
        /*00c8*/ 	.short	0x0380
        /*00ca*/ 	.short	0x0040


	//----- nvinfo : EIATTR_SW_WAR
	.align		4
.L_266:
        /*00cc*/ 	.byte	0x04, 0x36
        /*00ce*/ 	.short	(.L_268 - .L_267)
.L_267:
        /*00d0*/ 	.word	0x00000008
.L_268:


//--------------------- .nv.callgraph             --------------------------
	.section	.nv.callgraph,"",@"SHT_CUDA_CALLGRAPH"
	.align	4
	.sectionentsize	8
	.align		4
        /*0000*/ 	.word	0x00000000
	.align		4
        /*0004*/ 	.word	0xffffffff
	.align		4
        /*0008*/ 	.word	0x00000000
	.align		4
        /*000c*/ 	.word	0xfffffffe
	.align		4
        /*0010*/ 	.word	0x00000000
	.align		4
        /*0014*/ 	.word	0xfffffffd
	.align		4
        /*0018*/ 	.word	0x00000000
	.align		4
        /*001c*/ 	.word	0xfffffffc


//--------------------- .nv.constant4             --------------------------
	.section	.nv.constant4,"a",@progbits
	.align	8
	.align		8
.nv.constant4:
        /*0000*/ 	.dword	_ZN34_INTERNAL_33a9ebfb_4_k_cu_b74941674cuda3std3__45__cpo5beginE
	.align		8
        /*0008*/ 	.dword	_ZN34_INTERNAL_33a9ebfb_4_k_cu_b74941674cuda3std3__45__cpo3endE
	.align		8
        /*0010*/ 	.dword	_ZN34_INTERNAL_33a9ebfb_4_k_cu_b74941674cuda3std3__45__cpo6cbeginE
	.align		8
        /*0018*/ 	.dword	_ZN34_INTERNAL_33a9ebfb_4_k_cu_b74941674cuda3std3__45__cpo4cendE
	.align		8
        /*0020*/ 	.dword	_ZN34_INTERNAL_33a9ebfb_4_k_cu_b74941674cuda3std3__45__cpo6rbeginE
	.align		8
        /*0028*/ 	.dword	_ZN34_INTERNAL_33a9ebfb_4_k_cu_b74941674cuda3std3__45__cpo4rendE
	.align		8
        /*0030*/ 	.dword	_ZN34_INTERNAL_33a9ebfb_4_k_cu_b74941674cuda3std3__45__cpo7crbeginE
	.align		8
        /*0038*/ 	.dword	_ZN34_INTERNAL_33a9ebfb_4_k_cu_b74941674cuda3std3__45__cpo5crendE
	.align		8
        /*0040*/ 	.dword	_ZN34_INTERNAL_33a9ebfb_4_k_cu_b74941674cuda3std3__436_GLOBAL__N__33a9ebfb_4_k_cu_b74941676ignoreE
	.align		8
        /*0048*/ 	.dword	_ZN34_INTERNAL_33a9ebfb_4_k_cu_b74941674cuda3std3__419piecewise_constructE
	.align		8
        /*0050*/ 	.dword	_ZN34_INTERNAL_33a9ebfb_4_k_cu_b74941674cuda3std3__48in_placeE
	.align		8
        /*0058*/ 	.dword	_ZN34_INTERNAL_33a9ebfb_4_k_cu_b74941674cuda3std3__420unreachable_sentinelE
	.align		8
        /*0060*/ 	.dword	_ZN34_INTERNAL_33a9ebfb_4_k_cu_b74941674cuda3std3__47nulloptE
	.align		8
        /*0068*/ 	.dword	_ZN34_INTERNAL_33a9ebfb_4_k_cu_b74941674cuda3std3__48unexpectE
	.align		8
        /*0070*/ 	.dword	_ZN34_INTERNAL_33a9ebfb_4_k_cu_b74941674cuda3std6ranges3__45__cpo4swapE
	.align		8
        /*0078*/ 	.dword	_ZN34_INTERNAL_33a9ebfb_4_k_cu_b74941674cuda3std6ranges3__45__cpo9iter_moveE
	.align		8
        /*0080*/ 	.dword	_ZN34_INTERNAL_33a9ebfb_4_k_cu_b74941674cuda3std6ranges3__45__cpo5beginE
	.align		8
        /*0088*/ 	.dword	_ZN34_INTERNAL_33a9ebfb_4_k_cu_b74941674cuda3std6ranges3__45__cpo3endE
	.align		8
        /*0090*/ 	.dword	_ZN34_INTERNAL_33a9ebfb_4_k_cu_b74941674cuda3std6ranges3__45__cpo6cbeginE
	.align		8
        /*0098*/ 	.dword	_ZN34_INTERNAL_33a9ebfb_4_k_cu_b74941674cuda3std6ranges3__45__cpo4cendE
	.align		8
        /*00a0*/ 	.dword	_ZN34_INTERNAL_33a9ebfb_4_k_cu_b74941674cuda3std6ranges3__45__cpo7advanceE
	.align		8
        /*00a8*/ 	.dword	_ZN34_INTERNAL_33a9ebfb_4_k_cu_b74941674cuda3std6ranges3__45__cpo9iter_swapE
	.align		8
        /*00b0*/ 	.dword	_ZN34_INTERNAL_33a9ebfb_4_k_cu_b74941674cuda3std6ranges3__45__cpo4nextE
	.align		8
        /*00b8*/ 	.dword	_ZN34_INTERNAL_33a9ebfb_4_k_cu_b74941674cuda3std6ranges3__45__cpo4prevE
	.align		8
        /*00c0*/ 	.dword	_ZN34_INTERNAL_33a9ebfb_4_k_cu_b74941674cuda3std6ranges3__45__cpo4dataE
	.align		8
        /*00c8*/ 	.dword	_ZN34_INTERNAL_33a9ebfb_4_k_cu_b74941674cuda3std6ranges3__45__cpo5cdataE
	.align		8
        /*00d0*/ 	.dword	_ZN34_INTERNAL_33a9ebfb_4_k_cu_b74941674cuda3std6ranges3__45__cpo4sizeE
	.align		8
        /*00d8*/ 	.dword	_ZN34_INTERNAL_33a9ebfb_4_k_cu_b74941674cuda3std6ranges3__45__cpo5ssizeE
	.align		8
        /*00e0*/ 	.dword	_ZN34_INTERNAL_33a9ebfb_4_k_cu_b74941674cuda3std6ranges3__45__cpo8distanceE
	.align		8
        /*00e8*/ 	.dword	_ZN34_INTERNAL_33a9ebfb_4_k_cu_b74941676thrust24THRUST_300001_SM_1000_NS8cuda_cub3parE
	.align		8
        /*00f0*/ 	.dword	_ZN34_INTERNAL_33a9ebfb_4_k_cu_b74941676thrust24THRUST_300001_SM_1000_NS8cuda_cub10par_nosyncE
	.align		8
        /*00f8*/ 	.dword	_ZN34_INTERNAL_33a9ebfb_4_k_cu_b74941676thrust24THRUST_300001_SM_1000_NS6system6detail10sequential3seqE
	.align		8
        /*0100*/ 	.dword	_ZN34_INTERNAL_33a9ebfb_4_k_cu_b74941676thrust24THRUST_300001_SM_1000_NS6system3cpp3parE
	.align		8
        /*0108*/ 	.dword	_ZN34_INTERNAL_33a9ebfb_4_k_cu_b74941676thrust24THRUST_300001_SM_1000_NS12placeholders2_1E
	.align		8
        /*0110*/ 	.dword	_ZN34_INTERNAL_33a9ebfb_4_k_cu_b74941676thrust24THRUST_300001_SM_1000_NS12placeholders2_2E
	.align		8
        /*0118*/ 	.dword	_ZN34_INTERNAL_33a9ebfb_4_k_cu_b74941676thrust24THRUST_300001_SM_1000_NS12placeholders2_3E
	.align		8
        /*0120*/ 	.dword	_ZN34_INTERNAL_33a9ebfb_4_k_cu_b74941676thrust24THRUST_300001_SM_1000_NS12placeholders2_4E
	.align		8
        /*0128*/ 	.dword	_ZN34_INTERNAL_33a9ebfb_4_k_cu_b74941676thrust24THRUST_300001_SM_1000_NS12placeholders2_5E
	.align		8
        /*0130*/ 	.dword	_ZN34_INTERNAL_33a9ebfb_4_k_cu_b74941676thrust24THRUST_300001_SM_1000_NS12placeholders2_6E
	.align		8
        /*0138*/ 	.dword	_ZN34_INTERNAL_33a9ebfb_4_k_cu_b74941676thrust24THRUST_300001_SM_1000_NS12placeholders2_7E
	.align		8
        /*0140*/ 	.dword	_ZN34_INTERNAL_33a9ebfb_4_k_cu_b74941676thrust24THRUST_300001_SM_1000_NS12placeholders2_8E
	.align		8
        /*0148*/ 	.dword	_ZN34_INTERNAL_33a9ebfb_4_k_cu_b74941676thrust24THRUST_300001_SM_1000_NS12placeholders2_9E
	.align		8
        /*0150*/ 	.dword	_ZN34_INTERNAL_33a9ebfb_4_k_cu_b74941676thrust24THRUST_300001_SM_1000_NS12placeholders3_10E
	.align		8
        /*0158*/ 	.dword	_ZN34_INTERNAL_33a9ebfb_4_k_cu_b74941676thrust24THRUST_300001_SM_1000_NS3seqE
	.align		8
        /*0160*/ 	.dword	_ZN34_INTERNAL_33a9ebfb_4_k_cu_b74941676thrust24THRUST_300001_SM_1000_NS6deviceE


//--------------------- .text._ZN3cub18CUB_300001_SM_10006detail10radix_sort29DeviceRadixSortOnesweepKernelINS1_5radix10policy_hubIiiyE10Policy1000ELNS0_9SortOrderE0EiiyiiNS1_21identity_decomposer_tEEEvPT5_SB_PT3_PKSC_PT1_PKSG_PT2_PKSK_T4_iiT6_ --------------------------
	.section	.text._ZN3cub18CUB_300001_SM_10006detail10radix_sort29DeviceRadixSortOnesweepKernelINS1_5radix10policy_hubIiiyE10Policy1000ELNS0_9SortOrderE0EiiyiiNS1_21identity_decomposer_tEEEvPT5_SB_PT3_PKSC_PT1_PKSG_PT2_PKSK_T4_iiT6_,"ax",@progbits
	.align	128
        .global         _ZN3cub18CUB_300001_SM_10006detail10radix_sort29DeviceRadixSortOnesweepKernelINS1_5radix10policy_hubIiiyE10Policy1000ELNS0_9SortOrderE0EiiyiiNS1_21identity_decomposer_tEEEvPT5_SB_PT3_PKSC_PT1_PKSG_PT2_PKSK_T4_iiT6_
        .type           _ZN3cub18CUB_300001_SM_10006detail10radix_sort29DeviceRadixSortOnesweepKernelINS1_5radix10policy_hubIiiyE10Policy1000ELNS0_9SortOrderE0EiiyiiNS1_21identity_decomposer_tEEEvPT5_SB_PT3_PKSC_PT1_PKSG_PT2_PKSK_T4_iiT6_,@function
        .size           _ZN3cub18CUB_300001_SM_10006detail10radix_sort29DeviceRadixSortOnesweepKernelINS1_5radix10policy_hubIiiyE10Policy1000ELNS0_9SortOrderE0EiiyiiNS1_21identity_decomposer_tEEEvPT5_SB_PT3_PKSC_PT1_PKSG_PT2_PKSK_T4_iiT6_,(.L_x_237 - _ZN3cub18CUB_300001_SM_10006detail10radix_sort29DeviceRadixSortOnesweepKernelINS1_5radix10policy_hubIiiyE10Policy1000ELNS0_9SortOrderE0EiiyiiNS1_21identity_decomposer_tEEEvPT5_SB_PT3_PKSC_PT1_PKSG_PT2_PKSK_T4_iiT6_)
        .other          _ZN3cub18CUB_300001_SM_10006detail10radix_sort29DeviceRadixSortOnesweepKernelINS1_5radix10policy_hubIiiyE10Policy1000ELNS0_9SortOrderE0EiiyiiNS1_21identity_decomposer_tEEEvPT5_SB_PT3_PKSC_PT1_PKSG_PT2_PKSK_T4_iiT6_,@"STO_CUDA_ENTRY STV_DEFAULT"
_ZN3cub18CUB_300001_SM_10006detail10radix_sort29DeviceRadixSortOnesweepKernelINS1_5radix10policy_hubIiiyE10Policy1000ELNS0_9SortOrderE0EiiyiiNS1_21identity_decomposer_tEEEvPT5_SB_PT3_PKSC_PT1_PKSG_PT2_PKSK_T4_iiT6_:
.text._ZN3cub18CUB_300001_SM_10006detail10radix_sort29DeviceRadixSortOnesweepKernelINS1_5radix10policy_hubIiiyE10Policy1000ELNS0_9SortOrderE0EiiyiiNS1_21identity_decomposer_tEEEvPT5_SB_PT3_PKSC_PT1_PKSG_PT2_PKSK_T4_iiT6_:
[----:B------:R-:W-:Y:S01]  /*0000*/  LDC R1, c[0x0][0x37c] ;  /* 0x0000df00ff017b82 */ /* 0x000fe20000000800 */
[----:B------:R-:W0:Y:S01]  /*0010*/  S2R R3, SR_TID.X ;  /* 0x0000000000037919 */ /* 0x000e220000002100 */
[----:B------:R-:W-:Y:S01]  /*0020*/  MOV R7, 0x400 ;  /* 0x0000040000077802 */ /* 0x000fe20000000f00 */
[----:B------:R-:W1:Y:S01]  /*0030*/  LDCU.64 UR6, c[0x0][0x358] ;  /* 0x00006b00ff0677ac */ /* 0x000e620008000a00 */
[----:B------:R-:W-:Y:S01]  /*0040*/  BSSY.RECONVERGENT B0, `(.L_x_0) ;  /* 0x000000c000007945 */ /* 0x000fe20003800200 */
[----:B------:R-:W2:Y:S01]  /*0050*/  S2R R0, SR_CgaCtaId ;  /* 0x0000000000007919 */ /* 0x000ea20000008800 */
[----:B0-----:R-:W-:Y:S02]  /*0060*/  ISETP.NE.AND P0, PT, R3, RZ, PT ;  /* 0x000000ff0300720c */ /* 0x001fe40003f05270 */
[----:B--2---:R-:W-:-:S11]  /*0070*/  LEA R7, R0, R7, 0x18 ;  /* 0x0000000700077211 */ /* 0x004fd600078ec0ff */
[----:B-1----:R-:W-:Y:S05]  /*0080*/  @P0 BRA `(.L_x_1) ;  /* 0x00000000001c0947 */ /* 0x002fea0003800000 */
[----:B------:R-:W0:Y:S01]  /*0090*/  LDC.64 R4, c[0x0][0x388] ;  /* 0x0000e200ff047b82 */ /* 0x000e220000000a00 */
[----:B------:R-:W-:-:S05]  /*00a0*/  IMAD.MOV.U32 R9, RZ, RZ, 0x1 ;  /* 0x00000001ff097424 */ /* 0x000fca00078e00ff */
[----:B0-----:R-:W2:Y:S02]  /*00b0*/  ATOMG.E.ADD.STRONG.GPU PT, R4, desc[UR6][R4.64], R9 ;  /* 0x80000009040479a8 */ /* 0x001ea400081ef106 */
[----:B------:R-:W0:Y:S01]  /*00c0*/  S2UR UR5, SR_CgaCtaId ;  /* 0x00000000000579c3 */ /* 0x000e220000008800 */
[----:B------:R-:W-:Y:S02]  /*00d0*/  UMOV UR4, 0x400 ;  /* 0x0000040000047882 */ /* 0x000fe40000000000 */
[----:B0-----:R-:W-:-:S09]  /*00e0*/  ULEA UR4, UR5, UR4, 0x18 ;  /* 0x0000000405047291 */ /* 0x001fd2000f8ec0ff */
[----:B--2---:R0:W-:Y:S03]  /*00f0*/  STS [UR4+0x6600], R4 ;  /* 0x00660004ff007988 */ /* 0x0041e60008000804 */
.L_x_1:
[----:B------:R-:W-:Y:S05]  /*0100*/  BSYNC.RECONVERGENT B0 ;  /* 0x0000000000007941 */ /* 0x000fea0003800200 */
.L_x_0:
[----:B------:R-:W-:Y:S06]  /*0110*/  BAR.SYNC.DEFER_BLOCKING 0x0 ;  /* 0x0000000000007b1d */ /* 0x000fec0000010000 */
[----:B------:R-:W1:Y:S01]  /*0120*/  LDCU UR4, c[0x0][0x3c0] ;  /* 0x00007800ff0477ac */ /* 0x000e620008000800 */
[----:B------:R-:W2:Y:S01]  /*0130*/  S2R R24, SR_LANEID ;  /* 0x0000000000187919 */ /* 0x000ea20000000000 */
[----:B------:R-:W3:Y:S02]  /*0140*/  LDS R42, [R7+0x6600] ;  /* 0x00660000072a7984 */ /* 0x000ee40000000800 */
[----:B---3--:R-:W-:-:S04]  /*0150*/  IMAD R0, R42, 0x1980, RZ ;  /* 0x000019802a007824 */ /* 0x008fc800078e02ff */
[----:B------:R-:W-:Y:S01]  /*0160*/  VIADD R47, R0, 0x1980 ;  /* 0x00001980002f7836 */ /* 0x000fe20000000000 */
[----:B------:R-:W-:-:S04]  /*0170*/  SHF.R.S32.HI R9, RZ, 0x1f, R0 ;  /* 0x0000001fff097819 */ /* 0x000fc80000011400 */
[----:B-1----:R-:W-:-:S13]  /*0180*/  ISETP.GT.AND P0, PT, R47, UR4, PT ;  /* 0x000000042f007c0c */ /* 0x002fda000bf04270 */
[----:B--2---:R-:W-:Y:S05]  /*0190*/  @P0 BRA `(.L_x_2) ;  /* 0x0000000000680947 */ /* 0x004fea0003800000 */
[----:B------:R-:W1:Y:S01]  /*01a0*/  LDCU.64 UR4, c[0x0][0x3a8] ;  /* 0x00007500ff0477ac */ /* 0x000e620008000a00 */
[C---:B0-----:R-:W-:Y:S02]  /*01b0*/  LOP3.LUT R4, R3.reuse, 0x1f, RZ, 0xc0, !PT ;  /* 0x0000001f03047812 */ /* 0x041fe400078ec0ff */
[----:B------:R-:W-:-:S05]  /*01c0*/  LOP3.LUT R41, R3, 0x3e0, RZ, 0xc0, !PT ;  /* 0x000003e003297812 */ /* 0x000fca00078ec0ff */
[----:B------:R-:W-:-:S05]  /*01d0*/  IMAD R5, R41, 0x11, R4 ;  /* 0x0000001129057824 */ /* 0x000fca00078e0204 */
[----:B------:R-:W-:-:S05]  /*01e0*/  IADD3 R5, P0, PT, R0, R5, RZ ;  /* 0x0000000500057210 */ /* 0x000fca0007f1e0ff */
[----:B------:R-:W-:Y:S01]  /*01f0*/  IMAD.X R0, RZ, RZ, R9, P0 ;  /* 0x000000ffff007224 */ /* 0x000fe200000e0609 */
[----:B-1----:R-:W-:-:S04]  /*0200*/  LEA R8, P0, R5, UR4, 0x2 ;  /* 0x0000000405087c11 */ /* 0x002fc8000f8010ff */
[----:B------:R-:W-:-:S05]  /*0210*/  LEA.HI.X R9, R5, UR5, R0, 0x2, P0 ;  /* 0x0000000505097c11 */ /* 0x000fca00080f1400 */
[----:B------:R0:W5:Y:S04]  /*0220*/  LDG.E R28, desc[UR6][R8.64] ;  /* 0x00000006081c7981 */ /* 0x000168000c1e1900 */
        /* <DEDUP_REMOVED lines=15> */
[----:B------:R0:W5:Y:S01]  /*0320*/  LDG.E R46, desc[UR6][R8.64+0x800] ;  /* 0x00080006082e7981 */ /* 0x000162000c1e1900 */
[----:B------:R-:W-:Y:S05]  /*0330*/  BRA `(.L_x_3) ;  /* 0x0000000400307947 */ /* 0x000fea0003800000 */
.L_x_2:
[----:B------:R-:W1:Y:S01]  /*0340*/  LDCU.64 UR8, c[0x0][0x3a8] ;  /* 0x00007500ff0877ac */ /* 0x000e620008000a00 */
[C---:B0-----:R-:W-:Y:S01]  /*0350*/  LOP3.LUT R4, R3.reuse, 0x1f, RZ, 0xc0, !PT ;  /* 0x0000001f03047812 */ /* 0x041fe200078ec0ff */
[----:B------:R-:W-:Y:S01]  /*0360*/  IMAD.MOV.U32 R28, RZ, RZ, 0x7fffffff ;  /* 0x7fffffffff1c7424 */ /* 0x000fe200078e00ff */
[----:B------:R-:W-:Y:S02]  /*0370*/  LOP3.LUT R41, R3, 0x3e0, RZ, 0xc0, !PT ;  /* 0x000003e003297812 */ /* 0x000fe400078ec0ff */
[----:B------:R-:W-:-:S03]  /*0380*/  IADD3 R5, PT, PT, -R0, UR4, RZ ;  /* 0x0000000400057c10 */ /* 0x000fc6000fffe1ff */
[----:B------:R-:W-:-:S04]  /*0390*/  IMAD R10, R41, 0x11, R4 ;  /* 0x00000011290a7824 */ /* 0x000fc800078e0204 */
[----:B------:R-:W-:Y:S01]  /*03a0*/  VIADD R8, R10, 0x40 ;  /* 0x000000400a087836 */ /* 0x000fe20000000000 */
[----:B------:R-:W-:Y:S01]  /*03b0*/  IADD3 R11, P0, PT, R0, R10, RZ ;  /* 0x0000000a000b7210 */ /* 0x000fe20007f1e0ff */
[C---:B------:R-:W-:Y:S01]  /*03c0*/  VIADD R0, R10.reuse, 0x60 ;  /* 0x000000600a007836 */ /* 0x040fe20000000000 */
[CC--:B------:R-:W-:Y:S01]  /*03d0*/  ISETP.GE.AND P2, PT, R10.reuse, R5.reuse, PT ;  /* 0x000000050a00720c */ /* 0x0c0fe20003f46270 */
[----:B------:R-:W-:Y:S01]  /*03e0*/  VIADD R6, R10, 0x20 ;  /* 0x000000200a067836 */ /* 0x000fe20000000000 */
[-C--:B------:R-:W-:Y:S01]  /*03f0*/  ISETP.GE.AND P4, PT, R8, R5.reuse, PT ;  /* 0x000000050800720c */ /* 0x080fe20003f86270 */
[----:B------:R-:W-:Y:S01]  /*0400*/  IMAD.X R12, RZ, RZ, R9, P0 ;  /* 0x000000ffff0c7224 */ /* 0x000fe200000e0609 */
[-C--:B------:R-:W-:Y:S01]  /*0410*/  ISETP.GE.AND P5, PT, R0, R5.reuse, PT ;  /* 0x000000050000720c */ /* 0x080fe20003fa6270 */
[----:B------:R-:W-:Y:S01]  /*0420*/  VIADD R0, R10, 0xa0 ;  /* 0x000000a00a007836 */ /* 0x000fe20000000000 */
[C---:B-1----:R-:W-:Y:S02]  /*0430*/  LEA R8, P0, R11.reuse, UR8, 0x2 ;  /* 0x000000080b087c11 */ /* 0x042fe4000f8010ff */
[----:B------:R-:W-:Y:S01]  /*0440*/  ISETP.GE.AND P3, PT, R6, R5, PT ;  /* 0x000000050600720c */ /* 0x000fe20003f66270 */
[----:B------:R-:W-:Y:S01]  /*0450*/  VIADD R6, R10, 0x80 ;  /* 0x000000800a067836 */ /* 0x000fe20000000000 */
[----:B------:R-:W-:-:S02]  /*0460*/  LEA.HI.X R9, R11, UR9, R12, 0x2, P0 ;  /* 0x000000090b097c11 */ /* 0x000fc400080f140c */
[-C--:B------:R-:W-:Y:S01]  /*0470*/  ISETP.GE.AND P0, PT, R0, R5.reuse, PT ;  /* 0x000000050000720c */ /* 0x080fe20003f06270 */
[----:B------:R-:W-:Y:S01]  /*0480*/  VIADD R0, R10, 0xe0 ;  /* 0x000000e00a007836 */ /* 0x000fe20000000000 */
[-C--:B------:R-:W-:Y:S01]  /*0490*/  ISETP.GE.AND P6, PT, R6, R5.reuse, PT ;  /* 0x000000050600720c */ /* 0x080fe20003fc6270 */
[----:B------:R1:W5:Y:S01]  /*04a0*/  @!P2 LDG.E R28, desc[UR6][R8.64] ;  /* 0x00000006081ca981 */ /* 0x000362000c1e1900 */
[----:B------:R-:W-:Y:S02]  /*04b0*/  IMAD.MOV.U32 R29, RZ, RZ, 0x7fffffff ;  /* 0x7fffffffff1d7424 */ /* 0x000fe400078e00ff */
[-C--:B------:R-:W-:Y:S01]  /*04c0*/  ISETP.GE.AND P2, PT, R0, R5.reuse, PT ;  /* 0x000000050000720c */ /* 0x080fe20003f46270 */
[C---:B------:R-:W-:Y:S02]  /*04d0*/  VIADD R0, R10.reuse, 0x100 ;  /* 0x000001000a007836 */ /* 0x040fe40000000000 */
[----:B------:R-:W-:Y:S01]  /*04e0*/  VIADD R6, R10, 0xc0 ;  /* 0x000000c00a067836 */ /* 0x000fe20000000000 */
[----:B------:R1:W5:Y:S01]  /*04f0*/  @!P3 LDG.E R29, desc[UR6][R8.64+0x80] ;  /* 0x00008006081db981 */ /* 0x000362000c1e1900 */
[----:B------:R-:W-:Y:S01]  /*0500*/  IMAD.MOV.U32 R31, RZ, RZ, 0x7fffffff ;  /* 0x7fffffffff1f7424 */ /* 0x000fe200078e00ff */
[-C--:B------:R-:W-:Y:S01]  /*0510*/  ISETP.GE.AND P3, PT, R0, R5.reuse, PT ;  /* 0x000000050000720c */ /* 0x080fe20003f66270 */
[----:B------:R-:W-:Y:S01]  /*0520*/  VIADD R0, R10, 0x140 ;  /* 0x000001400a007836 */ /* 0x000fe20000000000 */
[----:B------:R-:W-:Y:S01]  /*0530*/  ISETP.GE.AND P1, PT, R6, R5, PT ;  /* 0x000000050600720c */ /* 0x000fe20003f26270 */
[----:B------:R-:W-:-:S02]  /*0540*/  IMAD.MOV.U32 R32, RZ, RZ, 0x7fffffff ;  /* 0x7fffffffff207424 */ /* 0x000fc400078e00ff */
[----:B------:R1:W5:Y:S01]  /*0550*/  @!P5 LDG.E R31, desc[UR6][R8.64+0x180] ;  /* 0x00018006081fd981 */ /* 0x000362000c1e1900 */
[-C--:B------:R-:W-:Y:S01]  /*0560*/  ISETP.GE.AND P5, PT, R0, R5.reuse, PT ;  /* 0x000000050000720c */ /* 0x080fe20003fa6270 */
[C---:B------:R-:W-:Y:S02]  /*0570*/  VIADD R0, R10.reuse, 0x160 ;  /* 0x000001600a007836 */ /* 0x040fe40000000000 */
[----:B------:R-:W-:Y:S01]  /*0580*/  IMAD.MOV.U32 R30, RZ, RZ, 0x7fffffff ;  /* 0x7fffffffff1e7424 */ /* 0x000fe200078e00ff */
[----:B------:R1:W5:Y:S01]  /*0590*/  @!P6 LDG.E R32, desc[UR6][R8.64+0x200] ;  /* 0x000200060820e981 */ /* 0x000362000c1e1900 */
[----:B------:R-:W-:Y:S01]  /*05a0*/  VIADD R6, R10, 0x120 ;  /* 0x000001200a067836 */ /* 0x000fe20000000000 */
[-C--:B------:R-:W-:Y:S01]  /*05b0*/  ISETP.GE.AND P6, PT, R0, R5.reuse, PT ;  /* 0x000000050000720c */ /* 0x080fe20003fc6270 */
[----:B------:R-:W-:Y:S02]  /*05c0*/  IMAD.MOV.U32 R34, RZ, RZ, 0x7fffffff ;  /* 0x7fffffffff227424 */ /* 0x000fe400078e00ff */
[----:B------:R-:W-:Y:S01]  /*05d0*/  VIADD R0, R10, 0x1a0 ;  /* 0x000001a00a007836 */ /* 0x000fe20000000000 */
[----:B------:R1:W5:Y:S01]  /*05e0*/  @!P4 LDG.E R30, desc[UR6][R8.64+0x100] ;  /* 0x00010006081ec981 */ /* 0x000362000c1e1900 */
[----:B------:R-:W-:Y:S01]  /*05f0*/  ISETP.GE.AND P4, PT, R6, R5, PT ;  /* 0x000000050600720c */ /* 0x000fe20003f86270 */
[----:B------:R-:W-:-:S02]  /*0600*/  IMAD.MOV.U32 R33, RZ, RZ, 0x7fffffff ;  /* 0x7fffffffff217424 */ /* 0x000fc400078e00ff */
[----:B------:R1:W5:Y:S01]  /*0610*/  @!P1 LDG.E R34, desc[UR6][R8.64+0x300] ;  /* 0x0003000608229981 */ /* 0x000362000c1e1900 */
[----:B------:R-:W-:Y:S01]  /*0620*/  IMAD.MOV.U32 R35, RZ, RZ, 0x7fffffff ;  /* 0x7fffffffff237424 */ /* 0x000fe200078e00ff */
[-C--:B------:R-:W-:Y:S01]  /*0630*/  ISETP.GE.AND P1, PT, R0, R5.reuse, PT ;  /* 0x000000050000720c */ /* 0x080fe20003f26270 */
[C---:B------:R-:W-:Y:S01]  /*0640*/  VIADD R6, R10.reuse, 0x180 ;  /* 0x000001800a067836 */ /* 0x040fe20000000000 */
[----:B------:R1:W5:Y:S01]  /*0650*/  @!P0 LDG.E R33, desc[UR6][R8.64+0x280] ;  /* 0x0002800608218981 */ /* 0x000362000c1e1900 */
[----:B------:R-:W-:Y:S02]  /*0660*/  VIADD R0, R10, 0x1c0 ;  /* 0x000001c00a007836 */ /* 0x000fe40000000000 */
[----:B------:R-:W-:Y:S01]  /*0670*/  IMAD.MOV.U32 R36, RZ, RZ, 0x7fffffff ;  /* 0x7fffffffff247424 */ /* 0x000fe200078e00ff */
[----:B------:R1:W5:Y:S01]  /*0680*/  @!P2 LDG.E R35, desc[UR6][R8.64+0x380] ;  /* 0x000380060823a981 */ /* 0x000362000c1e1900 */
[----:B------:R-:W-:Y:S01]  /*0690*/  IMAD.MOV.U32 R37, RZ, RZ, 0x7fffffff ;  /* 0x7fffffffff257424 */ /* 0x000fe200078e00ff */
[-C--:B------:R-:W-:Y:S01]  /*06a0*/  ISETP.GE.AND P0, PT, R6, R5.reuse, PT ;  /* 0x000000050600720c */ /* 0x080fe20003f06270 */
[----:B------:R-:W-:Y:S01]  /*06b0*/  VIADD R6, R10, 0x1e0 ;  /* 0x000001e00a067836 */ /* 0x000fe20000000000 */
[-C--:B------:R-:W-:Y:S01]  /*06c0*/  ISETP.GE.AND P2, PT, R0, R5.reuse, PT ;  /* 0x000000050000720c */ /* 0x080fe20003f46270 */
[----:B------:R-:W-:Y:S01]  /*06d0*/  VIADD R0, R10, 0x200 ;  /* 0x000002000a007836 */ /* 0x000fe20000000000 */
[----:B------:R1:W5:Y:S02]  /*06e0*/  @!P3 LDG.E R36, desc[UR6][R8.64+0x400] ;  /* 0x000400060824b981 */ /* 0x000364000c1e1900 */
[----:B------:R-:W-:-:S02]  /*06f0*/  ISETP.GE.AND P3, PT, R6, R5, PT ;  /* 0x000000050600720c */ /* 0x000fc40003f66270 */
[----:B------:R1:W5:Y:S01]  /*0700*/  @!P4 LDG.E R37, desc[UR6][R8.64+0x480] ;  /* 0x000480060825c981 */ /* 0x000362000c1e1900 */
[----:B------:R-:W-:Y:S01]  /*0710*/  ISETP.GE.AND P4, PT, R0, R5, PT ;  /* 0x000000050000720c */ /* 0x000fe20003f86270 */
[----:B------:R-:W-:Y:S02]  /*0720*/  IMAD.MOV.U32 R38, RZ, RZ, 0x7fffffff ;  /* 0x7fffffffff267424 */ /* 0x000fe400078e00ff */
[----:B------:R-:W-:Y:S02]  /*0730*/  IMAD.MOV.U32 R39, RZ, RZ, 0x7fffffff ;  /* 0x7fffffffff277424 */ /* 0x000fe400078e00ff */
[----:B------:R-:W-:Y:S02]  /*0740*/  IMAD.MOV.U32 R40, RZ, RZ, 0x7fffffff ;  /* 0x7fffffffff287424 */ /* 0x000fe400078e00ff */
[----:B------:R-:W-:Y:S01]  /*0750*/  IMAD.MOV.U32 R43, RZ, RZ, 0x7fffffff ;  /* 0x7fffffffff2b7424 */ /* 0x000fe200078e00ff */
[----:B------:R1:W5:Y:S01]  /*0760*/  @!P5 LDG.E R38, desc[UR6][R8.64+0x500] ;  /* 0x000500060826d981 */ /* 0x000362000c1e1900 */
[----:B------:R-:W-:-:S02]  /*0770*/  IMAD.MOV.U32 R44, RZ, RZ, 0x7fffffff ;  /* 0x7fffffffff2c7424 */ /* 0x000fc400078e00ff */
[----:B------:R-:W-:Y:S01]  /*0780*/  IMAD.MOV.U32 R45, RZ, RZ, 0x7fffffff ;  /* 0x7fffffffff2d7424 */ /* 0x000fe200078e00ff */
[----:B------:R1:W5:Y:S01]  /*0790*/  @!P6 LDG.E R39, desc[UR6][R8.64+0x580] ;  /* 0x000580060827e981 */ /* 0x000362000c1e1900 */
[----:B------:R-:W-:-:S03]  /*07a0*/  IMAD.MOV.U32 R46, RZ, RZ, 0x7fffffff ;  /* 0x7fffffffff2e7424 */ /* 0x000fc600078e00ff */
[----:B------:R1:W5:Y:S04]  /*07b0*/  @!P0 LDG.E R40, desc[UR6][R8.64+0x600] ;  /* 0x0006000608288981 */ /* 0x000368000c1e1900 */
[----:B------:R1:W5:Y:S04]  /*07c0*/  @!P1 LDG.E R43, desc[UR6][R8.64+0x680] ;  /* 0x00068006082b9981 */ /* 0x000368000c1e1900 */
[----:B------:R1:W5:Y:S04]  /*07d0*/  @!P2 LDG.E R44, desc[UR6][R8.64+0x700] ;  /* 0x00070006082ca981 */ /* 0x000368000c1e1900 */
[----:B------:R1:W5:Y:S04]  /*07e0*/  @!P3 LDG.E R45, desc[UR6][R8.64+0x780] ;  /* 0x00078006082db981 */ /* 0x000368000c1e1900 */
[----:B------:R1:W5:Y:S02]  /*07f0*/  @!P4 LDG.E R46, desc[UR6][R8.64+0x800] ;  /* 0x00080006082ec981 */ /* 0x000364000c1e1900 */
.L_x_3:
[----:B------:R-:W-:Y:S01]  /*0800*/  VIMNMX R5, PT, PT, R24, 0xe0, !PT ;  /* 0x000000e018057848 */ /* 0x000fe20007fe0100 */
[----:B------:R-:W2:Y:S01]  /*0810*/  LDCU UR4, c[0x0][0x3c8] ;  /* 0x00007900ff0477ac */ /* 0x000ea20008000800 */
[----:B------:R-:W-:Y:S01]  /*0820*/  SHF.R.U32.HI R0, RZ, 0x5, R3 ;  /* 0x00000005ff007819 */ /* 0x000fe20000011603 */
[----:B------:R-:W-:Y:S01]  /*0830*/  BSSY.RECONVERGENT B0, `(.L_x_4) ;  /* 0x0000025000007945 */ /* 0x000fe20003800200 */
[--C-:B------:R-:W-:Y:S01]  /*0840*/  IADD3 R5, PT, PT, R5, 0x1f, -R24.reuse ;  /* 0x0000001f05057810 */ /* 0x100fe20007ffe818 */
[----:B------:R-:W-:Y:S01]  /*0850*/  UMOV UR5, 0xffffffff ;  /* 0xffffffff00057882 */ /* 0x000fe20000000000 */
[----:B01----:R-:W-:Y:S02]  /*0860*/  IMAD.MOV.U32 R8, RZ, RZ, R24 ;  /* 0x000000ffff087224 */ /* 0x003fe400078e0018 */
[C---:B------:R-:W-:Y:S01]  /*0870*/  ISETP.GE.U32.AND P0, PT, R5.reuse, 0x1e0, PT ;  /* 0x000001e00500780c */ /* 0x040fe20003f06070 */
[----:B------:R-:W-:Y:S01]  /*0880*/  IMAD.SHL.U32 R0, R0, 0x400, RZ ;  /* 0x0000040000007824 */ /* 0x000fe200078e00ff */
[----:B------:R-:W-:-:S04]  /*0890*/  LEA.HI R6, R5, 0x1, RZ, 0x1b ;  /* 0x0000000105067811 */ /* 0x000fc800078fd8ff */
[----:B------:R-:W-:-:S04]  /*08a0*/  LOP3.LUT R9, R6, 0xf, RZ, 0xc0, !PT ;  /* 0x0000000f06097812 */ /* 0x000fc800078ec0ff */
[----:B------:R-:W-:Y:S01]  /*08b0*/  ISETP.NE.AND P1, PT, R9, RZ, PT ;  /* 0x000000ff0900720c */ /* 0x000fe20003f25270 */
[----:B--2---:R-:W-:Y:S02]  /*08c0*/  USHF.L.U32 UR4, UR5, UR4, URZ ;  /* 0x0000000405047299 */ /* 0x004fe400080006ff */
[----:B------:R-:W-:Y:S10]  /*08d0*/  @!P0 BRA `(.L_x_5) ;  /* 0x0000000000688947 */ /* 0x000ff40003800000 */
[----:B------:R-:W-:Y:S01]  /*08e0*/  IMAD R10, R24, 0x4, R0 ;  /* 0x00000004180a7824 */ /* 0x000fe200078e0200 */
[----:B------:R-:W-:Y:S01]  /*08f0*/  LOP3.LUT R5, R6, 0xffffff0, RZ, 0xc0, !PT ;  /* 0x0ffffff006057812 */ /* 0x000fe200078ec0ff */
[----:B------:R-:W-:-:S03]  /*0900*/  IMAD.MOV.U32 R8, RZ, RZ, R24 ;  /* 0x000000ffff087224 */ /* 0x000fc600078e0018 */
[----:B------:R-:W-:Y:S01]  /*0910*/  IADD3 R10, PT, PT, R10, 0x400, R7 ;  /* 0x000004000a0a7810 */ /* 0x000fe20007ffe007 */
[----:B------:R-:W-:-:S07]  /*0920*/  IMAD.MOV R5, RZ, RZ, -R5 ;  /* 0x000000ffff057224 */ /* 0x000fce00078e0a05 */
.L_x_6:
[----:B------:R-:W-:Y:S01]  /*0930*/  VIADD R5, R5, 0x10 ;  /* 0x0000001005057836 */ /* 0x000fe20000000000 */
[----:B------:R-:W-:Y:S01]  /*0940*/  STS [R10+-0x400], RZ ;  /* 0xfffc00ff0a007388 */ /* 0x000fe20000000800 */
[----:B------:R-:W-:-:S03]  /*0950*/  VIADD R8, R8, 0x200 ;  /* 0x0000020008087836 */ /* 0x000fc60000000000 */
[----:B------:R-:W-:Y:S01]  /*0960*/  ISETP.NE.AND P0, PT, R5, RZ, PT ;  /* 0x000000ff0500720c */ /* 0x000fe20003f05270 */
[----:B------:R-:W-:Y:S04]  /*0970*/  STS [R10+-0x380], RZ ;  /* 0xfffc80ff0a007388 */ /* 0x000fe80000000800 */
[----:B------:R-:W-:Y:S04]  /*0980*/  STS [R10+-0x300], RZ ;  /* 0xfffd00ff0a007388 */ /* 0x000fe80000000800 */
[----:B------:R-:W-:Y:S04]  /*0990*/  STS [R10+-0x280], RZ ;  /* 0xfffd80ff0a007388 */ /* 0x000fe80000000800 */
[----:B------:R-:W-:Y:S04]  /*09a0*/  STS [R10+-0x200], RZ ;  /* 0xfffe00ff0a007388 */ /* 0x000fe80000000800 */
[----:B------:R-:W-:Y:S04]  /*09b0*/  STS [R10+-0x180], RZ ;  /* 0xfffe80ff0a007388 */ /* 0x000fe80000000800 */
[----:B------:R-:W-:Y:S04]  /*09c0*/  STS [R10+-0x100], RZ ;  /* 0xffff00ff0a007388 */ /* 0x000fe80000000800 */
[----:B------:R-:W-:Y:S04]  /*09d0*/  STS [R10+-0x80], RZ ;  /* 0xffff80ff0a007388 */ /* 0x000fe80000000800 */
[----:B------:R-:W-:Y:S04]  /*09e0*/  STS [R10], RZ ;  /* 0x000000ff0a007388 */ /* 0x000fe80000000800 */
[----:B------:R-:W-:Y:S04]  /*09f0*/  STS [R10+0x80], RZ ;  /* 0x000080ff0a007388 */ /* 0x000fe80000000800 */
[----:B------:R-:W-:Y:S04]  /*0a00*/  STS [R10+0x100], RZ ;  /* 0x000100ff0a007388 */ /* 0x000fe80000000800 */
[----:B------:R-:W-:Y:S04]  /*0a10*/  STS [R10+0x180], RZ ;  /* 0x000180ff0a007388 */ /* 0x000fe80000000800 */
[----:B------:R-:W-:Y:S04]  /*0a20*/  STS [R10+0x200], RZ ;  /* 0x000200ff0a007388 */ /* 0x000fe80000000800 */
[----:B------:R-:W-:Y:S04]  /*0a30*/  STS [R10+0x280], RZ ;  /* 0x000280ff0a007388 */ /* 0x000fe80000000800 */
[----:B------:R-:W-:Y:S04]  /*0a40*/  STS [R10+0x300], RZ ;  /* 0x000300ff0a007388 */ /* 0x000fe80000000800 */
[----:B------:R0:W-:Y:S02]  /*0a50*/  STS [R10+0x380], RZ ;  /* 0x000380ff0a007388 */ /* 0x0001e40000000800 */
[----:B0-----:R-:W-:Y:S01]  /*0a60*/  VIADD R10, R10, 0x800 ;  /* 0x000008000a0a7836 */ /* 0x001fe20000000000 */
[----:B------:R-:W-:Y:S06]  /*0a70*/  @P0 BRA `(.L_x_6) ;  /* 0xfffffffc00ac0947 */ /* 0x000fec000383ffff */
.L_x_5:
[----:B------:R-:W-:Y:S05]  /*0a80*/  BSYNC.RECONVERGENT B0 ;  /* 0x0000000000007941 */ /* 0x000fea0003800200 */
.L_x_4:
[----:B------:R-:W-:Y:S01]  /*0a90*/  BSSY.RECONVERGENT B0, `(.L_x_7) ;  /* 0x0000026000007945 */ /* 0x000fe20003800200 */
[----:B------:R-:W-:-:S03]  /*0aa0*/  IMAD.IADD R5, R7, 0x1, R0 ;  /* 0x0000000107057824 */ /* 0x000fc600078e0200 */
[----:B------:R-:W-:Y:S05]  /*0ab0*/  @!P1 BRA `(.L_x_8) ;  /* 0x00000000008c9947 */ /* 0x000fea0003800000 */
[----:B------:R-:W-:Y:S01]  /*0ac0*/  ISETP.GE.U32.AND P0, PT, R9, 0x8, PT ;  /* 0x000000080900780c */ /* 0x000fe20003f06070 */
[----:B------:R-:W-:Y:S01]  /*0ad0*/  BSSY.RECONVERGENT B1, `(.L_x_9) ;  /* 0x000000e000017945 */ /* 0x000fe20003800200 */
[----:B------:R-:W-:-:S04]  /*0ae0*/  LOP3.LUT R10, R6, 0x7, RZ, 0xc0, !PT ;  /* 0x00000007060a7812 */ /* 0x000fc800078ec0ff */
[----:B------:R-:W-:-:S07]  /*0af0*/  ISETP.NE.AND P1, PT, R10, RZ, PT ;  /* 0x000000ff0a00720c */ /* 0x000fce0003f25270 */
[----:B------:R-:W-:Y:S06]  /*0b00*/  @!P0 BRA `(.L_x_10) ;  /* 0x0000000000288947 */ /* 0x000fec0003800000 */
[C---:B------:R-:W-:Y:S02]  /*0b10*/  IMAD R9, R8.reuse, 0x4, R5 ;  /* 0x0000000408097824 */ /* 0x040fe400078e0205 */
[----:B------:R-:W-:-:S03]  /*0b20*/  VIADD R8, R8, 0x100 ;  /* 0x0000010008087836 */ /* 0x000fc60000000000 */
[----:B------:R0:W-:Y:S04]  /*0b30*/  STS [R9], RZ ;  /* 0x000000ff09007388 */ /* 0x0001e80000000800 */
[----:B------:R0:W-:Y:S04]  /*0b40*/  STS [R9+0x80], RZ ;  /* 0x000080ff09007388 */ /* 0x0001e80000000800 */
[----:B------:R0:W-:Y:S04]  /*0b50*/  STS [R9+0x100], RZ ;  /* 0x000100ff09007388 */ /* 0x0001e80000000800 */
[----:B------:R0:W-:Y:S04]  /*0b60*/  STS [R9+0x180], RZ ;  /* 0x000180ff09007388 */ /* 0x0001e80000000800 */
[----:B------:R0:W-:Y:S04]  /*0b70*/  STS [R9+0x200], RZ ;  /* 0x000200ff09007388 */ /* 0x0001e80000000800 */
[----:B------:R0:W-:Y:S04]  /*0b80*/  STS [R9+0x280], RZ ;  /* 0x000280ff09007388 */ /* 0x0001e80000000800 */
[----:B------:R0:W-:Y:S04]  /*0b90*/  STS [R9+0x300], RZ ;  /* 0x000300ff09007388 */ /* 0x0001e80000000800 */
[----:B------:R0:W-:Y:S02]  /*0ba0*/  STS [R9+0x380], RZ ;  /* 0x000380ff09007388 */ /* 0x0001e40000000800 */
.L_x_10:
[----:B------:R-:W-:Y:S05]  /*0bb0*/  BSYNC.RECONVERGENT B1 ;  /* 0x0000000000017941 */ /* 0x000fea0003800200 */
.L_x_9:
[----:B------:R-:W-:Y:S05]  /*0bc0*/  @!P1 BRA `(.L_x_8) ;  /* 0x0000000000489947 */ /* 0x000fea0003800000 */
[----:B------:R-:W-:Y:S02]  /*0bd0*/  ISETP.GE.U32.AND P0, PT, R10, 0x4, PT ;  /* 0x000000040a00780c */ /* 0x000fe40003f06070 */
[----:B------:R-:W-:-:S04]  /*0be0*/  LOP3.LUT R6, R6, 0x3, RZ, 0xc0, !PT ;  /* 0x0000000306067812 */ /* 0x000fc800078ec0ff */
[----:B------:R-:W-:-:S07]  /*0bf0*/  ISETP.NE.AND P1, PT, R6, RZ, PT ;  /* 0x000000ff0600720c */ /* 0x000fce0003f25270 */
[C---:B0-----:R-:W-:Y:S02]  /*0c00*/  @P0 IMAD R9, R8.reuse, 0x4, R5 ;  /* 0x0000000408090824 */ /* 0x041fe400078e0205 */
[----:B------:R-:W-:-:S03]  /*0c10*/  @P0 VIADD R8, R8, 0x80 ;  /* 0x0000008008080836 */ /* 0x000fc60000000000 */
[----:B------:R1:W-:Y:S04]  /*0c20*/  @P0 STS [R9], RZ ;  /* 0x000000ff09000388 */ /* 0x0003e80000000800 */
[----:B------:R1:W-:Y:S04]  /*0c30*/  @P0 STS [R9+0x80], RZ ;  /* 0x000080ff09000388 */ /* 0x0003e80000000800 */
[----:B------:R1:W-:Y:S04]  /*0c40*/  @P0 STS [R9+0x100], RZ ;  /* 0x000100ff09000388 */ /* 0x0003e80000000800 */
[----:B------:R1:W-:Y:S01]  /*0c50*/  @P0 STS [R9+0x180], RZ ;  /* 0x000180ff09000388 */ /* 0x0003e20000000800 */
[----:B------:R-:W-:Y:S05]  /*0c60*/  @!P1 BRA `(.L_x_8) ;  /* 0x0000000000209947 */ /* 0x000fea0003800000 */
[----:B------:R-:W-:Y:S02]  /*0c70*/  IMAD R0, R8, 0x4, R0 ;  /* 0x0000000408007824 */ /* 0x000fe400078e0200 */
[----:B------:R-:W-:Y:S02]  /*0c80*/  IMAD.MOV R6, RZ, RZ, -R6 ;  /* 0x000000ffff067224 */ /* 0x000fe400078e0a06 */
[----:B------:R-:W-:-:S07]  /*0c90*/  IMAD.IADD R0, R7, 0x1, R0 ;  /* 0x0000000107007824 */ /* 0x000fce00078e0200 */
.L_x_11:
[----:B------:R-:W-:Y:S01]  /*0ca0*/  VIADD R6, R6, 0x1 ;  /* 0x0000000106067836 */ /* 0x000fe20000000000 */
[----:B------:R0:W-:Y:S04]  /*0cb0*/  STS [R0], RZ ;  /* 0x000000ff00007388 */ /* 0x0001e80000000800 */
[----:B------:R-:W-:Y:S01]  /*0cc0*/  ISETP.NE.AND P0, PT, R6, RZ, PT ;  /* 0x000000ff0600720c */ /* 0x000fe20003f05270 */
[----:B0-----:R-:W-:-:S12]  /*0cd0*/  VIADD R0, R0, 0x80 ;  /* 0x0000008000007836 */ /* 0x001fd80000000000 */
[----:B------:R-:W-:Y:S05]  /*0ce0*/  @P0 BRA `(.L_x_11) ;  /* 0xfffffffc00ec0947 */ /* 0x000fea000383ffff */
.L_x_8:
[----:B------:R-:W-:Y:S05]  /*0cf0*/  BSYNC.RECONVERGENT B0 ;  /* 0x0000000000007941 */ /* 0x000fea0003800200 */
.L_x_7:
[----:B------:R-:W2:Y:S01]  /*0d00*/  LDCU UR5, c[0x0][0x3c4] ;  /* 0x00007880ff0577ac */ /* 0x000ea20008000800 */
[----:B-----5:R-:W-:Y:S01]  /*0d10*/  LOP3.LUT R27, R28, 0x80000000, RZ, 0x3c, !PT ;  /* 0x800000001c1b7812 */ /* 0x020fe200078e3cff */
[----:B------:R-:W-:Y:S01]  /*0d20*/  BSSY.RECONVERGENT B0, `(.L_x_12) ;  /* 0x0000080000007945 */ /* 0x000fe20003800200 */
[----:B------:R-:W-:Y:S02]  /*0d30*/  LOP3.LUT R22, R29, 0x80000000, RZ, 0x3c, !PT ;  /* 0x800000001d167812 */ /* 0x000fe400078e3cff */
[----:B------:R-:W-:Y:S02]  /*0d40*/  LOP3.LUT R21, R30, 0x80000000, RZ, 0x3c, !PT ;  /* 0x800000001e157812 */ /* 0x000fe400078e3cff */
[----:B------:R-:W-:Y:S02]  /*0d50*/  LOP3.LUT R18, R31, 0x80000000, RZ, 0x3c, !PT ;  /* 0x800000001f127812 */ /* 0x000fe400078e3cff */
[----:B------:R-:W-:Y:S02]  /*0d60*/  LOP3.LUT R20, R33, 0x80000000, RZ, 0x3c, !PT ;  /* 0x8000000021147812 */ /* 0x000fe400078e3cff */
[----:B------:R-:W-:-:S02]  /*0d70*/  LOP3.LUT R23, R32, 0x80000000, RZ, 0x3c, !PT ;  /* 0x8000000020177812 */ /* 0x000fc400078e3cff */
[----:B------:R-:W-:Y:S02]  /*0d80*/  LOP3.LUT R25, R34, 0x80000000, RZ, 0x3c, !PT ;  /* 0x8000000022197812 */ /* 0x000fe400078e3cff */
[----:B------:R-:W-:Y:S02]  /*0d90*/  LOP3.LUT R17, R36, 0x80000000, RZ, 0x3c, !PT ;  /* 0x8000000024117812 */ /* 0x000fe400078e3cff */
[----:B------:R-:W-:Y:S02]  /*0da0*/  LOP3.LUT R19, R38, 0x80000000, RZ, 0x3c, !PT ;  /* 0x8000000026137812 */ /* 0x000fe400078e3cff */
[----:B--2---:R-:W-:Y:S02]  /*0db0*/  SHF.R.U32.HI R49, RZ, UR5, R27 ;  /* 0x00000005ff317c19 */ /* 0x004fe4000801161b */
[----:B------:R-:W-:Y:S02]  /*0dc0*/  SHF.R.U32.HI R52, RZ, UR5, R22 ;  /* 0x00000005ff347c19 */ /* 0x000fe40008011616 */
[----:B------:R-:W-:-:S02]  /*0dd0*/  LOP3.LUT R49, R49, UR4, RZ, 0x30, !PT ;  /* 0x0000000431317c12 */ /* 0x000fc4000f8e30ff */
[----:B------:R-:W-:Y:S02]  /*0de0*/  LOP3.LUT R52, R52, UR4, RZ, 0x30, !PT ;  /* 0x0000000434347c12 */ /* 0x000fe4000f8e30ff */
[----:B------:R-:W-:Y:S01]  /*0df0*/  SHF.R.U32.HI R56, RZ, UR5, R21 ;  /* 0x00000005ff387c19 */ /* 0x000fe20008011615 */
[--C-:B------:R-:W-:Y:S01]  /*0e00*/  IMAD R0, R49, 0x4, R5.reuse ;  /* 0x0000000431007824 */ /* 0x100fe200078e0205 */
[----:B------:R-:W-:Y:S01]  /*0e10*/  SHF.R.U32.HI R48, RZ, UR5, R18 ;  /* 0x00000005ff307c19 */ /* 0x000fe20008011612 */
[----:B------:R-:W-:Y:S01]  /*0e20*/  IMAD R6, R52, 0x4, R5 ;  /* 0x0000000434067824 */ /* 0x000fe200078e0205 */
[----:B------:R-:W-:Y:S01]  /*0e30*/  LOP3.LUT R56, R56, UR4, RZ, 0x30, !PT ;  /* 0x0000000438387c12 */ /* 0x000fe2000f8e30ff */
[----:B------:R-:W-:Y:S01]  /*0e40*/  NOP ;  /* 0x0000000000007918 */ /* 0x000fe20000000000 */
[----:B01----:R-:W-:Y:S01]  /*0e50*/  SHF.R.U32.HI R9, RZ, UR5, R20 ;  /* 0x00000005ff097c19 */ /* 0x003fe20008011614 */
[----:B------:R0:W-:Y:S01]  /*0e60*/  ATOMS.POPC.INC.32 RZ, [R0+URZ] ;  /* 0x0000000000ff7f8c */ /* 0x0001e2000d8000ff */
[----:B------:R-:W-:-:S02]  /*0e70*/  LOP3.LUT R48, R48, UR4, RZ, 0x30, !PT ;  /* 0x0000000430307c12 */ /* 0x000fc4000f8e30ff */
[----:B------:R-:W-:Y:S01]  /*0e80*/  SHF.R.U32.HI R8, RZ, UR5, R23 ;  /* 0x00000005ff087c19 */ /* 0x000fe20008011617 */
[----:B------:R1:W-:Y:S01]  /*0e90*/  ATOMS.POPC.INC.32 RZ, [R6+URZ] ;  /* 0x0000000006ff7f8c */ /* 0x0003e2000d8000ff */
[----:B------:R-:W-:Y:S02]  /*0ea0*/  SHF.R.U32.HI R11, RZ, UR5, R25 ;  /* 0x00000005ff0b7c19 */ /* 0x000fe40008011619 */
[----:B------:R-:W-:Y:S01]  /*0eb0*/  LOP3.LUT R10, R9, UR4, RZ, 0x30, !PT ;  /* 0x00000004090a7c12 */ /* 0x000fe2000f8e30ff */
[--C-:B0-----:R-:W-:Y:S01]  /*0ec0*/  IMAD R0, R56, 0x4, R5.reuse ;  /* 0x0000000438007824 */ /* 0x101fe200078e0205 */
[----:B------:R-:W-:Y:S02]  /*0ed0*/  LOP3.LUT R8, R8, UR4, RZ, 0x30, !PT ;  /* 0x0000000408087c12 */ /* 0x000fe4000f8e30ff */
[----:B------:R-:W-:Y:S01]  /*0ee0*/  LOP3.LUT R12, R11, UR4, RZ, 0x30, !PT ;  /* 0x000000040b0c7c12 */ /* 0x000fe2000f8e30ff */
[--C-:B-1----:R-:W-:Y:S01]  /*0ef0*/  IMAD R6, R48, 0x4, R5.reuse ;  /* 0x0000000430067824 */ /* 0x102fe200078e0205 */
[----:B------:R0:W-:Y:S01]  /*0f00*/  ATOMS.POPC.INC.32 RZ, [R0+URZ] ;  /* 0x0000000000ff7f8c */ /* 0x0001e2000d8000ff */
[--C-:B------:R-:W-:Y:S01]  /*0f10*/  IMAD R9, R10, 0x4, R5.reuse ;  /* 0x000000040a097824 */ /* 0x100fe200078e0205 */
[----:B------:R-:W-:Y:S01]  /*0f20*/  LOP3.LUT R10, R35, 0x80000000, RZ, 0x3c, !PT ;  /* 0x80000000230a7812 */ /* 0x000fe200078e3cff */
[--C-:B------:R-:W-:Y:S01]  /*0f30*/  IMAD R8, R8, 0x4, R5.reuse ;  /* 0x0000000408087824 */ /* 0x100fe200078e0205 */
[----:B------:R1:W-:Y:S01]  /*0f40*/  ATOMS.POPC.INC.32 RZ, [R6+URZ] ;  /* 0x0000000006ff7f8c */ /* 0x0003e2000d8000ff */
[----:B------:R-:W-:Y:S01]  /*0f50*/  IMAD R11, R12, 0x4, R5 ;  /* 0x000000040c0b7824 */ /* 0x000fe200078e0205 */
[----:B------:R-:W-:-:S02]  /*0f60*/  LOP3.LUT R12, R37, 0x80000000, RZ, 0x3c, !PT ;  /* 0x80000000250c7812 */ /* 0x000fc400078e3cff */
[----:B------:R-:W-:Y:S01]  /*0f70*/  LOP3.LUT R16, R39, 0x80000000, RZ, 0x3c, !PT ;  /* 0x8000000027107812 */ /* 0x000fe200078e3cff */
[----:B------:R-:W-:Y:S01]  /*0f80*/  ATOMS.POPC.INC.32 RZ, [R8+URZ] ;  /* 0x0000000008ff7f8c */ /* 0x000fe2000d8000ff */
[----:B0-----:R-:W-:Y:S02]  /*0f90*/  SHF.R.U32.HI R0, RZ, UR5, R10 ;  /* 0x00000005ff007c19 */ /* 0x001fe4000801160a */
[----:B-1----:R-:W-:Y:S01]  /*0fa0*/  SHF.R.U32.HI R6, RZ, UR5, R17 ;  /* 0x00000005ff067c19 */ /* 0x002fe20008011611 */
[----:B------:R0:W-:Y:S01]  /*0fb0*/  ATOMS.POPC.INC.32 RZ, [R9+URZ] ;  /* 0x0000000009ff7f8c */ /* 0x0001e2000d8000ff */
[----:B------:R-:W-:Y:S02]  /*0fc0*/  SHF.R.U32.HI R14, RZ, UR5, R19 ;  /* 0x00000005ff0e7c19 */ /* 0x000fe40008011613 */
[----:B------:R-:W-:Y:S01]  /*0fd0*/  LOP3.LUT R6, R6, UR4, RZ, 0x30, !PT ;  /* 0x0000000406067c12 */ /* 0x000fe2000f8e30ff */
[----:B------:R1:W-:Y:S01]  /*0fe0*/  ATOMS.POPC.INC.32 RZ, [R11+URZ] ;  /* 0x000000000bff7f8c */ /* 0x0003e2000d8000ff */
[----:B------:R-:W-:-:S02]  /*0ff0*/  SHF.R.U32.HI R13, RZ, UR5, R12 ;  /* 0x00000005ff0d7c19 */ /* 0x000fc4000801160c */
[----:B------:R-:W-:Y:S02]  /*1000*/  LOP3.LUT R0, R0, UR4, RZ, 0x30, !PT ;  /* 0x0000000400007c12 */ /* 0x000fe4000f8e30ff */
[----:B0-----:R-:W-:Y:S02]  /*1010*/  SHF.R.U32.HI R9, RZ, UR5, R16 ;  /* 0x00000005ff097c19 */ /* 0x001fe40008011610 */
[----:B------:R-:W-:Y:S01]  /*1020*/  LOP3.LUT R50, R14, UR4, RZ, 0x30, !PT ;  /* 0x000000040e327c12 */ /* 0x000fe2000f8e30ff */
[--C-:B------:R-:W-:Y:S01]  /*1030*/  IMAD R14, R6, 0x4, R5.reuse ;  /* 0x00000004060e7824 */ /* 0x100fe200078e0205 */
[----:B------:R-:W-:Y:S01]  /*1040*/  LOP3.LUT R8, R13, UR4, RZ, 0x30, !PT ;  /* 0x000000040d087c12 */ /* 0x000fe2000f8e30ff */
[--C-:B------:R-:W-:Y:S01]  /*1050*/  IMAD R0, R0, 0x4, R5.reuse ;  /* 0x0000000400007824 */ /* 0x100fe200078e0205 */
[----:B------:R-:W-:Y:S01]  /*1060*/  LOP3.LUT R6, R9, UR4, RZ, 0x30, !PT ;  /* 0x0000000409067c12 */ /* 0x000fe2000f8e30ff */
[--C-:B------:R-:W-:Y:S01]  /*1070*/  IMAD R50, R50, 0x4, R5.reuse ;  /* 0x0000000432327824 */ /* 0x100fe200078e0205 */
[----:B------:R-:W-:Y:S01]  /*1080*/  LOP3.LUT R9, R40, 0x80000000, RZ, 0x3c, !PT ;  /* 0x8000000028097812 */ /* 0x000fe200078e3cff */
[--C-:B------:R-:W-:Y:S01]  /*1090*/  IMAD R26, R8, 0x4, R5.reuse ;  /* 0x00000004081a7824 */ /* 0x100fe200078e0205 */
[----:B------:R0:W-:Y:S01]  /*10a0*/  ATOMS.POPC.INC.32 RZ, [R0+URZ] ;  /* 0x0000000000ff7f8c */ /* 0x0001e2000d8000ff */
[----:B------:R-:W-:Y:S01]  /*10b0*/  IMAD R51, R6, 0x4, R5 ;  /* 0x0000000406337824 */ /* 0x000fe200078e0205 */
[----:B------:R-:W-:-:S02]  /*10c0*/  LOP3.LUT R6, R43, 0x80000000, RZ, 0x3c, !PT ;  /* 0x800000002b067812 */ /* 0x000fc400078e3cff */
[----:B-1----:R-:W-:Y:S01]  /*10d0*/  LOP3.LUT R11, R44, 0x80000000, RZ, 0x3c, !PT ;  /* 0x800000002c0b7812 */ /* 0x002fe200078e3cff */
[----:B------:R1:W-:Y:S01]  /*10e0*/  ATOMS.POPC.INC.32 RZ, [R14+URZ] ;  /* 0x000000000eff7f8c */ /* 0x0003e2000d8000ff */
[----:B------:R-:W-:Y:S02]  /*10f0*/  LOP3.LUT R8, R45, 0x80000000, RZ, 0x3c, !PT ;  /* 0x800000002d087812 */ /* 0x000fe400078e3cff */
[----:B------:R-:W-:Y:S01]  /*1100*/  LOP3.LUT R13, R46, 0x80000000, RZ, 0x3c, !PT ;  /* 0x800000002e0d7812 */ /* 0x000fe200078e3cff */
[----:B------:R2:W-:Y:S01]  /*1110*/  ATOMS.POPC.INC.32 RZ, [R26+URZ] ;  /* 0x000000001aff7f8c */ /* 0x0005e2000d8000ff */
[----:B0-----:R-:W-:Y:S02]  /*1120*/  SHF.R.U32.HI R0, RZ, UR5, R9 ;  /* 0x00000005ff007c19 */ /* 0x001fe40008011609 */
[----:B------:R-:W-:Y:S01]  /*1130*/  SHF.R.U32.HI R53, RZ, UR5, R11 ;  /* 0x00000005ff357c19 */ /* 0x000fe2000801160b */
[----:B-1----:R-:W0:Y:S01]  /*1140*/  LDC.64 R14, c[0x0][0x380] ;  /* 0x0000e000ff0e7b82 */ /* 0x002e220000000a00 */
[----:B------:R-:W-:Y:S01]  /*1150*/  SHF.R.U32.HI R55, RZ, UR5, R8 ;  /* 0x00000005ff377c19 */ /* 0x000fe20008011608 */
[----:B------:R1:W-:Y:S01]  /*1160*/  ATOMS.POPC.INC.32 RZ, [R50+URZ] ;  /* 0x0000000032ff7f8c */ /* 0x0003e2000d8000ff */
[----:B------:R-:W-:-:S02]  /*1170*/  SHF.R.U32.HI R57, RZ, UR5, R13 ;  /* 0x00000005ff397c19 */ /* 0x000fc4000801160d */
[----:B--2---:R-:W-:Y:S01]  /*1180*/  SHF.R.U32.HI R26, RZ, UR5, R6 ;  /* 0x00000005ff1a7c19 */ /* 0x004fe20008011606 */
[----:B------:R2:W-:Y:S01]  /*1190*/  ATOMS.POPC.INC.32 RZ, [R51+URZ] ;  /* 0x0000000033ff7f8c */ /* 0x0005e2000d8000ff */
[----:B------:R-:W-:Y:S02]  /*11a0*/  LOP3.LUT R0, R0, UR4, RZ, 0x30, !PT ;  /* 0x0000000400007c12 */ /* 0x000fe4000f8e30ff */
[----:B------:R-:W-:Y:S02]  /*11b0*/  LOP3.LUT R54, R26, UR4, RZ, 0x30, !PT ;  /* 0x000000041a367c12 */ /* 0x000fe4000f8e30ff */
[----:B------:R-:W-:Y:S01]  /*11c0*/  LOP3.LUT R58, R53, UR4, RZ, 0x30, !PT ;  /* 0x00000004353a7c12 */ /* 0x000fe2000f8e30ff */
[--C-:B------:R-:W-:Y:S01]  /*11d0*/  IMAD R53, R0, 0x4, R5.reuse ;  /* 0x0000000400357824 */ /* 0x100fe200078e0205 */
[----:B------:R-:W-:Y:S01]  /*11e0*/  ISETP.GT.U32.AND P2, PT, R3, 0xff, PT ;  /* 0x000000ff0300780c */ /* 0x000fe20003f44070 */
[--C-:B------:R-:W-:Y:S01]  /*11f0*/  IMAD R54, R54, 0x4, R5.reuse ;  /* 0x0000000436367824 */ /* 0x100fe200078e0205 */
[----:B------:R-:W-:Y:S01]  /*1200*/  LOP3.LUT R60, R55, UR4, RZ, 0x30, !PT ;  /* 0x00000004373c7c12 */ /* 0x000fe2000f8e30ff */
[--C-:B------:R-:W-:Y:S01]  /*1210*/  IMAD R58, R58, 0x4, R5.reuse ;  /* 0x000000043a3a7824 */ /* 0x100fe200078e0205 */
[----:B------:R-:W-:Y:S01]  /*1220*/  LOP3.LUT R26, R57, UR4, RZ, 0x30, !PT ;  /* 0x00000004391a7c12 */ /* 0x000fe2000f8e30ff */
[----:B------:R3:W-:Y:S01]  /*1230*/  ATOMS.POPC.INC.32 RZ, [R53+URZ] ;  /* 0x0000000035ff7f8c */ /* 0x0007e2000d8000ff */
[----:B-1----:R-:W-:Y:S01]  /*1240*/  P2R R50, PR, RZ, 0x4 ;  /* 0x00000004ff327803 */ /* 0x002fe20000000000 */
[----:B------:R-:W-:-:S02]  /*1250*/  IMAD R60, R60, 0x4, R5 ;  /* 0x000000043c3c7824 */ /* 0x000fc400078e0205 */
[----:B------:R-:W-:Y:S01]  /*1260*/  IMAD R5, R26, 0x4, R5 ;  /* 0x000000041a057824 */ /* 0x000fe200078e0205 */
[----:B------:R3:W-:Y:S01]  /*1270*/  ATOMS.POPC.INC.32 RZ, [R54+URZ] ;  /* 0x0000000036ff7f8c */ /* 0x0007e2000d8000ff */
[----:B--2---:R-:W-:Y:S02]  /*1280*/  IMAD R51, R3, 0x4, R7 ;  /* 0x0000000403337824 */ /* 0x004fe400078e0207 */
[----:B------:R-:W-:Y:S01]  /*1290*/  IMAD.MOV.U32 R0, RZ, RZ, RZ ;  /* 0x000000ffff007224 */ /* 0x000fe200078e00ff */
[----:B------:R3:W-:Y:S04]  /*12a0*/  ATOMS.POPC.INC.32 RZ, [R58+URZ] ;  /* 0x000000003aff7f8c */ /* 0x0007e8000d8000ff */
[----:B------:R3:W-:Y:S04]  /*12b0*/  ATOMS.POPC.INC.32 RZ, [R60+URZ] ;  /* 0x000000003cff7f8c */ /* 0x0007e8000d8000ff */
[----:B------:R3:W-:Y:S01]  /*12c0*/  ATOMS.POPC.INC.32 RZ, [R5+URZ] ;  /* 0x0000000005ff7f8c */ /* 0x0007e2000d8000ff */
[----:B------:R-:W-:Y:S06]  /*12d0*/  BAR.SYNC.DEFER_BLOCKING 0x0 ;  /* 0x0000000000007b1d */ /* 0x000fec0000010000 */
[----:B------:R-:W-:Y:S05]  /*12e0*/  @P2 BRA `(.L_x_13) ;  /* 0x00000000008c2947 */ /* 0x000fea0003800000 */
[----:B------:R-:W1:Y:S04]  /*12f0*/  LDS R0, [R51] ;  /* 0x0000000033007984 */ /* 0x000e680000000800 */
[----:B---3--:R-:W2:Y:S04]  /*1300*/  LDS R5, [R51+0x400] ;  /* 0x0004000033057984 */ /* 0x008ea80000000800 */
[----:B------:R-:W3:Y:S04]  /*1310*/  LDS R53, [R51+0x800] ;  /* 0x0008000033357984 */ /* 0x000ee80000000800 */
[----:B------:R-:W4:Y:S04]  /*1320*/  LDS R55, [R51+0xc00] ;  /* 0x000c000033377984 */ /* 0x000f280000000800 */
[----:B------:R-:W5:Y:S04]  /*1330*/  LDS R57, [R51+0x1000] ;  /* 0x0010000033397984 */ /* 0x000f680000000800 */
[----:B------:R-:W0:Y:S04]  /*1340*/  LDS R59, [R51+0x1400] ;  /* 0x00140000333b7984 */ /* 0x000e280000000800 */
[----:B------:R-:W-:Y:S04]  /*1350*/  LDS R61, [R51+0x2000] ;  /* 0x00200000333d7984 */ /* 0x000fe80000000800 */
[----:B------:R-:W-:Y:S04]  /*1360*/  LDS R63, [R51+0x2400] ;  /* 0x00240000333f7984 */ /* 0x000fe80000000800 */
[----:B------:R-:W-:Y:S04]  /*1370*/  LDS R65, [R51+0x2800] ;  /* 0x0028000033417984 */ /* 0x000fe80000000800 */
[----:B------:R-:W-:Y:S04]  /*1380*/  STS [R51], RZ ;  /* 0x000000ff33007388 */ /* 0x000fe80000000800 */
[----:B-1----:R-:W-:Y:S01]  /*1390*/  STS [R51+0x400], R0 ;  /* 0x0004000033007388 */ /* 0x002fe20000000800 */
[----:B--2---:R-:W-:-:S03]  /*13a0*/  IMAD.IADD R54, R0, 0x1, R5 ;  /* 0x0000000100367824 */ /* 0x004fc600078e0205 */
[----:B------:R-:W1:Y:S01]  /*13b0*/  LDS R5, [R51+0x1800] ;  /* 0x0018000033057984 */ /* 0x000e620000000800 */
[----:B---3--:R-:W-:-:S03]  /*13c0*/  IMAD.IADD R58, R54, 0x1, R53 ;  /* 0x00000001363a7824 */ /* 0x008fc600078e0235 */
[----:B------:R-:W2:Y:S01]  /*13d0*/  LDS R53, [R51+0x1c00] ;  /* 0x001c000033357984 */ /* 0x000ea20000000800 */
[----:B----4-:R-:W-:-:S03]  /*13e0*/  IMAD.IADD R60, R58, 0x1, R55 ;  /* 0x000000013a3c7824 */ /* 0x010fc600078e0237 */
[----:B------:R1:W-:Y:S01]  /*13f0*/  STS [R51+0x800], R54 ;  /* 0x0008003633007388 */ /* 0x0003e20000000800 */
[----:B-----5:R-:W-:-:S03]  /*1400*/  IMAD.IADD R62, R60, 0x1, R57 ;  /* 0x000000013c3e7824 */ /* 0x020fc600078e0239 */
[----:B------:R-:W3:Y:S01]  /*1410*/  LDS R55, [R51+0x2c00] ;  /* 0x002c000033377984 */ /* 0x000ee20000000800 */
[----:B0-----:R-:W-:-:S03]  /*1420*/  IMAD.IADD R64, R62, 0x1, R59 ;  /* 0x000000013e407824 */ /* 0x001fc600078e023b */
[----:B------:R0:W-:Y:S04]  /*1430*/  STS [R51+0xc00], R58 ;  /* 0x000c003a33007388 */ /* 0x0001e80000000800 */
[----:B------:R4:W-:Y:S04]  /*1440*/  STS [R51+0x1000], R60 ;  /* 0x0010003c33007388 */ /* 0x0009e80000000800 */
[----:B------:R4:W-:Y:S04]  /*1450*/  STS [R51+0x1400], R62 ;  /* 0x0014003e33007388 */ /* 0x0009e80000000800 */
[----:B------:R4:W-:Y:S01]  /*1460*/  STS [R51+0x1800], R64 ;  /* 0x0018004033007388 */ /* 0x0009e20000000800 */
[----:B-1----:R-:W-:-:S04]  /*1470*/  IMAD.IADD R54, R64, 0x1, R5 ;  /* 0x0000000140367824 */ /* 0x002fc800078e0205 */
[----:B--2---:R-:W-:Y:S01]  /*1480*/  IMAD.IADD R66, R54, 0x1, R53 ;  /* 0x0000000136427824 */ /* 0x004fe200078e0235 */
[----:B------:R4:W-:Y:S03]  /*1490*/  STS [R51+0x1c00], R54 ;  /* 0x001c003633007388 */ /* 0x0009e60000000800 */
[----:B------:R-:W-:Y:S01]  /*14a0*/  IMAD.IADD R68, R66, 0x1, R61 ;  /* 0x0000000142447824 */ /* 0x000fe200078e023d */
[----:B------:R4:W-:Y:S03]  /*14b0*/  STS [R51+0x2000], R66 ;  /* 0x0020004233007388 */ /* 0x0009e60000000800 */
[----:B------:R-:W-:Y:S01]  /*14c0*/  IMAD.IADD R70, R68, 0x1, R63 ;  /* 0x0000000144467824 */ /* 0x000fe200078e023f */
[----:B------:R4:W-:Y:S03]  /*14d0*/  STS [R51+0x2400], R68 ;  /* 0x0024004433007388 */ /* 0x0009e60000000800 */
[----:B0-----:R-:W-:Y:S01]  /*14e0*/  IMAD.IADD R58, R70, 0x1, R65 ;  /* 0x00000001463a7824 */ /* 0x001fe200078e0241 */
[----:B------:R4:W-:Y:S03]  /*14f0*/  STS [R51+0x2800], R70 ;  /* 0x0028004633007388 */ /* 0x0009e60000000800 */
[----:B---3--:R-:W-:Y:S01]  /*1500*/  IMAD.IADD R0, R58, 0x1, R55 ;  /* 0x000000013a007824 */ /* 0x008fe200078e0237 */
[----:B------:R4:W-:Y:S06]  /*1510*/  STS [R51+0x2c00], R58 ;  /* 0x002c003a33007388 */ /* 0x0009ec0000000800 */
.L_x_13:
[----:B------:R-:W-:Y:S05]  /*1520*/  BSYNC.RECONVERGENT B0 ;  /* 0x0000000000007941 */ /* 0x000fea0003800200 */
.L_x_12:
[----:B------:R-:W-:Y:S01]  /*1530*/  ISETP.NE.AND P0, PT, R0, 0x1980, PT ;  /* 0x000019800000780c */ /* 0x000fe20003f05270 */
[----:B---3--:R-:W-:Y:S01]  /*1540*/  IMAD R5, R42, 0x100, R3 ;  /* 0x000001002a057824 */ /* 0x008fe200078e0203 */
[----:B------:R-:W-:Y:S01]  /*1550*/  @!P2 LOP3.LUT R53, R0, 0x40000000, RZ, 0xfc, !PT ;  /* 0x400000000035a812 */ /* 0x000fe200078efcff */
[----:B------:R-:W-:Y:S01]  /*1560*/  IMAD R41, R41, 0x11, RZ ;  /* 0x0000001129297824 */ /* 0x000fe200078e02ff */
[----:B------:R-:W-:Y:S01]  /*1570*/  ISETP.LT.U32.AND P0, PT, R3, 0x100, !P0 ;  /* 0x000001000300780c */ /* 0x000fe20004701070 */
[----:B0-----:R-:W-:-:S03]  /*1580*/  IMAD.WIDE R14, R5, 0x4, R14 ;  /* 0x00000004050e7825 */ /* 0x001fc600078e020e */
[----:B------:R-:W-:Y:S01]  /*1590*/  LOP3.LUT R57, R41, R4, RZ, 0xfc, !PT ;  /* 0x0000000429397212 */ /* 0x000fe200078efcff */
[----:B----4-:R-:W-:Y:S01]  /*15a0*/  IMAD R54, R42, 0x1980, RZ ;  /* 0x000019802a367824 */ /* 0x010fe200078e02ff */
[----:B------:R0:W-:Y:S07]  /*15b0*/  @!P2 STG.E.STRONG.SYS desc[UR6][R14.64], R53 ;  /* 0x000000350e00a986 */ /* 0x0001ee000c115906 */
[----:B------:R-:W-:Y:S06]  /*15c0*/  BAR.RED.OR.DEFER_BLOCKING 0x0, P0 ;  /* 0x0000000000007b1d */ /* 0x000fec0000014800 */
[----:B------:R-:W1:Y:S01]  /*15d0*/  B2R.RESULT RZ, P0 ;  /* 0x0000000000ff731c */ /* 0x000e620000004000 */
[----:B------:R-:W-:-:S04]  /*15e0*/  IADD3 R4, P1, PT, R54, R57, RZ ;  /* 0x0000003936047210 */ /* 0x000fc80007f3e0ff */
[----:B------:R-:W-:Y:S01]  /*15f0*/  LEA.HI.X.SX32 R55, R54, RZ, 0x1, P1 ;  /* 0x000000ff36377211 */ /* 0x000fe200008f0eff */
[----:B------:R-:W-:-:S03]  /*1600*/  IMAD.SHL.U32 R5, R4, 0x4, RZ ;  /* 0x0000000404057824 */ /* 0x000fc600078e00ff */
[----:B------:R-:W-:Y:S01]  /*1610*/  SHF.L.U64.HI R4, R4, 0x2, R55 ;  /* 0x0000000204047819 */ /* 0x000fe20000010237 */
[----:B01----:R-:W-:Y:S06]  /*1620*/  @!P0 BRA `(.L_x_14) ;  /* 0x0000001000b48947 */ /* 0x003fec0003800000 */
[----:B------:R-:W0:Y:S01]  /*1630*/  LDCU.64 UR8, c[0x0][0x3b8] ;  /* 0x00007700ff0877ac */ /* 0x000e220008000a00 */
[----:B------:R-:W-:Y:S01]  /*1640*/  BSSY B1, `(.L_x_15) ;  /* 0x0000032000017945 */ /* 0x000fe20003800000 */
[----:B------:R-:W-:Y:S01]  /*1650*/  IMAD R13, R3, 0x8, R7 ;  /* 0x00000008030d7824 */ /* 0x000fe200078e0207 */
[----:B0-----:R-:W-:-:S04]  /*1660*/  IADD3 R8, P0, PT, R5, UR8, RZ ;  /* 0x0000000805087c10 */ /* 0x001fc8000ff1e0ff */
[----:B------:R-:W-:Y:S01]  /*1670*/  IADD3.X R9, PT, PT, R4, UR9, RZ, P0, !PT ;  /* 0x0000000904097c10 */ /* 0x000fe200087fe4ff */
[----:B------:R-:W-:Y:S08]  /*1680*/  @P2 BRA `(.L_x_16) ;  /* 0x0000000000b42947 */ /* 0x000ff00003800000 */
[----:B------:R-:W0:Y:S02]  /*1690*/  LDCU.64 UR8, c[0x0][0x398] ;  /* 0x00007300ff0877ac */ /* 0x000e240008000a00 */
[----:B0-----:R-:W-:-:S04]  /*16a0*/  LEA R10, P0, R3, UR8, 0x3 ;  /* 0x00000008030a7c11 */ /* 0x001fc8000f8018ff */
[----:B------:R-:W-:-:S05]  /*16b0*/  LEA.HI.X R11, R3, UR9, RZ, 0x3, P0 ;  /* 0x00000009030b7c11 */ /* 0x000fca00080f1cff */
[----:B------:R-:W2:Y:S01]  /*16c0*/  LDG.E.64 R4, desc[UR6][R10.64] ;  /* 0x000000060a047981 */ /* 0x000ea2000c1e1b00 */
[----:B------:R-:W-:-:S04]  /*16d0*/  ISETP.GT.U32.AND P0, PT, R3, R49, PT ;  /* 0x000000310300720c */ /* 0x000fc80003f04070 */
[----:B------:R-:W-:-:S04]  /*16e0*/  SEL R17, RZ, 0x1980, !P0 ;  /* 0x00001980ff117807 */ /* 0x000fc80004000000 */
[----:B--2---:R-:W-:Y:S01]  /*16f0*/  IADD3 R4, P0, PT, R4, -R17, RZ ;  /* 0x8000001104047210 */ /* 0x004fe20007f1e0ff */
[----:B------:R-:W-:-:S03]  /*1700*/  IMAD.MOV.U32 R17, RZ, RZ, R0 ;  /* 0x000000ffff117224 */ /* 0x000fc600078e0000 */
[----:B------:R-:W-:Y:S02]  /*1710*/  IADD3.X R5, PT, PT, R5, -0x1, RZ, P0, !PT ;  /* 0xffffffff05057810 */ /* 0x000fe400007fe4ff */
[----:B------:R-:W-:-:S03]  /*1720*/  ISETP.GE.AND P0, PT, R42, 0x1, PT ;  /* 0x000000012a00780c */ /* 0x000fc60003f06270 */
[----:B------:R0:W-:Y:S10]  /*1730*/  STS.64 [R13+0x6600], R4 ;  /* 0x006600040d007388 */ /* 0x0001f40000000a00 */
[----:B------:R-:W-:Y:S05]  /*1740*/  @!P0 BRA `(.L_x_17) ;  /* 0x00000000006c8947 */ /* 0x000fea0003800000 */
[----:B------:R-:W-:Y:S01]  /*1750*/  BSSY B0, `(.L_x_18) ;  /* 0x0000019000007945 */ /* 0x000fe20003800000 */
[----:B------:R-:W-:Y:S02]  /*1760*/  IMAD.MOV.U32 R6, RZ, RZ, -0x1 ;  /* 0xffffffffff067424 */ /* 0x000fe400078e00ff */
[----:B------:R-:W-:Y:S02]  /*1770*/  IMAD.MOV.U32 R10, RZ, RZ, R42 ;  /* 0x000000ffff0a7224 */ /* 0x000fe400078e002a */
[----:B------:R-:W-:-:S07]  /*1780*/  IMAD.MOV.U32 R17, RZ, RZ, R0 ;  /* 0x000000ffff117224 */ /* 0x000fce00078e0000 */
.L_x_22:
[----:B0-----:R-:W0:Y:S01]  /*1790*/  LDC.64 R4, c[0x0][0x380] ;  /* 0x0000e000ff047b82 */ /* 0x001e220000000a00 */
[----:B------:R-:W-:Y:S01]  /*17a0*/  VIADD R19, R10, 0xffffffff ;  /* 0xffffffff0a137836 */ /* 0x000fe20000000000 */
[----:B------:R-:W-:Y:S03]  /*17b0*/  BSSY B2, `(.L_x_19) ;  /* 0x0000008000027945 */ /* 0x000fe60003800000 */
[----:B------:R-:W-:-:S04]  /*17c0*/  IMAD R11, R19, 0x100, R3 ;  /* 0x00000100130b7824 */ /* 0x000fc800078e0203 */
[----:B0-----:R-:W-:-:S07]  /*17d0*/  IMAD.WIDE R4, R11, 0x4, R4 ;  /* 0x000000040b047825 */ /* 0x001fce00078e0204 */
.L_x_20:
[----:B------:R-:W-:Y:S05]  /*17e0*/  YIELD ;  /* 0x0000000000007946 */ /* 0x000fea0003800000 */
[----:B------:R0:W-:Y:S06]  /*17f0*/  MEMBAR.SC.CTA ;  /* 0x0000000000007992 */ /* 0x0001ec0000000000 */
[----:B0-----:R-:W2:Y:S02]  /*1800*/  LDG.E.STRONG.SYS R11, desc[UR6][R4.64] ;  /* 0x00000006040b7981 */ /* 0x001ea4000c1f5900 */
[----:B--2---:R-:W-:-:S13]  /*1810*/  ISETP.NE.AND P0, PT, R11, RZ, PT ;  /* 0x000000ff0b00720c */ /* 0x004fda0003f05270 */
[----:B------:R-:W-:Y:S05]  /*1820*/  @!P0 BRA `(.L_x_20) ;  /* 0xfffffffc00ec8947 */ /* 0x000fea000383ffff */
[----:B------:R-:W-:Y:S05]  /*1830*/  BSYNC B2 ;  /* 0x0000000000027941 */ /* 0x000fea0003800000 */
.L_x_19:
[----:B------:R-:W-:Y:S01]  /*1840*/  BSSY.RECONVERGENT B2, `(.L_x_21) ;  /* 0x0000006000027945 */ /* 0x000fe20003800200 */
[C---:B------:R-:W-:Y:S02]  /*1850*/  ISETP.GT.AND P0, PT, R11.reuse, -0x1, PT ;  /* 0xffffffff0b00780c */ /* 0x040fe40003f04270 */
[----:B------:R-:W-:Y:S01]  /*1860*/  LOP3.LUT R4, R11, 0x3fffffff, RZ, 0xc0, !PT ;  /* 0x3fffffff0b047812 */ /* 0x000fe200078ec0ff */
[----:B------:R-:W-:Y:S05]  /*1870*/  WARPSYNC.EXCLUSIVE R6 ;  /* 0x0000000006007348 */ /* 0x000fea0003a00000 */
[----:B------:R-:W-:-:S05]  /*1880*/  IMAD.IADD R17, R4, 0x1, R17 ;  /* 0x0000000104117824 */ /* 0x000fca00078e0211 */
[----:B------:R-:W-:-:S07]  /*1890*/  VOTE.ANY R6, PT, P0 ;  /* 0x0000000000067806 */ /* 0x000fce00000e0100 */
[----:B------:R-:W-:Y:S05]  /*18a0*/  BSYNC.RECONVERGENT B2 ;  /* 0x0000000000027941 */ /* 0x000fea0003800200 */
.L_x_21:
[----:B------:R-:W-:Y:S01]  /*18b0*/  ISETP.GT.U32.AND P1, PT, R10, 0x1, PT ;  /* 0x000000010a00780c */ /* 0x000fe20003f24070 */
[----:B------:R-:W-:-:S12]  /*18c0*/  IMAD.MOV.U32 R10, RZ, RZ, R19 ;  /* 0x000000ffff0a7224 */ /* 0x000fd800078e0013 */
[----:B------:R-:W-:Y:S05]  /*18d0*/  @P0 BRA P1, `(.L_x_22) ;  /* 0xfffffffc00ac0947 */ /* 0x000fea000083ffff */
[----:B------:R-:W-:Y:S05]  /*18e0*/  BSYNC B0 ;  /* 0x0000000000007941 */ /* 0x000fea0003800000 */
.L_x_18:
[----:B------:R1:W2:Y:S02]  /*18f0*/  LDS.64 R4, [R13+0x6600] ;  /* 0x006600000d047984 */ /* 0x0002a40000000a00 */
.L_x_17:
[C---:B------:R-:W-:Y:S01]  /*1900*/  IMAD.IADD R19, R17.reuse, 0x1, -R0 ;  /* 0x0000000111137824 */ /* 0x040fe200078e0a00 */
[----:B------:R-:W-:-:S04]  /*1910*/  LOP3.LUT R11, R17, 0x80000000, RZ, 0xfc, !PT ;  /* 0x80000000110b7812 */ /* 0x000fc800078efcff */
[C---:B0-2---:R-:W-:Y:S01]  /*1920*/  IADD3 R4, P0, PT, R19.reuse, R4, RZ ;  /* 0x0000000413047210 */ /* 0x045fe20007f1e0ff */
[----:B------:R0:W-:Y:S03]  /*1930*/  STG.E.STRONG.SYS desc[UR6][R14.64], R11 ;  /* 0x0000000b0e007986 */ /* 0x0001e6000c115906 */
[----:B------:R-:W-:-:S05]  /*1940*/  LEA.HI.X.SX32 R5, R19, R5, 0x1, P0 ;  /* 0x0000000513057211 */ /* 0x000fca00000f0eff */
[----:B------:R0:W-:Y:S04]  /*1950*/  STS.64 [R13+0x6600], R4 ;  /* 0x006600040d007388 */ /* 0x0001e80000000a00 */
.L_x_16:
[----:B------:R-:W-:Y:S05]  /*1960*/  BSYNC B1 ;  /* 0x0000000000017941 */ /* 0x000fea0003800000 */
.L_x_15:
[----:B0-----:R-:W0:Y:S01]  /*1970*/  LDC R5, c[0x0][0x3c0] ;  /* 0x0000f000ff057b82 */ /* 0x001e220000000800 */
[----:B------:R-:W-:-:S07]  /*1980*/  IMAD R4, R49, 0x8, R7 ;  /* 0x0000000831047824 */ /* 0x000fce00078e0207 */
[----:B------:R-:W2:Y:S01]  /*1990*/  LDC.64 R16, c[0x0][0x390] ;  /* 0x0000e400ff107b82 */ /* 0x000ea20000000a00 */
[----:B0-----:R-:W-:Y:S02]  /*19a0*/  ISETP.GE.AND P0, PT, R47, R5, PT ;  /* 0x000000052f00720c */ /* 0x001fe40003f06270 */
[----:B--2---:R-:W-:-:S04]  /*19b0*/  ISETP.EQ.U32.AND P1, PT, R16, RZ, PT ;  /* 0x000000ff1000720c */ /* 0x004fc80003f22070 */
[----:B------:R-:W-:-:S04]  /*19c0*/  ISETP.EQ.OR.EX P0, PT, R17, RZ, !P0, P1 ;  /* 0x000000ff1100720c */ /* 0x000fc80004702710 */
[----:B------:R-:W-:-:S13]  /*19d0*/  ISETP.GT.U32.OR P0, PT, R3, 0xff, P0 ;  /* 0x000000ff0300780c */ /* 0x000fda0000704470 */
[----:B------:R-:W-:Y:S05]  /*19e0*/  @P0 BRA `(.L_x_23) ;  /* 0x0000000000240947 */ /* 0x000fea0003800000 */
[----:B------:R-:W0:Y:S01]  /*19f0*/  LDS.64 R10, [R13+0x6600] ;  /* 0x006600000d0a7984 */ /* 0x000e220000000a00 */
[C---:B------:R-:W-:Y:S02]  /*1a00*/  ISETP.GT.U32.AND P0, PT, R3.reuse, R49, PT ;  /* 0x000000310300720c */ /* 0x040fe40003f04070 */
[C---:B------:R-:W-:Y:S02]  /*1a10*/  LEA R6, P2, R3.reuse, R16, 0x3 ;  /* 0x0000001003067211 */ /* 0x040fe400078418ff */
[----:B------:R-:W-:Y:S02]  /*1a20*/  SEL R7, RZ, 0x1980, !P0 ;  /* 0x00001980ff077807 */ /* 0x000fe40004000000 */
[--C-:B------:R-:W-:Y:S02]  /*1a30*/  SHF.R.S32.HI R15, RZ, 0x1f, R0.reuse ;  /* 0x0000001fff0f7819 */ /* 0x100fe40000011400 */
[----:B0-----:R-:W-:Y:S02]  /*1a40*/  IADD3 R2, P0, P1, R10, R7, R0 ;  /* 0x000000070a027210 */ /* 0x001fe4000791e000 */
[----:B------:R-:W-:-:S02]  /*1a50*/  LEA.HI.X R7, R3, R17, RZ, 0x3, P2 ;  /* 0x0000001103077211 */ /* 0x000fc400010f1cff */
[----:B------:R-:W-:-:S05]  /*1a60*/  IADD3.X R3, PT, PT, R11, RZ, R15, P0, P1 ;  /* 0x000000ff0b037210 */ /* 0x000fca00007e240f */
[----:B------:R0:W-:Y:S04]  /*1a70*/  STG.E.64 desc[UR6][R6.64], R2 ;  /* 0x0000000206007986 */ /* 0x0001e8000c101b06 */
.L_x_23:
[----:B------:R-:W-:Y:S05]  /*1a80*/  WARPSYNC.ALL ;  /* 0x0000000000007948 */ /* 0x000fea0003800000 */
[----:B------:R-:W-:Y:S01]  /*1a90*/  BAR.SYNC.DEFER_BLOCKING 0x0 ;  /* 0x0000000000007b1d */ /* 0x000fe20000010000 */
[----:B------:R-:W-:-:S05]  /*1aa0*/  ISETP.GT.AND P0, PT, R47, R5, PT ;  /* 0x000000052f00720c */ /* 0x000fca0003f04270 */
[----:B0-----:R0:W2:Y:S08]  /*1ab0*/  LDS.64 R2, [R4+0x6600] ;  /* 0x0066000004027984 */ /* 0x0010b00000000a00 */
[----:B0-----:R-:W-:Y:S05]  /*1ac0*/  @P0 BRA `(.L_x_24) ;  /* 0x00000000005c0947 */ /* 0x001fea0003800000 */
[----:B------:R-:W0:Y:S01]  /*1ad0*/  LDCU.64 UR4, c[0x0][0x3a0] ;  /* 0x00007400ff0477ac */ /* 0x000e220008000a00 */
[----:B--2---:R-:W-:-:S05]  /*1ae0*/  IADD3 R0, P1, PT, R57, R2, RZ ;  /* 0x0000000239007210 */ /* 0x004fca0007f3e0ff */
[----:B------:R-:W-:Y:S01]  /*1af0*/  IMAD.X R7, RZ, RZ, R3, P1 ;  /* 0x000000ffff077224 */ /* 0x000fe200008e0603 */
[----:B0-----:R-:W-:-:S04]  /*1b00*/  LEA R2, P1, R0, UR4, 0x2 ;  /* 0x0000000400027c11 */ /* 0x001fc8000f8210ff */
[----:B------:R-:W-:-:S05]  /*1b10*/  LEA.HI.X R3, R0, UR5, R7, 0x2, P1 ;  /* 0x0000000500037c11 */ /* 0x000fca00088f1407 */
[----:B------:R2:W-:Y:S04]  /*1b20*/  STG.E desc[UR6][R2.64], R28 ;  /* 0x0000001c02007986 */ /* 0x0005e8000c101906 */
        /* <DEDUP_REMOVED lines=15> */
[----:B------:R2:W-:Y:S01]  /*1c20*/  STG.E desc[UR6][R2.64+0x800], R46 ;  /* 0x0008002e02007986 */ /* 0x0005e2000c101906 */
[----:B------:R-:W-:Y:S05]  /*1c30*/  BRA `(.L_x_25) ;  /* 0x0000000000e07947 */ /* 0x000fea0003800000 */
.L_x_24:
[----:B------:R-:W0:Y:S01]  /*1c40*/  LDCU.64 UR4, c[0x0][0x3a0] ;  /* 0x00007400ff0477ac */ /* 0x000e220008000a00 */
[----:B------:R-:W-:Y:S01]  /*1c50*/  IMAD R4, R42, -0x1980, R5 ;  /* 0xffffe6802a047824 */ /* 0x000fe200078e0205 */
[C---:B--2---:R-:W-:Y:S01]  /*1c60*/  IADD3 R0, P1, PT, R57.reuse, R2, RZ ;  /* 0x0000000239007210 */ /* 0x044fe20007f3e0ff */
[C---:B------:R-:W-:Y:S02]  /*1c70*/  VIADD R11, R57.reuse, 0x20 ;  /* 0x00000020390b7836 */ /* 0x040fe40000000000 */
[C---:B-1----:R-:W-:Y:S01]  /*1c80*/  VIADD R13, R57.reuse, 0x40 ;  /* 0x00000040390d7836 */ /* 0x042fe20000000000 */
[-C--:B------:R-:W-:Y:S01]  /*1c90*/  ISETP.GE.AND P5, PT, R57, R4.reuse, PT ;  /* 0x000000043900720c */ /* 0x080fe20003fa6270 */
[----:B------:R-:W-:Y:S01]  /*1ca0*/  IMAD.X R7, RZ, RZ, R3, P1 ;  /* 0x000000ffff077224 */ /* 0x000fe200008e0603 */
[-C--:B------:R-:W-:Y:S01]  /*1cb0*/  ISETP.GE.AND P4, PT, R11, R4.reuse, PT ;  /* 0x000000040b00720c */ /* 0x080fe20003f86270 */
[----:B------:R-:W-:Y:S01]  /*1cc0*/  VIADD R11, R57, 0x60 ;  /* 0x00000060390b7836 */ /* 0x000fe20000000000 */
[----:B------:R-:W-:Y:S01]  /*1cd0*/  ISETP.GE.AND P3, PT, R13, R4, PT ;  /* 0x000000040d00720c */ /* 0x000fe20003f66270 */
[----:B------:R-:W-:-:S02]  /*1ce0*/  VIADD R13, R57, 0x80 ;  /* 0x00000080390d7836 */ /* 0x000fc40000000000 */
[----:B------:R-:W-:Y:S01]  /*1cf0*/  VIADD R15, R57, 0xa0 ;  /* 0x000000a0390f7836 */ /* 0x000fe20000000000 */
[-C--:B------:R-:W-:Y:S01]  /*1d00*/  ISETP.GE.AND P2, PT, R11, R4.reuse, PT ;  /* 0x000000040b00720c */ /* 0x080fe20003f46270 */
[----:B------:R-:W-:Y:S01]  /*1d10*/  VIADD R11, R57, 0xc0 ;  /* 0x000000c0390b7836 */ /* 0x000fe20000000000 */
[C---:B0-----:R-:W-:Y:S02]  /*1d20*/  LEA R2, P1, R0.reuse, UR4, 0x2 ;  /* 0x0000000400027c11 */ /* 0x041fe4000f8210ff */
[-C--:B------:R-:W-:Y:S02]  /*1d30*/  ISETP.GE.AND P6, PT, R15, R4.reuse, PT ;  /* 0x000000040f00720c */ /* 0x080fe40003fc6270 */
[----:B------:R-:W-:Y:S02]  /*1d40*/  LEA.HI.X R3, R0, UR5, R7, 0x2, P1 ;  /* 0x0000000500037c11 */ /* 0x000fe400088f1407 */
[----:B------:R-:W-:Y:S01]  /*1d50*/  ISETP.GE.AND P1, PT, R13, R4, PT ;  /* 0x000000040d00720c */ /* 0x000fe20003f26270 */
[----:B------:R-:W-:-:S02]  /*1d60*/  VIADD R13, R57, 0xe0 ;  /* 0x000000e0390d7836 */ /* 0x000fc40000000000 */
[----:B------:R0:W-:Y:S01]  /*1d70*/  @!P5 STG.E desc[UR6][R2.64], R28 ;  /* 0x0000001c0200d986 */ /* 0x0001e2000c101906 */
[-C--:B------:R-:W-:Y:S01]  /*1d80*/  ISETP.GE.AND P5, PT, R11, R4.reuse, PT ;  /* 0x000000040b00720c */ /* 0x080fe20003fa6270 */
[----:B------:R-:W-:Y:S02]  /*1d90*/  VIADD R11, R57, 0x100 ;  /* 0x00000100390b7836 */ /* 0x000fe40000000000 */
[----:B------:R0:W-:Y:S01]  /*1da0*/  @!P4 STG.E desc[UR6][R2.64+0x80], R29 ;  /* 0x0000801d0200c986 */ /* 0x0001e2000c101906 */
[-C--:B------:R-:W-:Y:S01]  /*1db0*/  ISETP.GE.AND P4, PT, R13, R4.reuse, PT ;  /* 0x000000040d00720c */ /* 0x080fe20003f86270 */
[----:B------:R-:W-:Y:S02]  /*1dc0*/  VIADD R13, R57, 0x120 ;  /* 0x00000120390d7836 */ /* 0x000fe40000000000 */
[----:B------:R0:W-:Y:S01]  /*1dd0*/  @!P3 STG.E desc[UR6][R2.64+0x100], R30 ;  /* 0x0001001e0200b986 */ /* 0x0001e2000c101906 */
        /* <DEDUP_REMOVED lines=21> */
[----:B------:R-:W-:-:S03]  /*1f30*/  ISETP.GE.AND P2, PT, R13, R4, PT ;  /* 0x000000040d00720c */ /* 0x000fc60003f46270 */
[----:B------:R0:W-:Y:S01]  /*1f40*/  @!P1 STG.E desc[UR6][R2.64+0x500], R38 ;  /* 0x0005002602009986 */ /* 0x0001e2000c101906 */
[----:B------:R-:W-:-:S03]  /*1f50*/  ISETP.GE.AND P1, PT, R11, R4, PT ;  /* 0x000000040b00720c */ /* 0x000fc60003f26270 */
[----:B------:R0:W-:Y:S04]  /*1f60*/  @!P6 STG.E desc[UR6][R2.64+0x580], R39 ;  /* 0x000580270200e986 */ /* 0x0001e8000c101906 */
[----:B------:R0:W-:Y:S04]  /*1f70*/  @!P5 STG.E desc[UR6][R2.64+0x600], R40 ;  /* 0x000600280200d986 */ /* 0x0001e8000c101906 */
[----:B------:R0:W-:Y:S04]  /*1f80*/  @!P4 STG.E desc[UR6][R2.64+0x680], R43 ;  /* 0x0006802b0200c986 */ /* 0x0001e8000c101906 */
[----:B------:R0:W-:Y:S04]  /*1f90*/  @!P3 STG.E desc[UR6][R2.64+0x700], R44 ;  /* 0x0007002c0200b986 */ /* 0x0001e8000c101906 */
[----:B------:R0:W-:Y:S04]  /*1fa0*/  @!P2 STG.E desc[UR6][R2.64+0x780], R45 ;  /* 0x0007802d0200a986 */ /* 0x0001e8000c101906 */
[----:B------:R0:W-:Y:S02]  /*1fb0*/  @!P1 STG.E desc[UR6][R2.64+0x800], R46 ;  /* 0x0008002e02009986 */ /* 0x0001e4000c101906 */
.L_x_25:
[----:B------:R-:W-:Y:S05]  /*1fc0*/  @P0 BRA `(.L_x_26) ;  /* 0x0000000000480947 */ /* 0x000fea0003800000 */
[----:B------:R3:W5:Y:S04]  /*1fd0*/  LDG.E R11, desc[UR6][R8.64] ;  /* 0x00000006080b7981 */ /* 0x000768000c1e1900 */
[----:B-1----:R3:W5:Y:S04]  /*1fe0*/  LDG.E R13, desc[UR6][R8.64+0x80] ;  /* 0x00008006080d7981 */ /* 0x002768000c1e1900 */
[----:B------:R3:W5:Y:S04]  /*1ff0*/  LDG.E R15, desc[UR6][R8.64+0x100] ;  /* 0x00010006080f7981 */ /* 0x000768000c1e1900 */
[----:B------:R3:W5:Y:S04]  /*2000*/  LDG.E R17, desc[UR6][R8.64+0x180] ;  /* 0x0001800608117981 */ /* 0x000768000c1e1900 */
[----:B------:R3:W5:Y:S04]  /*2010*/  LDG.E R19, desc[UR6][R8.64+0x200] ;  /* 0x0002000608137981 */ /* 0x000768000c1e1900 */
[----:B------:R3:W5:Y:S04]  /*2020*/  LDG.E R21, desc[UR6][R8.64+0x280] ;  /* 0x0002800608157981 */ /* 0x000768000c1e1900 */
[----:B------:R3:W5:Y:S04]  /*2030*/  LDG.E R23, desc[UR6][R8.64+0x300] ;  /* 0x0003000608177981 */ /* 0x000768000c1e1900 */
[----:B------:R3:W5:Y:S04]  /*2040*/  LDG.E R25, desc[UR6][R8.64+0x380] ;  /* 0x0003800608197981 */ /* 0x000768000c1e1900 */
[----:B------:R3:W5:Y:S04]  /*2050*/  LDG.E R27, desc[UR6][R8.64+0x400] ;  /* 0x00040006081b7981 */ /* 0x000768000c1e1900 */
[----:B0-2---:R3:W5:Y:S04]  /*2060*/  LDG.E R29, desc[UR6][R8.64+0x480] ;  /* 0x00048006081d7981 */ /* 0x005768000c1e1900 */
        /* <DEDUP_REMOVED lines=8> */
.L_x_26:
[----:B------:R-:W-:Y:S02]  /*20f0*/  IMAD.IADD R54, R5, 0x1, -R54 ;  /* 0x0000000105367824 */ /* 0x000fe400078e0a36 */
[C---:B0-2---:R-:W-:Y:S02]  /*2100*/  VIADD R3, R57.reuse, 0x20 ;  /* 0x0000002039037836 */ /* 0x045fe40000000000 */
[C---:B------:R-:W-:Y:S01]  /*2110*/  VIADD R45, R57.reuse, 0x40 ;  /* 0x00000040392d7836 */ /* 0x040fe20000000000 */
[CC--:B------:R-:W-:Y:S01]  /*2120*/  ISETP.GE.AND P5, PT, R57.reuse, R54.reuse, PT ;  /* 0x000000363900720c */ /* 0x0c0fe20003fa6270 */
[----:B------:R-:W-:Y:S01]  /*2130*/  VIADD R47, R57, 0x80 ;  /* 0x00000080392f7836 */ /* 0x000fe20000000000 */
[-C--:B------:R-:W-:Y:S01]  /*2140*/  ISETP.GE.AND P4, PT, R3, R54.reuse, PT ;  /* 0x000000360300720c */ /* 0x080fe20003f86270 */
[----:B------:R-:W-:Y:S01]  /*2150*/  VIADD R3, R57, 0x60 ;  /* 0x0000006039037836 */ /* 0x000fe20000000000 */
[-C--:B------:R-:W-:Y:S01]  /*2160*/  ISETP.GE.AND P3, PT, R45, R54.reuse, PT ;  /* 0x000000362d00720c */ /* 0x080fe20003f66270 */
[----:B------:R-:W-:Y:S01]  /*2170*/  VIADD R45, R57, 0xa0 ;  /* 0x000000a0392d7836 */ /* 0x000fe20000000000 */
[----:B------:R-:W-:-:S02]  /*2180*/  ISETP.GE.AND P1, PT, R47, R54, PT ;  /* 0x000000362f00720c */ /* 0x000fc40003f26270 */
[-C--:B------:R-:W-:Y:S01]  /*2190*/  ISETP.GE.AND P2, PT, R3, R54.reuse, PT ;  /* 0x000000360300720c */ /* 0x080fe20003f46270 */
[----:B------:R-:W-:Y:S01]  /*21a0*/  VIADD R3, R57, 0xc0 ;  /* 0x000000c039037836 */ /* 0x000fe20000000000 */
[-C--:B------:R-:W-:Y:S01]  /*21b0*/  ISETP.GE.AND P6, PT, R45, R54.reuse, PT ;  /* 0x000000362d00720c */ /* 0x080fe20003fc6270 */
[----:B------:R-:W-:Y:S02]  /*21c0*/  VIADD R45, R57, 0xe0 ;  /* 0x000000e0392d7836 */ /* 0x000fe40000000000 */
[----:B------:R0:W5:Y:S01]  /*21d0*/  @!P5 LDG.E R11, desc[UR6][R8.64] ;  /* 0x00000006080bd981 */ /* 0x000162000c1e1900 */
[-C--:B------:R-:W-:Y:S01]  /*21e0*/  ISETP.GE.AND P5, PT, R3, R54.reuse, PT ;  /* 0x000000360300720c */ /* 0x080fe20003fa6270 */
[----:B------:R-:W-:Y:S02]  /*21f0*/  VIADD R3, R57, 0x100 ;  /* 0x0000010039037836 */ /* 0x000fe40000000000 */
[----:B-1----:R0:W5:Y:S01]  /*2200*/  @!P4 LDG.E R13, desc[UR6][R8.64+0x80] ;  /* 0x00008006080dc981 */ /* 0x002162000c1e1900 */
[----:B------:R-:W-:Y:S01]  /*2210*/  ISETP.GE.AND P4, PT, R45, R54, PT ;  /* 0x000000362d00720c */ /* 0x000fe20003f86270 */
[----:B------:R-:W-:-:S02]  /*2220*/  VIADD R45, R57, 0x120 ;  /* 0x00000120392d7836 */ /* 0x000fc40000000000 */
[----:B------:R0:W5:Y:S01]  /*2230*/  @!P3 LDG.E R15, desc[UR6][R8.64+0x100] ;  /* 0x00010006080fb981 */ /* 0x000162000c1e1900 */
[-C--:B------:R-:W-:Y:S01]  /*2240*/  ISETP.GE.AND P3, PT, R3, R54.reuse, PT ;  /* 0x000000360300720c */ /* 0x080fe20003f66270 */
[----:B------:R-:W-:Y:S02]  /*2250*/  VIADD R3, R57, 0x140 ;  /* 0x0000014039037836 */ /* 0x000fe40000000000 */
[----:B------:R0:W5:Y:S01]  /*2260*/  @!P2 LDG.E R17, desc[UR6][R8.64+0x180] ;  /* 0x000180060811a981 */ /* 0x000162000c1e1900 */
[-C--:B------:R-:W-:Y:S01]  /*2270*/  ISETP.GE.AND P2, PT, R45, R54.reuse, PT ;  /* 0x000000362d00720c */ /* 0x080fe20003f46270 */
[----:B------:R-:W-:Y:S02]  /*2280*/  VIADD R45, R57, 0x160 ;  /* 0x00000160392d7836 */ /* 0x000fe40000000000 */
[----:B------:R0:W5:Y:S01]  /*2290*/  @!P1 LDG.E R19, desc[UR6][R8.64+0x200] ;  /* 0x0002000608139981 */ /* 0x000162000c1e1900 */
        /* <DEDUP_REMOVED lines=15> */
[----:B------:R-:W-:-:S03]  /*2390*/  ISETP.GE.AND P2, PT, R45, R54, PT ;  /* 0x000000362d00720c */ /* 0x000fc60003f46270 */
[----:B------:R0:W5:Y:S01]  /*23a0*/  @!P1 LDG.E R31, desc[UR6][R8.64+0x500] ;  /* 0x00050006081f9981 */ /* 0x000162000c1e1900 */
[----:B------:R-:W-:-:S03]  /*23b0*/  ISETP.GE.AND P1, PT, R3, R54, PT ;  /* 0x000000360300720c */ /* 0x000fc60003f26270 */
[----:B------:R0:W5:Y:S04]  /*23c0*/  @!P6 LDG.E R33, desc[UR6][R8.64+0x580] ;  /* 0x000580060821e981 */ /* 0x000168000c1e1900 */
[----:B------:R0:W5:Y:S04]  /*23d0*/  @!P5 LDG.E R35, desc[UR6][R8.64+0x600] ;  /* 0x000600060823d981 */ /* 0x000168000c1e1900 */
[----:B------:R0:W5:Y:S04]  /*23e0*/  @!P4 LDG.E R37, desc[UR6][R8.64+0x680] ;  /* 0x000680060825c981 */ /* 0x000168000c1e1900 */
[----:B------:R0:W5:Y:S04]  /*23f0*/  @!P3 LDG.E R39, desc[UR6][R8.64+0x700] ;  /* 0x000700060827b981 */ /* 0x000168000c1e1900 */
[----:B------:R0:W5:Y:S04]  /*2400*/  @!P2 LDG.E R41, desc[UR6][R8.64+0x780] ;  /* 0x000780060829a981 */ /* 0x000168000c1e1900 */
[----:B------:R0:W5:Y:S02]  /*2410*/  @!P1 LDG.E R43, desc[UR6][R8.64+0x800] ;  /* 0x00080006082b9981 */ /* 0x000164000c1e1900 */
.L_x_27:
[----:B------:R-:W-:Y:S05]  /*2420*/  @P0 BRA `(.L_x_28) ;  /* 0x0000000000540947 */ /* 0x000fea0003800000 */
[----:B------:R-:W1:Y:S02]  /*2430*/  LDCU.64 UR4, c[0x0][0x3b0] ;  /* 0x00007600ff0477ac */ /* 0x000e640008000a00 */
[----:B-1----:R-:W-:-:S04]  /*2440*/  LEA R2, P0, R0, UR4, 0x2 ;  /* 0x0000000400027c11 */ /* 0x002fc8000f8010ff */
[----:B------:R-:W-:-:S05]  /*2450*/  LEA.HI.X R3, R0, UR5, R7, 0x2, P0 ;  /* 0x0000000500037c11 */ /* 0x000fca00080f1407 */
[----:B-----5:R-:W-:Y:S04]  /*2460*/  STG.E desc[UR6][R2.64], R11 ;  /* 0x0000000b02007986 */ /* 0x020fe8000c101906 */
[----:B------:R-:W-:Y:S04]  /*2470*/  STG.E desc[UR6][R2.64+0x80], R13 ;  /* 0x0000800d02007986 */ /* 0x000fe8000c101906 */
        /* <DEDUP_REMOVED lines=14> */
[----:B------:R-:W-:Y:S01]  /*2560*/  STG.E desc[UR6][R2.64+0x800], R43 ;  /* 0x0008002b02007986 */ /* 0x000fe2000c101906 */
[----:B------:R-:W-:Y:S05]  /*2570*/  EXIT ;  /* 0x000000000000794d */ /* 0x000fea0003800000 */
.L_x_28:
[----:B------:R-:W1:Y:S01]  /*2580*/  LDCU.64 UR4, c[0x0][0x3b0] ;  /* 0x00007600ff0477ac */ /* 0x000e620008000a00 */
[----:B------:R-:W-:Y:S02]  /*2590*/  IMAD R42, R42, -0x1980, R5 ;  /* 0xffffe6802a2a7824 */ /* 0x000fe400078e0205 */
[C---:B------:R-:W-:Y:S02]  /*25a0*/  VIADD R5, R57.reuse, 0x40 ;  /* 0x0000004039057836 */ /* 0x040fe40000000000 */
[C---:B------:R-:W-:Y:S01]  /*25b0*/  VIADD R3, R57.reuse, 0x20 ;  /* 0x0000002039037836 */ /* 0x040fe20000000000 */
[CC--:B------:R-:W-:Y:S01]  /*25c0*/  ISETP.GE.AND P3, PT, R57.reuse, R42.reuse, PT ;  /* 0x0000002a3900720c */ /* 0x0c0fe20003f66270 */
[----:B0--3--:R-:W-:Y:S01]  /*25d0*/  VIADD R9, R57, 0x60 ;  /* 0x0000006039097836 */ /* 0x009fe20000000000 */
[-C--:B------:R-:W-:Y:S01]  /*25e0*/  ISETP.GE.AND P1, PT, R5, R42.reuse, PT ;  /* 0x0000002a0500720c */ /* 0x080fe20003f26270 */
[----:B------:R-:W-:Y:S01]  /*25f0*/  VIADD R5, R57, 0x80 ;  /* 0x0000008039057836 */ /* 0x000fe20000000000 */
[-C--:B------:R-:W-:Y:S01]  /*2600*/  ISETP.GE.AND P2, PT, R3, R42.reuse, PT ;  /* 0x0000002a0300720c */ /* 0x080fe20003f46270 */
[----:B------:R-:W-:Y:S01]  /*2610*/  VIADD R45, R57, 0xc0 ;  /* 0x000000c0392d7836 */ /* 0x000fe20000000000 */
[-C--:B------:R-:W-:Y:S01]  /*2620*/  ISETP.GE.AND P0, PT, R9, R42.reuse, PT ;  /* 0x0000002a0900720c */ /* 0x080fe20003f06270 */
[----:B------:R-:W-:Y:S01]  /*2630*/  VIADD R9, R57, 0xa0 ;  /* 0x000000a039097836 */ /* 0x000fe20000000000 */
[----:B------:R-:W-:Y:S01]  /*2640*/  ISETP.GE.AND P6, PT, R5, R42, PT ;  /* 0x0000002a0500720c */ /* 0x000fe20003fc6270 */
[----:B------:R-:W-:Y:S01]  /*2650*/  VIADD R5, R57, 0xe0 ;  /* 0x000000e039057836 */ /* 0x000fe20000000000 */
[----:B-1----:R-:W-:-:S02]  /*2660*/  LEA R2, P4, R0, UR4, 0x2 ;  /* 0x0000000400027c11 */ /* 0x002fc4000f8810ff */
[-C--:B------:R-:W-:Y:S02]  /*2670*/  ISETP.GE.AND P5, PT, R9, R42.reuse, PT ;  /* 0x0000002a0900720c */ /* 0x080fe40003fa6270 */
[----:B------:R-:W-:Y:S01]  /*2680*/  LEA.HI.X R3, R0, UR5, R7, 0x2, P4 ;  /* 0x0000000500037c11 */ /* 0x000fe2000a0f1407 */
[----:B------:R-:W-:Y:S01]  /*2690*/  VIADD R7, R57, 0x100 ;  /* 0x0000010039077836 */ /* 0x000fe20000000000 */
[----:B------:R-:W-:-:S03]  /*26a0*/  ISETP.GE.AND P4, PT, R45, R42, PT ;  /* 0x0000002a2d00720c */ /* 0x000fc60003f86270 */
[----:B-----5:R0:W-:Y:S01]  /*26b0*/  @!P3 STG.E desc[UR6][R2.64], R11 ;  /* 0x0000000b0200b986 */ /* 0x0201e2000c101906 */
        /* <DEDUP_REMOVED lines=19> */
[C---:B------:R-:W-:Y:S02]  /*27f0*/  VIADD R5, R57.reuse, 0x1e0 ;  /* 0x000001e039057836 */ /* 0x040fe40000000000 */
[----:B------:R-:W-:Y:S01]  /*2800*/  VIADD R57, R57, 0x200 ;  /* 0x0000020039397836 */ /* 0x000fe20000000000 */
[----:B------:R0:W-:Y:S01]  /*2810*/  @!P3 STG.E desc[UR6][R2.64+0x380], R25 ;  /* 0x000380190200b986 */ /* 0x0001e2000c101906 */
[----:B------:R-:W-:-:S03]  /*2820*/  ISETP.GE.AND P3, PT, R7, R42, PT ;  /* 0x0000002a0700720c */ /* 0x000fc60003f66270 */
        /* <DEDUP_REMOVED lines=9> */
[----:B------:R0:W-:Y:S01]  /*28c0*/  @!P2 STG.E desc[UR6][R2.64+0x780], R41 ;  /* 0x000780290200a986 */ /* 0x0001e2000c101906 */
[----:B------:R-:W-:Y:S05]  /*28d0*/  @P1 EXIT ;  /* 0x000000000000194d */ /* 0x000fea0003800000 */
[----:B------:R-:W-:Y:S01]  /*28e0*/  STG.E desc[UR6][R2.64+0x800], R43 ;  /* 0x0008002b02007986 */ /* 0x000fe2000c101906 */
[----:B------:R-:W-:Y:S05]  /*28f0*/  EXIT ;  /* 0x000000000000794d */ /* 0x000fea0003800000 */
.L_x_14:
[----:B------:R-:W-:Y:S01]  /*2900*/  IMAD.MOV.U32 R2, RZ, RZ, RZ ;  /* 0x000000ffff027224 */ /* 0x000fe200078e00ff */
[C---:B------:R-:W-:Y:S01]  /*2910*/  ISETP.GT.U32.AND P0, PT, R3.reuse, 0x1f, PT ;  /* 0x0000001f0300780c */ /* 0x040fe20003f04070 */
[----:B------:R-:W-:Y:S05]  /*2920*/  WARPSYNC.ALL ;  /* 0x0000000000007948 */ /* 0x000fea0003800000 */
[----:B------:R-:W-:-:S04]  /*2930*/  IMAD.HI.U32 R14, R3, 0x15555556, R2 ;  /* 0x15555556030e7827 */ /* 0x000fc800078e0002 */
[----:B------:R-:W-:-:S05]  /*2940*/  IMAD R15, R14, 0x4, R7 ;  /* 0x000000040e0f7824 */ /* 0x000fca00078e0207 */
[----:B------:R0:W-:Y:S01]  /*2950*/  STS [R15+0x3410], R0 ;  /* 0x003410000f007388 */ /* 0x0001e20000000800 */
[----:B------:R-:W-:Y:S06]  /*2960*/  BAR.SYNC.DEFER_BLOCKING 0x0 ;  /* 0x0000000000007b1d */ /* 0x000fec0000010000 */
[----:B------:R-:W-:Y:S05]  /*2970*/  @P0 BRA `(.L_x_29) ;  /* 0x0000000000dc0947 */ /* 0x000fea0003800000 */
[----:B------:R-:W-:Y:S01]  /*2980*/  IMAD R14, R3, 0x34, R7 ;  /* 0x00000034030e7824 */ /* 0x000fe200078e0207 */
[----:B------:R-:W-:-:S04]  /*2990*/  UMOV UR8, 0xffffffff ;  /* 0xffffffff00087882 */ /* 0x000fc80000000000 */
[----:B------:R-:W-:Y:S04]  /*29a0*/  LDS R28, [R14+0x3410] ;  /* 0x003410000e1c7984 */ /* 0x000fe80000000800 */
[----:B------:R-:W-:Y:S04]  /*29b0*/  LDS R29, [R14+0x3414] ;  /* 0x003414000e1d7984 */ /* 0x000fe80000000800 */
[----:B------:R-:W1:Y:S04]  /*29c0*/  LDS R30, [R14+0x3418] ;  /* 0x003418000e1e7984 */ /* 0x000e680000000800 */
[----:B------:R-:W-:Y:S04]  /*29d0*/  LDS R31, [R14+0x341c] ;  /* 0x00341c000e1f7984 */ /* 0x000fe80000000800 */
[----:B------:R-:W2:Y:S04]  /*29e0*/  LDS R32, [R14+0x3420] ;  /* 0x003420000e207984 */ /* 0x000ea80000000800 */
[----:B------:R-:W-:Y:S04]  /*29f0*/  LDS R33, [R14+0x3424] ;  /* 0x003424000e217984 */ /* 0x000fe80000000800 */
[----:B------:R-:W3:Y:S04]  /*2a00*/  LDS R34, [R14+0x3428] ;  /* 0x003428000e227984 */ /* 0x000ee80000000800 */
[----:B------:R-:W-:Y:S04]  /*2a10*/  LDS R35, [R14+0x342c] ;  /* 0x00342c000e237984 */ /* 0x000fe80000000800 */
[----:B------:R-:W4:Y:S04]  /*2a20*/  LDS R36, [R14+0x3430] ;  /* 0x003430000e247984 */ /* 0x000f280000000800 */
[----:B------:R-:W-:Y:S04]  /*2a30*/  LDS R37, [R14+0x3434] ;  /* 0x003434000e257984 */ /* 0x000fe80000000800 */
[----:B------:R-:W5:Y:S04]  /*2a40*/  LDS R38, [R14+0x3438] ;  /* 0x003438000e267984 */ /* 0x000f680000000800 */
[----:B------:R-:W0:Y:S01]  /*2a50*/  LDS R39, [R14+0x343c] ;  /* 0x00343c000e277984 */ /* 0x000e220000000800 */
[----:B-1----:R-:W-:-:S04]  /*2a60*/  IADD3 R40, PT, PT, R30, R29, R28 ;  /* 0x0000001d1e287210 */ /* 0x002fc80007ffe01c */
[----:B--2---:R-:W-:-:S04]  /*2a70*/  IADD3 R40, PT, PT, R32, R40, R31 ;  /* 0x0000002820287210 */ /* 0x004fc80007ffe01f */
[----:B---3--:R-:W-:-:S04]  /*2a80*/  IADD3 R40, PT, PT, R34, R40, R33 ;  /* 0x0000002822287210 */ /* 0x008fc80007ffe021 */
[----:B----4-:R-:W-:-:S04]  /*2a90*/  IADD3 R40, PT, PT, R36, R40, R35 ;  /* 0x0000002824287210 */ /* 0x010fc80007ffe023 */
[----:B-----5:R-:W-:-:S05]  /*2aa0*/  IADD3 R40, PT, PT, R38, R40, R37 ;  /* 0x0000002826287210 */ /* 0x020fca0007ffe025 */
[----:B0-----:R-:W-:Y:S01]  /*2ab0*/  IMAD.IADD R39, R39, 0x1, R40 ;  /* 0x0000000127277824 */ /* 0x001fe200078e0228 */
[----:B------:R-:W-:Y:S06]  /*2ac0*/  BRA.DIV UR8, `(.L_x_30) ;  /* 0x0000007a08547947 */ /* 0x000fec000b800000 */
[----:B------:R-:W0:Y:S02]  /*2ad0*/  SHFL.UP P0, R40, R39, 0x1, RZ ;  /* 0x0420000027287989 */ /* 0x000e2400000000ff */
[----:B0-----:R-:W-:-:S05]  /*2ae0*/  @P0 IMAD.IADD R40, R39, 0x1, R40 ;  /* 0x0000000127280824 */ /* 0x001fca00078e0228 */
[----:B------:R-:W0:Y:S02]  /*2af0*/  SHFL.UP P0, R43, R40, 0x2, RZ ;  /* 0x04400000282b7989 */ /* 0x000e2400000000ff */
[----:B0-----:R-:W-:-:S05]  /*2b00*/  @P0 IMAD.IADD R43, R40, 0x1, R43 ;  /* 0x00000001282b0824 */ /* 0x001fca00078e022b */
[----:B------:R-:W0:Y:S02]  /*2b10*/  SHFL.UP P0, R44, R43, 0x4, RZ ;  /* 0x048000002b2c7989 */ /* 0x000e2400000000ff */
[----:B0-----:R-:W-:-:S05]  /*2b20*/  @P0 IMAD.IADD R44, R43, 0x1, R44 ;  /* 0x000000012b2c0824 */ /* 0x001fca00078e022c */
[----:B------:R-:W0:Y:S02]  /*2b30*/  SHFL.UP P0, R45, R44, 0x8, RZ ;  /* 0x050000002c2d7989 */ /* 0x000e2400000000ff */
[----:B0-----:R-:W-:-:S05]  /*2b40*/  @P0 IMAD.IADD R45, R44, 0x1, R45 ;  /* 0x000000012c2d0824 */ /* 0x001fca00078e022d */
[----:B------:R0:W1:Y:S02]  /*2b50*/  SHFL.UP P0, R46, R45, 0x10, RZ ;  /* 0x060000002d2e7989 */ /* 0x00006400000000ff */
.L_x_120:
[----:B-1----:R-:W-:-:S04]  /*2b60*/  @P0 IMAD.IADD R46, R45, 0x1, R46 ;  /* 0x000000012d2e0824 */ /* 0x002fc800078e022e */
[----:B------:R-:W-:-:S04]  /*2b70*/  IMAD.IADD R39, R46, 0x1, -R39 ;  /* 0x000000012e277824 */ /* 0x000fc800078e0a27 */
[----:B------:R-:W-:Y:S01]  /*2b80*/  IMAD.IADD R28, R28, 0x1, R39 ;  /* 0x000000011c1c7824 */ /* 0x000fe200078e0227 */
[----:B------:R1:W-:Y:S03]  /*2b90*/  STS [R14+0x3410], R39 ;  /* 0x003410270e007388 */ /* 0x0003e60000000800 */
        /* <DEDUP_REMOVED lines=19> */
[----:B------:R1:W-:Y:S04]  /*2cd0*/  STS [R14+0x3438], R37 ;  /* 0x003438250e007388 */ /* 0x0003e80000000800 */
[----:B------:R1:W-:Y:S02]  /*2ce0*/  STS [R14+0x343c], R43 ;  /* 0x00343c2b0e007388 */ /* 0x0003e40000000800 */
.L_x_29:
[----:B------:R-:W-:Y:S05]  /*2cf0*/  WARPSYNC.ALL ;  /* 0x0000000000007948 */ /* 0x000fea0003800000 */
[----:B------:R-:W-:Y:S01]  /*2d00*/  BAR.SYNC.DEFER_BLOCKING 0x0 ;  /* 0x0000000000007b1d */ /* 0x000fe20000010000 */
[----:B------:R-:W-:Y:S02]  /*2d10*/  ISETP.NE.AND P0, PT, R50, RZ, PT ;  /* 0x000000ff3200720c */ /* 0x000fe40003f05270 */
[----:B-1----:R-:W-:-:S03]  /*2d20*/  SHF.R.U32.HI R28, RZ, UR5, R27 ;  /* 0x00000005ff1c7c19 */ /* 0x002fc6000801161b */
[----:B------:R-:W-:Y:S01]  /*2d30*/  BSSY.RECONVERGENT B0, `(.L_x_31) ;  /* 0x0000028000007945 */ /* 0x000fe20003800200 */
[----:B------:R-:W-:Y:S01]  /*2d40*/  LOP3.LUT R28, R28, UR4, RZ, 0x30, !PT ;  /* 0x000000041c1c7c12 */ /* 0x000fe2000f8e30ff */
[----:B0-----:R-:W0:Y:S06]  /*2d50*/  LDS R15, [R15+0x3410] ;  /* 0x003410000f0f7984 */ /* 0x001e2c0000000800 */
[----:B------:R-:W-:Y:S05]  /*2d60*/  @P0 BRA `(.L_x_32) ;  /* 0x0000000000900947 */ /* 0x000fea0003800000 */
[----:B------:R-:W0:Y:S04]  /*2d70*/  LDS R14, [R51] ;  /* 0x00000000330e7984 */ /* 0x000e280000000800 */
[----:B------:R-:W1:Y:S04]  /*2d80*/  LDS R30, [R51+0x400] ;  /* 0x00040000331e7984 */ /* 0x000e680000000800 */
[----:B------:R-:W2:Y:S04]  /*2d90*/  LDS R32, [R51+0x800] ;  /* 0x0008000033207984 */ /* 0x000ea80000000800 */
[----:B------:R-:W3:Y:S04]  /*2da0*/  LDS R34, [R51+0xc00] ;  /* 0x000c000033227984 */ /* 0x000ee80000000800 */
[----:B------:R-:W4:Y:S04]  /*2db0*/  LDS R36, [R51+0x1000] ;  /* 0x0010000033247984 */ /* 0x000f280000000800 */
[----:B------:R-:W5:Y:S04]  /*2dc0*/  LDS R38, [R51+0x1400] ;  /* 0x0014000033267984 */ /* 0x000f680000000800 */
[----:B------:R-:W5:Y:S04]  /*2dd0*/  LDS R40, [R51+0x1800] ;  /* 0x0018000033287984 */ /* 0x000f680000000800 */
[----:B------:R-:W5:Y:S04]  /*2de0*/  LDS R44, [R51+0x1c00] ;  /* 0x001c0000332c7984 */ /* 0x000f680000000800 */
[----:B------:R-:W5:Y:S04]  /*2df0*/  LDS R46, [R51+0x2000] ;  /* 0x00200000332e7984 */ /* 0x000f680000000800 */
[----:B------:R-:W5:Y:S04]  /*2e00*/  LDS R58, [R51+0x2400] ;  /* 0x00240000333a7984 */ /* 0x000f680000000800 */
[----:B------:R-:W5:Y:S01]  /*2e10*/  LDS R60, [R51+0x2800] ;  /* 0x00280000333c7984 */ /* 0x000f620000000800 */
[----:B0-----:R-:W-:-:S03]  /*2e20*/  IMAD.IADD R14, R15, 0x1, R14 ;  /* 0x000000010f0e7824 */ /* 0x001fc600078e020e */
[----:B------:R-:W0:Y:S01]  /*2e30*/  LDS R62, [R51+0x2c00] ;  /* 0x002c0000333e7984 */ /* 0x000e220000000800 */
[C---:B-1----:R-:W-:Y:S02]  /*2e40*/  IMAD.IADD R30, R15.reuse, 0x1, R30 ;  /* 0x000000010f1e7824 */ /* 0x042fe400078e021e */
[C---:B--2---:R-:W-:Y:S01]  /*2e50*/  IMAD.IADD R32, R15.reuse, 0x1, R32 ;  /* 0x000000010f207824 */ /* 0x044fe200078e0220 */
[----:B------:R1:W-:Y:S01]  /*2e60*/  STS [R51], R14 ;  /* 0x0000000e33007388 */ /* 0x0003e20000000800 */
[----:B---3--:R-:W-:-:S03]  /*2e70*/  IMAD.IADD R34, R15, 0x1, R34 ;  /* 0x000000010f227824 */ /* 0x008fc600078e0222 */
[----:B------:R1:W-:Y:S01]  /*2e80*/  STS [R51+0x400], R30 ;  /* 0x0004001e33007388 */ /* 0x0003e20000000800 */
[----:B----4-:R-:W-:-:S03]  /*2e90*/  IMAD.IADD R36, R15, 0x1, R36 ;  /* 0x000000010f247824 */ /* 0x010fc600078e0224 */
[----:B------:R1:W-:Y:S01]  /*2ea0*/  STS [R51+0x800], R32 ;  /* 0x0008002033007388 */ /* 0x0003e20000000800 */
[----:B-----5:R-:W-:-:S03]  /*2eb0*/  IMAD.IADD R38, R15, 0x1, R38 ;  /* 0x000000010f267824 */ /* 0x020fc600078e0226 */
[----:B------:R1:W-:Y:S01]  /*2ec0*/  STS [R51+0xc00], R34 ;  /* 0x000c002233007388 */ /* 0x0003e20000000800 */
[----:B------:R-:W-:-:S03]  /*2ed0*/  IMAD.IADD R40, R15, 0x1, R40 ;  /* 0x000000010f287824 */ /* 0x000fc600078e0228 */
        /* <DEDUP_REMOVED lines=9> */
[----:B0-----:R-:W-:-:S03]  /*2f70*/  IMAD.IADD R62, R15, 0x1, R62 ;  /* 0x000000010f3e7824 */ /* 0x001fc600078e023e */
[----:B------:R1:W-:Y:S04]  /*2f80*/  STS [R51+0x2400], R58 ;  /* 0x0024003a33007388 */ /* 0x0003e80000000800 */
[----:B------:R1:W-:Y:S04]  /*2f90*/  STS [R51+0x2800], R60 ;  /* 0x0028003c33007388 */ /* 0x0003e80000000800 */
[----:B------:R1:W-:Y:S02]  /*2fa0*/  STS [R51+0x2c00], R62 ;  /* 0x002c003e33007388 */ /* 0x0003e40000000800 */
.L_x_32:
[----:B------:R-:W-:Y:S05]  /*2fb0*/  BSYNC.RECONVERGENT B0 ;  /* 0x0000000000007941 */ /* 0x000fea0003800200 */
.L_x_31:
[----:B------:R-:W-:Y:S01]  /*2fc0*/  BAR.SYNC.DEFER_BLOCKING 0x0 ;  /* 0x0000000000007b1d */ /* 0x000fe20000010000 */
[----:B------:R-:W-:Y:S01]  /*2fd0*/  R2P PR, R28, 0x7f ;  /* 0x0000007f1c007804 */ /* 0x000fe20000000000 */
[----:B------:R-:W-:-:S04]  /*2fe0*/  IMAD.MOV.U32 R47, RZ, RZ, RZ ;  /* 0x000000ffff2f7224 */ /* 0x000fc800078e00ff */
[----:B------:R-:W-:Y:S08]  /*2ff0*/  BSSY.RECONVERGENT B0, `(.L_x_33) ;  /* 0x0000024000007945 */ /* 0x000ff00003800200 */
[----:B-1----:R-:W-:Y:S02]  /*3000*/  VOTE.ANY R14, PT, P0 ;  /* 0x00000000000e7806 */ /* 0x002fe400000e0100 */
[----:B------:R-:W-:-:S02]  /*3010*/  VOTE.ANY R29, PT, P1 ;  /* 0x00000000001d7806 */ /* 0x000fc400008e0100 */
[----:B------:R-:W-:Y:S02]  /*3020*/  @!P0 LOP3.LUT R14, RZ, R14, RZ, 0x33, !PT ;  /* 0x0000000eff0e8212 */ /* 0x000fe400078e33ff */
[----:B------:R-:W-:Y:S02]  /*3030*/  VOTE.ANY R31, PT, P2 ;  /* 0x00000000001f7806 */ /* 0x000fe400010e0100 */
[----:B------:R-:W-:Y:S02]  /*3040*/  @!P1 LOP3.LUT R29, RZ, R29, RZ, 0x33, !PT ;  /* 0x0000001dff1d9212 */ /* 0x000fe400078e33ff */
[----:B------:R-:W-:Y:S02]  /*3050*/  VOTE.ANY R33, PT, P3 ;  /* 0x0000000000217806 */ /* 0x000fe400018e0100 */
[----:B------:R-:W-:Y:S02]  /*3060*/  @!P2 LOP3.LUT R31, RZ, R31, RZ, 0x33, !PT ;  /* 0x0000001fff1fa212 */ /* 0x000fe400078e33ff */
[----:B------:R-:W-:-:S02]  /*3070*/  LOP3.LUT R14, R29, R14, RZ, 0xc0, !PT ;  /* 0x0000000e1d0e7212 */ /* 0x000fc400078ec0ff */
[----:B------:R-:W-:Y:S02]  /*3080*/  @!P3 LOP3.LUT R33, RZ, R33, RZ, 0x33, !PT ;  /* 0x00000021ff21b212 */ /* 0x000fe400078e33ff */
[----:B------:R-:W-:Y:S02]  /*3090*/  LOP3.LUT R14, R31, R14, RZ, 0xc0, !PT ;  /* 0x0000000e1f0e7212 */ /* 0x000fe400078ec0ff */
[----:B------:R-:W-:Y:S02]  /*30a0*/  VOTE.ANY R29, PT, P4 ;  /* 0x00000000001d7806 */ /* 0x000fe400020e0100 */
[----:B------:R-:W-:Y:S02]  /*30b0*/  LOP3.LUT R14, R33, R14, RZ, 0xc0, !PT ;  /* 0x0000000e210e7212 */ /* 0x000fe400078ec0ff */
[----:B------:R-:W-:Y:S02]  /*30c0*/  @!P4 LOP3.LUT R29, RZ, R29, RZ, 0x33, !PT ;  /* 0x0000001dff1dc212 */ /* 0x000fe400078e33ff */
[----:B------:R-:W-:-:S02]  /*30d0*/  VOTE.ANY R31, PT, P5 ;  /* 0x00000000001f7806 */ /* 0x000fc400028e0100 */
[----:B------:R-:W-:Y:S01]  /*30e0*/  LOP3.LUT R14, R29, R14, RZ, 0xc0, !PT ;  /* 0x0000000e1d0e7212 */ /* 0x000fe200078ec0ff */
[----:B------:R-:W-:Y:S01]  /*30f0*/  IMAD.SHL.U32 R29, R3, 0x20, RZ ;  /* 0x00000020031d7824 */ /* 0x000fe200078e00ff */
[----:B------:R-:W-:Y:S02]  /*3100*/  LOP3.LUT P0, RZ, R28, 0x80, RZ, 0xc0, !PT ;  /* 0x000000801cff7812 */ /* 0x000fe4000780c0ff */
[----:B------:R-:W-:Y:S02]  /*3110*/  @!P5 LOP3.LUT R31, RZ, R31, RZ, 0x33, !PT ;  /* 0x0000001fff1fd212 */ /* 0x000fe400078e33ff */
[----:B------:R-:W-:Y:S02]  /*3120*/  VOTE.ANY R30, PT, P6 ;  /* 0x00000000001e7806 */ /* 0x000fe400030e0100 */
[----:B------:R-:W-:Y:S02]  /*3130*/  LOP3.LUT R31, R31, R14, RZ, 0xc0, !PT ;  /* 0x0000000e1f1f7212 */ /* 0x000fe400078ec0ff */
[----:B------:R-:W1:Y:S01]  /*3140*/  S2R R14, SR_LEMASK ;  /* 0x00000000000e7919 */ /* 0x000e620000003a00 */
[----:B------:R-:W-:-:S04]  /*3150*/  @!P6 LOP3.LUT R30, RZ, R30, RZ, 0x33, !PT ;  /* 0x0000001eff1ee212 */ /* 0x000fc800078e33ff */
[----:B------:R-:W-:Y:S02]  /*3160*/  VOTE.ANY R32, PT, P0 ;  /* 0x0000000000207806 */ /* 0x000fe400000e0100 */
[----:B------:R-:W-:Y:S02]  /*3170*/  LOP3.LUT R31, R30, R31, RZ, 0xc0, !PT ;  /* 0x0000001f1e1f7212 */ /* 0x000fe400078ec0ff */
[----:B------:R-:W-:Y:S02]  /*3180*/  @!P0 LOP3.LUT R32, RZ, R32, RZ, 0x33, !PT ;  /* 0x00000020ff208212 */ /* 0x000fe400078e33ff */
[----:B------:R-:W-:Y:S02]  /*3190*/  LOP3.LUT R30, R29, 0x7c00, RZ, 0xc0, !PT ;  /* 0x00007c001d1e7812 */ /* 0x000fe400078ec0ff */
[----:B------:R-:W-:-:S03]  /*31a0*/  LOP3.LUT R31, R32, R31, RZ, 0xc0, !PT ;  /* 0x0000001f201f7212 */ /* 0x000fc600078ec0ff */
[----:B------:R-:W-:Y:S01]  /*31b0*/  IMAD.IADD R29, R7, 0x1, R30 ;  /* 0x00000001071d7824 */ /* 0x000fe200078e021e */
[----:B------:R-:W2:Y:S01]  /*31c0*/  FLO.U32 R32, R31 ;  /* 0x0000001f00207300 */ /* 0x000ea200000e0000 */
[----:B-1----:R-:W-:Y:S02]  /*31d0*/  LOP3.LUT R44, R14, R31, RZ, 0xc0, !PT ;  /* 0x0000001f0e2c7212 */ /* 0x002fe400078ec0ff */
[----:B--2---:R-:W-:-:S05]  /*31e0*/  ISETP.NE.AND P0, PT, R24, R32, PT ;  /* 0x000000201800720c */ /* 0x004fca0003f05270 */
[----:B------:R-:W1:Y:S08]  /*31f0*/  POPC R44, R44 ;  /* 0x0000002c002c7309 */ /* 0x000e700000000000 */
[----:B------:R-:W-:Y:S05]  /*3200*/  @P0 BRA `(.L_x_34) ;  /* 0x0000000000080947 */ /* 0x000fea0003800000 */
[----:B------:R-:W-:-:S06]  /*3210*/  IMAD R47, R28, 0x4, R29 ;  /* 0x000000041c2f7824 */ /* 0x000fcc00078e021d */
[----:B-1----:R2:W3:Y:S02]  /*3220*/  ATOMS.ADD R47, [R47], R44 ;  /* 0x0000002c2f2f738c */ /* 0x0024e40000000000 */
.L_x_34:
[----:B------:R-:W-:Y:S05]  /*3230*/  BSYNC.RECONVERGENT B0 ;  /* 0x0000000000007941 */ /* 0x000fea0003800200 */
.L_x_33:
[----:B------:R-:W-:Y:S01]  /*3240*/  R2P PR, R52, 0x7f ;  /* 0x0000007f34007804 */ /* 0x000fe20000000000 */
[----:B---3--:R3:W4:Y:S01]  /*3250*/  SHFL.IDX PT, R47, R47, R32, 0x1f ;  /* 0x00001f202f2f7589 */ /* 0x00872200000e0000 */
[----:B------:R-:W-:Y:S01]  /*3260*/  BSSY.RECONVERGENT B0, `(.L_x_35) ;  /* 0x0000021000007945 */ /* 0x000fe20003800200 */
[----:B------:R-:W-:-:S10]  /*3270*/  IMAD.MOV.U32 R49, RZ, RZ, RZ ;  /* 0x000000ffff317224 */ /* 0x000fd400078e00ff */
[----:B------:R-:W-:Y:S02]  /*3280*/  VOTE.ANY R28, PT, P0 ;  /* 0x00000000001c7806 */ /* 0x000fe400000e0100 */
[----:B------:R-:W-:Y:S02]  /*3290*/  VOTE.ANY R31, PT, P1 ;  /* 0x00000000001f7806 */ /* 0x000fe400008e0100 */
[----:B------:R-:W-:Y:S02]  /*32a0*/  @!P0 LOP3.LUT R28, RZ, R28, RZ, 0x33, !PT ;  /* 0x0000001cff1c8212 */ /* 0x000fe400078e33ff */
[----:B------:R-:W-:Y:S02]  /*32b0*/  VOTE.ANY R33, PT, P2 ;  /* 0x0000000000217806 */ /* 0x000fe400010e0100 */
[----:B------:R-:W-:Y:S02]  /*32c0*/  @!P1 LOP3.LUT R31, RZ, R31, RZ, 0x33, !PT ;  /* 0x0000001fff1f9212 */ /* 0x000fe400078e33ff */
[----:B------:R-:W-:-:S02]  /*32d0*/  @!P2 LOP3.LUT R33, RZ, R33, RZ, 0x33, !PT ;  /* 0x00000021ff21a212 */ /* 0x000fc400078e33ff */
[----:B------:R-:W-:Y:S02]  /*32e0*/  LOP3.LUT R28, R31, R28, RZ, 0xc0, !PT ;  /* 0x0000001c1f1c7212 */ /* 0x000fe400078ec0ff */
[----:B------:R-:W-:Y:S02]  /*32f0*/  VOTE.ANY R31, PT, P3 ;  /* 0x00000000001f7806 */ /* 0x000fe400018e0100 */
[----:B------:R-:W-:Y:S02]  /*3300*/  LOP3.LUT R28, R33, R28, RZ, 0xc0, !PT ;  /* 0x0000001c211c7212 */ /* 0x000fe400078ec0ff */
[----:B------:R-:W-:Y:S02]  /*3310*/  LOP3.LUT P0, RZ, R52, 0x80, RZ, 0xc0, !PT ;  /* 0x0000008034ff7812 */ /* 0x000fe4000780c0ff */
[----:B------:R-:W-:Y:S02]  /*3320*/  VOTE.ANY R33, PT, P4 ;  /* 0x0000000000217806 */ /* 0x000fe400020e0100 */
[----:B------:R-:W-:-:S02]  /*3330*/  @!P3 LOP3.LUT R31, RZ, R31, RZ, 0x33, !PT ;  /* 0x0000001fff1fb212 */ /* 0x000fc400078e33ff */
[----:B------:R-:W-:Y:S02]  /*3340*/  @!P4 LOP3.LUT R33, RZ, R33, RZ, 0x33, !PT ;  /* 0x00000021ff21c212 */ /* 0x000fe400078e33ff */
[----:B------:R-:W-:Y:S02]  /*3350*/  LOP3.LUT R28, R31, R28, RZ, 0xc0, !PT ;  /* 0x0000001c1f1c7212 */ /* 0x000fe400078ec0ff */
[----:B------:R-:W-:Y:S02]  /*3360*/  VOTE.ANY R31, PT, P5 ;  /* 0x00000000001f7806 */ /* 0x000fe400028e0100 */
[----:B------:R-:W-:Y:S02]  /*3370*/  LOP3.LUT R28, R33, R28, RZ, 0xc0, !PT ;  /* 0x0000001c211c7212 */ /* 0x000fe400078ec0ff */
[----:B------:R-:W-:Y:S02]  /*3380*/  VOTE.ANY R33, PT, P6 ;  /* 0x0000000000217806 */ /* 0x000fe400030e0100 */
[----:B------:R-:W-:-:S02]  /*3390*/  @!P5 LOP3.LUT R31, RZ, R31, RZ, 0x33, !PT ;  /* 0x0000001fff1fd212 */ /* 0x000fc400078e33ff */
[----:B------:R-:W-:Y:S02]  /*33a0*/  VOTE.ANY R35, PT, P0 ;  /* 0x0000000000237806 */ /* 0x000fe400000e0100 */
[----:B------:R-:W-:Y:S02]  /*33b0*/  @!P6 LOP3.LUT R33, RZ, R33, RZ, 0x33, !PT ;  /* 0x00000021ff21e212 */ /* 0x000fe400078e33ff */
[----:B------:R-:W-:Y:S02]  /*33c0*/  LOP3.LUT R28, R31, R28, RZ, 0xc0, !PT ;  /* 0x0000001c1f1c7212 */ /* 0x000fe400078ec0ff */
[----:B------:R-:W-:Y:S02]  /*33d0*/  @!P0 LOP3.LUT R35, RZ, R35, RZ, 0x33, !PT ;  /* 0x00000023ff238212 */ /* 0x000fe400078e33ff */
[----:B------:R-:W-:-:S04]  /*33e0*/  LOP3.LUT R28, R33, R28, RZ, 0xc0, !PT ;  /* 0x0000001c211c7212 */ /* 0x000fc800078ec0ff */
[----:B------:R-:W-:-:S04]  /*33f0*/  LOP3.LUT R35, R35, R28, RZ, 0xc0, !PT ;  /* 0x0000001c23237212 */ /* 0x000fc800078ec0ff */
[----:B------:R-:W5:Y:S01]  /*3400*/  FLO.U32 R30, R35 ;  /* 0x00000023001e7300 */ /* 0x000f6200000e0000 */
[----:B------:R-:W-:-:S07]  /*3410*/  LOP3.LUT R46, R14, R35, RZ, 0xc0, !PT ;  /* 0x000000230e2e7212 */ /* 0x000fce00078ec0ff */
[----:B------:R-:W0:Y:S01]  /*3420*/  POPC R46, R46 ;  /* 0x0000002e002e7309 */ /* 0x000e220000000000 */
[----:B-----5:R-:W-:-:S13]  /*3430*/  ISETP.NE.AND P0, PT, R24, R30, PT ;  /* 0x0000001e1800720c */ /* 0x020fda0003f05270 */
[----:B0--34-:R-:W-:Y:S05]  /*3440*/  @P0 BRA `(.L_x_36) ;  /* 0x0000000000080947 */ /* 0x019fea0003800000 */
[----:B------:R-:W-:-:S06]  /*3450*/  IMAD R49, R52, 0x4, R29 ;  /* 0x0000000434317824 */ /* 0x000fcc00078e021d */
[----:B------:R0:W3:Y:S02]  /*3460*/  ATOMS.ADD R49, [R49], R46 ;  /* 0x0000002e3131738c */ /* 0x0000e40000000000 */
.L_x_36:
[----:B------:R-:W-:Y:S05]  /*3470*/  BSYNC.RECONVERGENT B0 ;  /* 0x0000000000007941 */ /* 0x000fea0003800200 */
.L_x_35:
        /* <DEDUP_REMOVED lines=35> */
.L_x_38:
[----:B------:R-:W-:Y:S05]  /*36b0*/  BSYNC.RECONVERGENT B0 ;  /* 0x0000000000007941 */ /* 0x000fea0003800200 */
.L_x_37:
        /* <DEDUP_REMOVED lines=27> */
[----:B------:R-:W-:Y:S02]  /*3870*/  LOP3.LUT R35, R35, R28, RZ, 0xc0, !PT ;  /* 0x0000001c23237212 */ /* 0x000fe400078ec0ff */
[----:B------:R-:W-:Y:S02]  /*3880*/  SHF.R.U32.HI R28, RZ, UR5, R23 ;  /* 0x00000005ff1c7c19 */ /* 0x000fe40008011617 */
[----:B------:R-:W5:Y:S01]  /*3890*/  FLO.U32 R39, R35 ;  /* 0x0000002300277300 */ /* 0x000f6200000e0000 */
[----:B------:R-:W-:Y:S02]  /*38a0*/  LOP3.LUT R53, R14, R35, RZ, 0xc0, !PT ;  /* 0x000000230e357212 */ /* 0x000fe400078ec0ff */
[----:B------:R-:W-:-:S05]  /*38b0*/  LOP3.LUT R30, R28, UR4, RZ, 0x30, !PT ;  /* 0x000000041c1e7c12 */ /* 0x000fca000f8e30ff */
[----:B------:R-:W0:Y:S01]  /*38c0*/  POPC R53, R53 ;  /* 0x0000003500357309 */ /* 0x000e220000000000 */
[----:B-----5:R-:W-:-:S13]  /*38d0*/  ISETP.NE.AND P0, PT, R24, R39, PT ;  /* 0x000000271800720c */ /* 0x020fda0003f05270 */
[----:B0--34-:R-:W-:Y:S05]  /*38e0*/  @P0 BRA `(.L_x_40) ;  /* 0x0000000000080947 */ /* 0x019fea0003800000 */
[----:B------:R-:W-:-:S05]  /*38f0*/  IMAD R48, R48, 0x4, R29 ;  /* 0x0000000430307824 */ /* 0x000fca00078e021d */
[----:B------:R0:W3:Y:S02]  /*3900*/  ATOMS.ADD R56, [R48], R53 ;  /* 0x000000353038738c */ /* 0x0000e40000000000 */
.L_x_40:
[----:B------:R-:W-:Y:S05]  /*3910*/  BSYNC.RECONVERGENT B0 ;  /* 0x0000000000007941 */ /* 0x000fea0003800200 */
.L_x_39:
        /* <DEDUP_REMOVED lines=30> */
[----:B0-----:R-:W-:Y:S02]  /*3b00*/  LOP3.LUT R48, R14, R35, RZ, 0xc0, !PT ;  /* 0x000000230e307212 */ /* 0x001fe400078ec0ff */
[----:B------:R-:W-:-:S05]  /*3b10*/  LOP3.LUT R34, R28, UR4, RZ, 0x30, !PT ;  /* 0x000000041c227c12 */ /* 0x000fca000f8e30ff */
[----:B------:R-:W0:Y:S01]  /*3b20*/  POPC R48, R48 ;  /* 0x0000003000307309 */ /* 0x000e220000000000 */
[----:B-----5:R-:W-:-:S13]  /*3b30*/  ISETP.NE.AND P0, PT, R24, R32, PT ;  /* 0x000000201800720c */ /* 0x020fda0003f05270 */
[----:B0--34-:R-:W-:Y:S05]  /*3b40*/  @P0 BRA `(.L_x_42) ;  /* 0x0000000000080947 */ /* 0x019fea0003800000 */
[----:B------:R-:W-:-:S06]  /*3b50*/  IMAD R45, R30, 0x4, R29 ;  /* 0x000000041e2d7824 */ /* 0x000fcc00078e021d */
[----:B------:R0:W3:Y:S02]  /*3b60*/  ATOMS.ADD R45, [R45], R48 ;  /* 0x000000302d2d738c */ /* 0x0000e40000000000 */
.L_x_42:
[----:B------:R-:W-:Y:S05]  /*3b70*/  BSYNC.RECONVERGENT B0 ;  /* 0x0000000000007941 */ /* 0x000fea0003800200 */
.L_x_41:
        /* <DEDUP_REMOVED lines=35> */
[----:B------:R-:W-:-:S06]  /*3db0*/  IMAD R36, R34, 0x4, R29 ;  /* 0x0000000422247824 */ /* 0x000fcc00078e021d */
[----:B------:R0:W3:Y:S02]  /*3dc0*/  ATOMS.ADD R36, [R36], R37 ;  /* 0x000000252424738c */ /* 0x0000e40000000000 */
.L_x_44:
[----:B------:R-:W-:Y:S05]  /*3dd0*/  BSYNC.RECONVERGENT B0 ;  /* 0x0000000000007941 */ /* 0x000fea0003800200 */
.L_x_43:
        /* <DEDUP_REMOVED lines=37> */
.L_x_46:
[----:B------:R-:W-:Y:S05]  /*4030*/  BSYNC.RECONVERGENT B0 ;  /* 0x0000000000007941 */ /* 0x000fea0003800200 */
.L_x_45:
        /* <DEDUP_REMOVED lines=37> */
.L_x_48:
[----:B------:R-:W-:Y:S05]  /*4290*/  BSYNC.RECONVERGENT B0 ;  /* 0x0000000000007941 */ /* 0x000fea0003800200 */
.L_x_47:
[----:B------:R-:W-:Y:S01]  /*42a0*/  R2P PR, R40, 0x7f ;  /* 0x0000007f28007804 */ /* 0x000fe20000000000 */
[----:B---3--:R3:W4:Y:S01]  /*42b0*/  SHFL.IDX PT, R32, R32, R55, 0x1f ;  /* 0x00001f3720207589 */ /* 0x00872200000e0000 */
[----:B------:R-:W-:Y:S01]  /*42c0*/  SHF.R.U32.HI R38, RZ, UR5, R12 ;  /* 0x00000005ff267c19 */ /* 0x000fe2000801160c */
[----:B------:R-:W-:Y:S01]  /*42d0*/  BSSY.RECONVERGENT B0, `(.L_x_49) ;  /* 0x0000022000007945 */ /* 0x000fe20003800200 */
[----:B------:R-:W-:Y:S02]  /*42e0*/  IMAD.MOV.U32 R30, RZ, RZ, RZ ;  /* 0x000000ffff1e7224 */ /* 0x000fe400078e00ff */
[----:B------:R-:W-:-:S07]  /*42f0*/  LOP3.LUT R38, R38, UR4, RZ, 0x30, !PT ;  /* 0x0000000426267c12 */ /* 0x000fce000f8e30ff */
        /* <DEDUP_REMOVED lines=31> */
.L_x_50:
[----:B------:R-:W-:Y:S05]  /*44f0*/  BSYNC.RECONVERGENT B0 ;  /* 0x0000000000007941 */ /* 0x000fea0003800200 */
.L_x_49:
        /* <DEDUP_REMOVED lines=9> */
[----:B------:R-:W-:Y:S02]  /*4590*/  @!P1 LOP3.LUT R39, RZ, R39, RZ, 0x33, !PT ;  /* 0x00000027ff279212 */ /* 0x000fe400078e33ff */
[----:B------:R-:W-:Y:S02]  /*45a0*/  VOTE.ANY R55, PT, P2 ;  /* 0x0000000000377806 */ /* 0x000fe400010e0100 */
[----:B------:R-:W-:-:S02]  /*45b0*/  LOP3.LUT R28, R39, R28, RZ, 0xc0, !PT ;  /* 0x0000001c271c7212 */ /* 0x000fc400078ec0ff */
[----:B------:R-:W-:Y:S02]  /*45c0*/  VOTE.ANY R39, PT, P3 ;  /* 0x0000000000277806 */ /* 0x000fe400018e0100 */
[----:B------:R-:W-:Y:S02]  /*45d0*/  @!P2 LOP3.LUT R55, RZ, R55, RZ, 0x33, !PT ;  /* 0x00000037ff37a212 */ /* 0x000fe400078e33ff */
[----:B------:R-:W-:Y:S02]  /*45e0*/  @!P3 LOP3.LUT R39, RZ, R39, RZ, 0x33, !PT ;  /* 0x00000027ff27b212 */ /* 0x000fe400078e33ff */
[----:B------:R-:W-:Y:S02]  /*45f0*/  LOP3.LUT R28, R55, R28, RZ, 0xc0, !PT ;  /* 0x0000001c371c7212 */ /* 0x000fe400078ec0ff */
[----:B------:R-:W-:Y:S02]  /*4600*/  LOP3.LUT P0, RZ, R38, 0x80, RZ, 0xc0, !PT ;  /* 0x0000008026ff7812 */ /* 0x000fe4000780c0ff */
[----:B------:R-:W-:-:S02]  /*4610*/  VOTE.ANY R55, PT, P4 ;  /* 0x0000000000377806 */ /* 0x000fc400020e0100 */
[----:B------:R-:W-:Y:S02]  /*4620*/  LOP3.LUT R28, R39, R28, RZ, 0xc0, !PT ;  /* 0x0000001c271c7212 */ /* 0x000fe400078ec0ff */
[----:B------:R-:W-:Y:S02]  /*4630*/  VOTE.ANY R39, PT, P5 ;  /* 0x0000000000277806 */ /* 0x000fe400028e0100 */
[----:B------:R-:W-:Y:S02]  /*4640*/  @!P4 LOP3.LUT R55, RZ, R55, RZ, 0x33, !PT ;  /* 0x00000037ff37c212 */ /* 0x000fe400078e33ff */
[----:B------:R-:W-:Y:S02]  /*4650*/  @!P5 LOP3.LUT R39, RZ, R39, RZ, 0x33, !PT ;  /* 0x00000027ff27d212 */ /* 0x000fe400078e33ff */
[----:B------:R-:W-:Y:S02]  /*4660*/  LOP3.LUT R28, R55, R28, RZ, 0xc0, !PT ;  /* 0x0000001c371c7212 */ /* 0x000fe400078ec0ff */
[----:B------:R-:W-:-:S02]  /*4670*/  VOTE.ANY R55, PT, P6 ;  /* 0x0000000000377806 */ /* 0x000fc400030e0100 */
[----:B------:R-:W-:Y:S02]  /*4680*/  LOP3.LUT R28, R39, R28, RZ, 0xc0, !PT ;  /* 0x0000001c271c7212 */ /* 0x000fe400078ec0ff */
[----:B------:R-:W-:Y:S02]  /*4690*/  VOTE.ANY R39, PT, P0 ;  /* 0x0000000000277806 */ /* 0x000fe400000e0100 */
[----:B------:R-:W-:Y:S02]  /*46a0*/  @!P6 LOP3.LUT R55, RZ, R55, RZ, 0x33, !PT ;  /* 0x00000037ff37e212 */ /* 0x000fe400078e33ff */
        /* <DEDUP_REMOVED lines=8> */
[----:B------:R-:W-:-:S05]  /*4730*/  IMAD R43, R38, 0x4, R29 ;  /* 0x00000004262b7824 */ /* 0x000fca00078e021d */
[----:B------:R0:W3:Y:S02]  /*4740*/  ATOMS.ADD R60, [R43], R28 ;  /* 0x0000001c2b3c738c */ /* 0x0000e40000000000 */
.L_x_52:
[----:B------:R-:W-:Y:S05]  /*4750*/  BSYNC.RECONVERGENT B0 ;  /* 0x0000000000007941 */ /* 0x000fea0003800200 */
.L_x_51:
[----:B------:R-:W-:Y:S01]  /*4760*/  R2P PR, R40, 0x7f ;  /* 0x0000007f28007804 */ /* 0x000fe20000000000 */
[----:B---3--:R3:W4:Y:S01]  /*4770*/  SHFL.IDX PT, R39, R60, R39, 0x1f ;  /* 0x00001f273c277589 */ /* 0x00872200000e0000 */
[----:B------:R-:W-:Y:S01]  /*4780*/  SHF.R.U32.HI R58, RZ, UR5, R16 ;  /* 0x00000005ff3a7c19 */ /* 0x000fe20008011610 */
[----:B------:R-:W-:Y:S01]  /*4790*/  BSSY.RECONVERGENT B0, `(.L_x_53) ;  /* 0x0000022000007945 */ /* 0x000fe20003800200 */
[----:B------:R-:W-:Y:S02]  /*47a0*/  IMAD.MOV.U32 R64, RZ, RZ, RZ ;  /* 0x000000ffff407224 */ /* 0x000fe400078e00ff */
[----:B------:R-:W-:-:S07]  /*47b0*/  LOP3.LUT R58, R58, UR4, RZ, 0x30, !PT ;  /* 0x000000043a3a7c12 */ /* 0x000fce000f8e30ff */
[----:B------:R-:W-:Y:S02]  /*47c0*/  VOTE.ANY R38, PT, P0 ;  /* 0x0000000000267806 */ /* 0x000fe400000e0100 */
[----:B0-----:R-:W-:Y:S02]  /*47d0*/  VOTE.ANY R43, PT, P1 ;  /* 0x00000000002b7806 */ /* 0x001fe400008e0100 */
[----:B------:R-:W-:Y:S02]  /*47e0*/  @!P0 LOP3.LUT R38, RZ, R38, RZ, 0x33, !PT ;  /* 0x00000026ff268212 */ /* 0x000fe400078e33ff */
[----:B------:R-:W-:Y:S02]  /*47f0*/  @!P1 LOP3.LUT R43, RZ, R43, RZ, 0x33, !PT ;  /* 0x0000002bff2b9212 */ /* 0x000fe400078e33ff */
[----:B------:R-:W-:Y:S02]  /*4800*/  LOP3.LUT P0, RZ, R40, 0x80, RZ, 0xc0, !PT ;  /* 0x0000008028ff7812 */ /* 0x000fe4000780c0ff */
[----:B------:R-:W-:-:S02]  /*4810*/  LOP3.LUT R38, R43, R38, RZ, 0xc0, !PT ;  /* 0x000000262b267212 */ /* 0x000fc400078ec0ff */
[----:B------:R-:W-:-:S04]  /*4820*/  VOTE.ANY R43, PT, P2 ;  /* 0x00000000002b7806 */ /* 0x000fc800010e0100 */
[----:B------:R-:W-:-:S04]  /*4830*/  @!P2 LOP3.LUT R43, RZ, R43, RZ, 0x33, !PT ;  /* 0x0000002bff2ba212 */ /* 0x000fc800078e33ff */
[----:B------:R-:W-:Y:S02]  /*4840*/  LOP3.LUT R38, R43, R38, RZ, 0xc0, !PT ;  /* 0x000000262b267212 */ /* 0x000fe400078ec0ff */
        /* <DEDUP_REMOVED lines=14> */
[----:B------:R-:W-:-:S04]  /*4930*/  LOP3.LUT R55, R43, R38, RZ, 0xc0, !PT ;  /* 0x000000262b377212 */ /* 0x000fc800078ec0ff */
[----:B------:R-:W0:Y:S01]  /*4940*/  FLO.U32 R43, R55 ;  /* 0x00000037002b7300 */ /* 0x000e2200000e0000 */
[----:B------:R-:W-:-:S07]  /*4950*/  LOP3.LUT R38, R14, R55, RZ, 0xc0, !PT ;  /* 0x000000370e267212 */ /* 0x000fce00078ec0ff */
[----:B------:R-:W1:Y:S01]  /*4960*/  POPC R38, R38 ;  /* 0x0000002600267309 */ /* 0x000e620000000000 */
[----:B0-----:R-:W-:-:S13]  /*4970*/  ISETP.NE.AND P0, PT, R24, R43, PT ;  /* 0x0000002b1800720c */ /* 0x001fda0003f05270 */
[----:B-1-34-:R-:W-:Y:S05]  /*4980*/  @P0 BRA `(.L_x_54) ;  /* 0x0000000000080947 */ /* 0x01afea0003800000 */
[----:B------:R-:W-:-:S05]  /*4990*/  IMAD R55, R40, 0x4, R29 ;  /* 0x0000000428377824 */ /* 0x000fca00078e021d */
[----:B------:R0:W1:Y:S02]  /*49a0*/  ATOMS.ADD R64, [R55], R38 ;  /* 0x000000263740738c */ /* 0x0000640000000000 */
.L_x_54:
[----:B------:R-:W-:Y:S05]  /*49b0*/  BSYNC.RECONVERGENT B0 ;  /* 0x0000000000007941 */ /* 0x000fea0003800200 */
.L_x_53:
[----:B------:R-:W-:Y:S01]  /*49c0*/  R2P PR, R58, 0x7f ;  /* 0x0000007f3a007804 */ /* 0x000fe20000000000 */
[----:B-1----:R1:W3:Y:S01]  /*49d0*/  SHFL.IDX PT, R43, R64, R43, 0x1f ;  /* 0x00001f2b402b7589 */ /* 0x0022e200000e0000 */
        /* <DEDUP_REMOVED lines=30> */
[----:B------:R-:W4:Y:S01]  /*4bc0*/  POPC R40, R40 ;  /* 0x0000002800287309 */ /* 0x000f220000000000 */
[----:B0-----:R-:W-:-:S13]  /*4bd0*/  ISETP.NE.AND P0, PT, R24, R55, PT ;  /* 0x000000371800720c */ /* 0x001fda0003f05270 */
[----:B-1-34-:R-:W-:Y:S05]  /*4be0*/  @P0 BRA `(.L_x_56) ;  /* 0x0000000000080947 */ /* 0x01afea0003800000 */
[----:B------:R-:W-:-:S05]  /*4bf0*/  IMAD R59, R58, 0x4, R29 ;  /* 0x000000043a3b7824 */ /* 0x000fca00078e021d */
[----:B------:R0:W1:Y:S02]  /*4c00*/  ATOMS.ADD R62, [R59], R40 ;  /* 0x000000283b3e738c */ /* 0x0000640000000000 */
.L_x_56:
[----:B------:R-:W-:Y:S05]  /*4c10*/  BSYNC.RECONVERGENT B0 ;  /* 0x0000000000007941 */ /* 0x000fea0003800200 */
.L_x_55:
[----:B------:R-:W-:Y:S01]  /*4c20*/  R2P PR, R60, 0x7f ;  /* 0x0000007f3c007804 */ /* 0x000fe20000000000 */
[----:B--2---:R-:W-:Y:S01]  /*4c30*/  IMAD.IADD R44, R44, 0x1, R47 ;  /* 0x000000012c2c7824 */ /* 0x004fe200078e022f */
[----:B------:R-:W-:Y:S01]  /*4c40*/  BSSY.RECONVERGENT B0, `(.L_x_57) ;  /* 0x0000025000007945 */ /* 0x000fe20003800200 */
[----:B------:R-:W-:Y:S02]  /*4c50*/  IMAD.IADD R46, R46, 0x1, R49 ;  /* 0x000000012e2e7824 */ /* 0x000fe400078e0231 */
[----:B-1----:R1:W2:Y:S01]  /*4c60*/  SHFL.IDX PT, R49, R62, R55, 0x1f ;  /* 0x00001f373e317589 */ /* 0x0022a200000e0000 */
[----:B------:R-:W-:-:S07]  /*4c70*/  IMAD.MOV.U32 R64, RZ, RZ, RZ ;  /* 0x000000ffff407224 */ /* 0x000fce00078e00ff */
[----:B------:R-:W-:Y:S02]  /*4c80*/  VOTE.ANY R58, PT, P0 ;  /* 0x00000000003a7806 */ /* 0x000fe400000e0100 */
[----:B------:R-:W-:Y:S02]  /*4c90*/  VOTE.ANY R47, PT, P1 ;  /* 0x00000000002f7806 */ /* 0x000fe400008e0100 */
        /* <DEDUP_REMOVED lines=22> */
[----:B------:R-:W-:Y:S02]  /*4e00*/  SHF.R.U32.HI R58, RZ, UR5, R6 ;  /* 0x00000005ff3a7c19 */ /* 0x000fe40008011606 */
[----:B0-----:R-:W0:Y:S01]  /*4e10*/  FLO.U32 R59, R61 ;  /* 0x0000003d003b7300 */ /* 0x001e2200000e0000 */
[----:B------:R-:W-:Y:S02]  /*4e20*/  LOP3.LUT R47, R14, R61, RZ, 0xc0, !PT ;  /* 0x0000003d0e2f7212 */ /* 0x000fe400078ec0ff */
[----:B------:R-:W-:-:S05]  /*4e30*/  LOP3.LUT R58, R58, UR4, RZ, 0x30, !PT ;  /* 0x000000043a3a7c12 */ /* 0x000fca000f8e30ff */
[----:B------:R-:W3:Y:S01]  /*4e40*/  POPC R47, R47 ;  /* 0x0000002f002f7309 */ /* 0x000ee20000000000 */
[----:B0-----:R-:W-:-:S13]  /*4e50*/  ISETP.NE.AND P0, PT, R24, R59, PT ;  /* 0x0000003b1800720c */ /* 0x001fda0003f05270 */
[----:B-123--:R-:W-:Y:S05]  /*4e60*/  @P0 BRA `(.L_x_58) ;  /* 0x0000000000080947 */ /* 0x00efea0003800000 */
[----:B------:R-:W-:-:S05]  /*4e70*/  IMAD R60, R60, 0x4, R29 ;  /* 0x000000043c3c7824 */ /* 0x000fca00078e021d */
[----:B------:R0:W1:Y:S02]  /*4e80*/  ATOMS.ADD R64, [R60], R47 ;  /* 0x0000002f3c40738c */ /* 0x0000640000000000 */
.L_x_58:
[----:B------:R-:W-:Y:S05]  /*4e90*/  BSYNC.RECONVERGENT B0 ;  /* 0x0000000000007941 */ /* 0x000fea0003800200 */
.L_x_57:
[----:B------:R-:W-:Y:S01]  /*4ea0*/  R2P PR, R58, 0x7f ;  /* 0x0000007f3a007804 */ /* 0x000fe20000000000 */
[----:B------:R-:W-:Y:S01]  /*4eb0*/  IMAD.IADD R52, R51, 0x1, R52 ;  /* 0x0000000133347824 */ /* 0x000fe200078e0234 */
[----:B-1----:R1:W2:Y:S01]  /*4ec0*/  SHFL.IDX PT, R64, R64, R59, 0x1f ;  /* 0x00001f3b40407589 */ /* 0x0022a200000e0000 */
[----:B------:R-:W-:Y:S01]  /*4ed0*/  BSSY.RECONVERGENT B0, `(.L_x_59) ;  /* 0x0000024000007945 */ /* 0x000fe20003800200 */
[----:B------:R-:W-:Y:S02]  /*4ee0*/  IMAD.IADD R56, R53, 0x1, R56 ;  /* 0x0000000135387824 */ /* 0x000fe400078e0238 */
[----:B------:R-:W-:-:S07]  /*4ef0*/  IMAD.MOV.U32 R62, RZ, RZ, RZ ;  /* 0x000000ffff3e7224 */ /* 0x000fce00078e00ff */
        /* <DEDUP_REMOVED lines=25> */
[----:B------:R-:W0:Y:S01]  /*5090*/  FLO.U32 R55, R61 ;  /* 0x0000003d00377300 */ /* 0x000e2200000e0000 */
[----:B------:R-:W-:Y:S02]  /*50a0*/  LOP3.LUT R51, R14, R61, RZ, 0xc0, !PT ;  /* 0x0000003d0e337212 */ /* 0x000fe400078ec0ff */
[----:B------:R-:W-:-:S05]  /*50b0*/  LOP3.LUT R60, R60, UR4, RZ, 0x30, !PT ;  /* 0x000000043c3c7c12 */ /* 0x000fca000f8e30ff */
[----:B------:R-:W3:Y:S01]  /*50c0*/  POPC R51, R51 ;  /* 0x0000003300337309 */ /* 0x000ee20000000000 */
[----:B0-----:R-:W-:-:S13]  /*50d0*/  ISETP.NE.AND P0, PT, R24, R55, PT ;  /* 0x000000371800720c */ /* 0x001fda0003f05270 */
[----:B-123--:R-:W-:Y:S05]  /*50e0*/  @P0 BRA `(.L_x_60) ;  /* 0x0000000000080947 */ /* 0x00efea0003800000 */
[----:B------:R-:W-:-:S05]  /*50f0*/  IMAD R58, R58, 0x4, R29 ;  /* 0x000000043a3a7824 */ /* 0x000fca00078e021d */
[----:B------:R0:W1:Y:S02]  /*5100*/  ATOMS.ADD R62, [R58], R51 ;  /* 0x000000333a3e738c */ /* 0x0000640000000000 */
.L_x_60:
[----:B------:R-:W-:Y:S05]  /*5110*/  BSYNC.RECONVERGENT B0 ;  /* 0x0000000000007941 */ /* 0x000fea0003800200 */
.L_x_59:
[----:B------:R-:W-:Y:S01]  /*5120*/  R2P PR, R60, 0x7f ;  /* 0x0000007f3c007804 */ /* 0x000fe20000000000 */
[----:B------:R-:W-:Y:S01]  /*5130*/  IMAD.IADD R48, R48, 0x1, R45 ;  /* 0x0000000130307824 */ /* 0x000fe200078e022d */
[----:B-1----:R1:W2:Y:S01]  /*5140*/  SHFL.IDX PT, R62, R62, R55, 0x1f ;  /* 0x00001f373e3e7589 */ /* 0x0022a200000e0000 */
[----:B------:R-:W-:Y:S01]  /*5150*/  BSSY.RECONVERGENT B0, `(.L_x_61) ;  /* 0x0000024000007945 */ /* 0x000fe20003800200 */
[----:B------:R-:W-:-:S09]  /*5160*/  IMAD.MOV.U32 R66, RZ, RZ, RZ ;  /* 0x000000ffff427224 */ /* 0x000fd200078e00ff */
        /* <DEDUP_REMOVED lines=23> */
[----:B------:R-:W-:Y:S01]  /*52e0*/  LOP3.LUT R53, R58, R53, RZ, 0xc0, !PT ;  /* 0x000000353a357212 */ /* 0x000fe200078ec0ff */
[----:B------:R-:W-:Y:S01]  /*52f0*/  IMAD.IADD R58, R37, 0x1, R36 ;  /* 0x00000001253a7824 */ /* 0x000fe200078e0224 */
        /* <DEDUP_REMOVED lines=9> */
.L_x_62:
[----:B------:R-:W-:Y:S05]  /*5390*/  BSYNC.RECONVERGENT B0 ;  /* 0x0000000000007941 */ /* 0x000fea0003800200 */
.L_x_61:
[----:B------:R-:W-:Y:S01]  /*53a0*/  R2P PR, R36, 0x7f ;  /* 0x0000007f24007804 */ /* 0x000fe20000000000 */
[----:B------:R-:W-:Y:S01]  /*53b0*/  IMAD.IADD R34, R35, 0x1, R34 ;  /* 0x0000000123227824 */ /* 0x000fe200078e0222 */
[----:B------:R-:W-:Y:S01]  /*53c0*/  BSSY.RECONVERGENT B0, `(.L_x_63) ;  /* 0x0000022000007945 */ /* 0x000fe20003800200 */
[----:B------:R-:W-:-:S10]  /*53d0*/  IMAD.MOV.U32 R55, RZ, RZ, RZ ;  /* 0x000000ffff377224 */ /* 0x000fd400078e00ff */
        /* <DEDUP_REMOVED lines=24> */
[----:B-1----:R0:W1:Y:S02]  /*5560*/  SHFL.IDX PT, R60, R66, R45, 0x1f ;  /* 0x00001f2d423c7589 */ /* 0x00206400000e0000 */
[----:B------:R-:W2:Y:S01]  /*5570*/  FLO.U32 R59, R53 ;  /* 0x00000035003b7300 */ /* 0x000ea200000e0000 */
[----:B------:R-:W-:-:S07]  /*5580*/  LOP3.LUT R35, R14, R53, RZ, 0xc0, !PT ;  /* 0x000000350e237212 */ /* 0x000fce00078ec0ff */
[----:B------:R-:W3:Y:S01]  /*5590*/  POPC R35, R35 ;  /* 0x0000002300237309 */ /* 0x000ee20000000000 */
[----:B--2---:R-:W-:-:S13]  /*55a0*/  ISETP.NE.AND P0, PT, R24, R59, PT ;  /* 0x0000003b1800720c */ /* 0x004fda0003f05270 */
[----:B01-3--:R-:W-:Y:S05]  /*55b0*/  @P0 BRA `(.L_x_64) ;  /* 0x0000000000080947 */ /* 0x00bfea0003800000 */
[----:B------:R-:W-:-:S05]  /*55c0*/  IMAD R36, R36, 0x4, R29 ;  /* 0x0000000424247824 */ /* 0x000fca00078e021d */
[----:B------:R0:W1:Y:S02]  /*55d0*/  ATOMS.ADD R55, [R36], R35 ;  /* 0x000000232437738c */ /* 0x0000640000000000 */
.L_x_64:
[----:B------:R-:W-:Y:S05]  /*55e0*/  BSYNC.RECONVERGENT B0 ;  /* 0x0000000000007941 */ /* 0x000fea0003800200 */
.L_x_63:
[----:B------:R-:W-:Y:S01]  /*55f0*/  R2P PR, R26, 0x7f ;  /* 0x0000007f1a007804 */ /* 0x000fe20000000000 */
[----:B01----:R0:W1:Y:S01]  /*5600*/  SHFL.IDX PT, R36, R55, R59, 0x1f ;  /* 0x00001f3b37247589 */ /* 0x00306200000e0000 */
[----:B------:R-:W-:Y:S11]  /*5610*/  BSSY.RECONVERGENT B0, `(.L_x_65) ;  /* 0x0000021000007945 */ /* 0x000ff60003800200 */
[----:B------:R-:W-:-:S02]  /*5620*/  VOTE.ANY R45, PT, P0 ;  /* 0x00000000002d7806 */ /* 0x000fc400000e0100 */
[----:B------:R-:W-:Y:S02]  /*5630*/  VOTE.ANY R66, PT, P1 ;  /* 0x0000000000427806 */ /* 0x000fe400008e0100 */
[----:B------:R-:W-:Y:S02]  /*5640*/  @!P0 LOP3.LUT R45, RZ, R45, RZ, 0x33, !PT ;  /* 0x0000002dff2d8212 */ /* 0x000fe400078e33ff */
[----:B------:R-:W-:Y:S02]  /*5650*/  @!P1 LOP3.LUT R66, RZ, R66, RZ, 0x33, !PT ;  /* 0x00000042ff429212 */ /* 0x000fe400078e33ff */
[----:B------:R-:W-:Y:S02]  /*5660*/  LOP3.LUT P0, RZ, R26, 0x80, RZ, 0xc0, !PT ;  /* 0x000000801aff7812 */ /* 0x000fe4000780c0ff */
        /* <DEDUP_REMOVED lines=19> */
[----:B------:R-:W2:Y:S01]  /*57a0*/  FLO.U32 R53, R45 ;  /* 0x0000002d00357300 */ /* 0x000ea200000e0000 */
[----:B------:R-:W-:-:S07]  /*57b0*/  LOP3.LUT R14, R14, R45, RZ, 0xc0, !PT ;  /* 0x0000002d0e0e7212 */ /* 0x000fce00078ec0ff */
[----:B0-----:R0:W3:Y:S01]  /*57c0*/  POPC R55, R14 ;  /* 0x0000000e00377309 */ /* 0x0010e20000000000 */
[----:B--2---:R-:W-:Y:S01]  /*57d0*/  ISETP.NE.AND P0, PT, R24, R53, PT ;  /* 0x000000351800720c */ /* 0x004fe20003f05270 */
[----:B------:R-:W-:-:S12]  /*57e0*/  IMAD.MOV.U32 R24, RZ, RZ, RZ ;  /* 0x000000ffff187224 */ /* 0x000fd800078e00ff */
[----:B01-3--:R-:W-:Y:S05]  /*57f0*/  @P0 BRA `(.L_x_66) ;  /* 0x0000000000080947 */ /* 0x00bfea0003800000 */
[----:B------:R-:W-:-:S06]  /*5800*/  IMAD R24, R26, 0x4, R29 ;  /* 0x000000041a187824 */ /* 0x000fcc00078e021d */
[----:B------:R0:W1:Y:S02]  /*5810*/  ATOMS.ADD R24, [R24], R55 ;  /* 0x000000371818738c */ /* 0x0000640000000000 */
.L_x_66:
[----:B------:R-:W-:Y:S05]  /*5820*/  BSYNC.RECONVERGENT B0 ;  /* 0x0000000000007941 */ /* 0x000fea0003800200 */
.L_x_65:
[----:B------:R-:W-:Y:S01]  /*5830*/  BAR.SYNC.DEFER_BLOCKING 0x0 ;  /* 0x0000000000007b1d */ /* 0x000fe20000010000 */
[----:B------:R-:W-:Y:S01]  /*5840*/  IMAD.IADD R26, R40, 0x1, R49 ;  /* 0x00000001281a7824 */ /* 0x000fe200078e0231 */
[----:B------:R-:W-:Y:S01]  /*5850*/  ISETP.NE.AND P0, PT, R50, RZ, PT ;  /* 0x000000ff3200720c */ /* 0x000fe20003f05270 */
[----:B------:R-:W-:Y:S02]  /*5860*/  IMAD.IADD R28, R28, 0x1, R39 ;  /* 0x000000011c1c7824 */ /* 0x000fe400078e0227 */
[----:B------:R-:W-:Y:S01]  /*5870*/  IMAD R40, R44, 0x4, R7 ;  /* 0x000000042c287824 */ /* 0x000fe200078e0207 */
[----:B------:R-:W-:Y:S01]  /*5880*/  BSSY B1, `(.L_x_67) ;  /* 0x000005c000017945 */ /* 0x000fe20003800000 */
[----:B------:R-:W-:Y:S01]  /*5890*/  IMAD.IADD R14, R38, 0x1, R43 ;  /* 0x00000001260e7824 */ /* 0x000fe200078e022b */
[----:B-1----:R-:W1:Y:S01]  /*58a0*/  SHFL.IDX PT, R24, R24, R53, 0x1f ;  /* 0x00001f3518187589 */ /* 0x002e6200000e0000 */
[----:B------:R-:W-:Y:S02]  /*58b0*/  IMAD R39, R46, 0x4, R7 ;  /* 0x000000042e277824 */ /* 0x000fe400078e0207 */
[----:B------:R-:W-:-:S02]  /*58c0*/  IMAD.IADD R60, R37, 0x1, R60 ;  /* 0x00000001253c7824 */ /* 0x000fc400078e023c */
[--C-:B------:R-:W-:Y:S02]  /*58d0*/  IMAD R38, R52, 0x4, R7.reuse ;  /* 0x0000000434267824 */ /* 0x100fe400078e0207 */
[----:B------:R-:W-:Y:S02]  /*58e0*/  IMAD.IADD R32, R33, 0x1, R32 ;  /* 0x0000000121207824 */ /* 0x000fe400078e0220 */
[----:B------:R-:W-:Y:S02]  /*58f0*/  IMAD.IADD R44, R35, 0x1, R36 ;  /* 0x00000001232c7824 */ /* 0x000fe400078e0224 */
[--C-:B------:R-:W-:Y:S02]  /*5900*/  IMAD R37, R56, 0x4, R7.reuse ;  /* 0x0000000438257824 */ /* 0x100fe400078e0207 */
[----:B------:R-:W-:Y:S02]  /*5910*/  IMAD.IADD R30, R31, 0x1, R30 ;  /* 0x000000011f1e7824 */ /* 0x000fe400078e021e */
[--C-:B------:R-:W-:Y:S01]  /*5920*/  IMAD R36, R48, 0x4, R7.reuse ;  /* 0x0000000430247824 */ /* 0x100fe200078e0207 */
[----:B------:R2:W-:Y:S01]  /*5930*/  STS [R40+-0x4], R27 ;  /* 0xfffffc1b28007388 */ /* 0x0005e20000000800 */
[----:B------:R-:W-:-:S02]  /*5940*/  IMAD R35, R58, 0x4, R7 ;  /* 0x000000043a237824 */ /* 0x000fc400078e0207 */
[--C-:B------:R-:W-:Y:S01]  /*5950*/  IMAD R34, R34, 0x4, R7.reuse ;  /* 0x0000000422227824 */ /* 0x100fe200078e0207 */
[----:B------:R-:W-:Y:S01]  /*5960*/  STS [R39+-0x4], R22 ;  /* 0xfffffc1627007388 */ /* 0x000fe20000000800 */
[--C-:B------:R-:W-:Y:S02]  /*5970*/  IMAD R33, R32, 0x4, R7.reuse ;  /* 0x0000000420217824 */ /* 0x100fe400078e0207 */
[----:B------:R-:W-:Y:S01]  /*5980*/  IMAD.IADD R64, R47, 0x1, R64 ;  /* 0x000000012f407824 */ /* 0x000fe200078e0240 */
[----:B------:R-:W-:Y:S01]  /*5990*/  STS [R38+-0x4], R21 ;  /* 0xfffffc1526007388 */ /* 0x000fe20000000800 */
[--C-:B------:R-:W-:Y:S02]  /*59a0*/  IMAD R32, R30, 0x4, R7.reuse ;  /* 0x000000041e207824 */ /* 0x100fe400078e0207 */
[----:B------:R-:W-:Y:S01]  /*59b0*/  IMAD.IADD R62, R51, 0x1, R62 ;  /* 0x00000001333e7824 */ /* 0x000fe200078e023e */
[----:B------:R-:W-:Y:S01]  /*59c0*/  STS [R37+-0x4], R18 ;  /* 0xfffffc1225007388 */ /* 0x000fe20000000800 */
[----:B------:R-:W-:-:S02]  /*59d0*/  IMAD R31, R28, 0x4, R7 ;  /* 0x000000041c1f7824 */ /* 0x000fc400078e0207 */
[--C-:B------:R-:W-:Y:S01]  /*59e0*/  IMAD R30, R14, 0x4, R7.reuse ;  /* 0x000000040e1e7824 */ /* 0x100fe200078e0207 */
[----:B------:R-:W-:Y:S01]  /*59f0*/  STS [R36+-0x4], R23 ;  /* 0xfffffc1724007388 */ /* 0x000fe20000000800 */
[--C-:B------:R-:W-:Y:S02]  /*5a00*/  IMAD R29, R26, 0x4, R7.reuse ;  /* 0x000000041a1d7824 */ /* 0x100fe400078e0207 */
[----:B-1----:R-:W-:Y:S01]  /*5a10*/  IMAD.IADD R24, R55, 0x1, R24 ;  /* 0x0000000137187824 */ /* 0x002fe200078e0218 */
[----:B------:R-:W-:Y:S01]  /*5a20*/  STS [R35+-0x4], R20 ;  /* 0xfffffc1423007388 */ /* 0x000fe20000000800 */
[--C-:B------:R-:W-:Y:S02]  /*5a30*/  IMAD R28, R64, 0x4, R7.reuse ;  /* 0x00000004401c7824 */ /* 0x100fe400078e0207 */
[--C-:B--2---:R-:W-:Y:S01]  /*5a40*/  IMAD R27, R62, 0x4, R7.reuse ;  /* 0x000000043e1b7824 */ /* 0x104fe200078e0207 */
[----:B------:R1:W-:Y:S01]  /*5a50*/  STS [R34+-0x4], R25 ;  /* 0xfffffc1922007388 */ /* 0x0003e20000000800 */
[----:B------:R-:W-:-:S02]  /*5a60*/  IMAD R26, R60, 0x4, R7 ;  /* 0x000000043c1a7824 */ /* 0x000fc400078e0207 */
[--C-:B------:R-:W-:Y:S01]  /*5a70*/  IMAD R24, R24, 0x4, R7.reuse ;  /* 0x0000000418187824 */ /* 0x100fe200078e0207 */
[----:B------:R-:W-:Y:S04]  /*5a80*/  STS [R33+-0x4], R10 ;  /* 0xfffffc0a21007388 */ /* 0x000fe80000000800 */
[----:B------:R-:W-:Y:S01]  /*5a90*/  STS [R32+-0x4], R17 ;  /* 0xfffffc1120007388 */ /* 0x000fe20000000800 */
[----:B-1----:R-:W-:-:S03]  /*5aa0*/  IMAD R25, R44, 0x4, R7 ;  /* 0x000000042c197824 */ /* 0x002fc600078e0207 */
[----:B------:R-:W-:Y:S04]  /*5ab0*/  STS [R31+-0x4], R12 ;  /* 0xfffffc0c1f007388 */ /* 0x000fe80000000800 */
[----:B------:R1:W-:Y:S04]  /*5ac0*/  STS [R30+-0x4], R19 ;  /* 0xfffffc131e007388 */ /* 0x0003e80000000800 */
[----:B------:R2:W-:Y:S04]  /*5ad0*/  STS [R29+-0x4], R16 ;  /* 0xfffffc101d007388 */ /* 0x0005e80000000800 */
[----:B------:R2:W-:Y:S01]  /*5ae0*/  STS [R28+-0x4], R9 ;  /* 0xfffffc091c007388 */ /* 0x0005e20000000800 */
[----:B-1----:R-:W-:-:S03]  /*5af0*/  IMAD R19, R3, 0x8, R7 ;  /* 0x0000000803137824 */ /* 0x002fc600078e0207 */
[----:B------:R2:W-:Y:S04]  /*5b00*/  STS [R27+-0x4], R6 ;  /* 0xfffffc061b007388 */ /* 0x0005e80000000800 */
[----:B------:R2:W-:Y:S04]  /*5b10*/  STS [R26+-0x4], R11 ;  /* 0xfffffc0b1a007388 */ /* 0x0005e80000000800 */
[----:B------:R2:W-:Y:S04]  /*5b20*/  STS [R25+-0x4], R8 ;  /* 0xfffffc0819007388 */ /* 0x0005e80000000800 */
[----:B------:R2:W-:Y:S01]  /*5b30*/  STS [R24+-0x4], R13 ;  /* 0xfffffc0d18007388 */ /* 0x0005e20000000800 */
[----:B------:R-:W-:Y:S05]  /*5b40*/  @P0 BRA `(.L_x_68) ;  /* 0x0000000000bc0947 */ /* 0x000fea0003800000 */
[----:B------:R-:W1:Y:S02]  /*5b50*/  LDCU.64 UR8, c[0x0][0x398] ;  /* 0x00007300ff0877ac */ /* 0x000e640008000a00 */
[----:B-1----:R-:W-:-:S04]  /*5b60*/  LEA R10, P0, R3, UR8, 0x3 ;  /* 0x00000008030a7c11 */ /* 0x002fc8000f8018ff */
[----:B--2---:R-:W-:-:S05]  /*5b70*/  LEA.HI.X R11, R3, UR9, RZ, 0x3, P0 ;  /* 0x00000009030b7c11 */ /* 0x004fca00080f1cff */
[----:B------:R-:W2:Y:S01]  /*5b80*/  LDG.E.64 R8, desc[UR6][R10.64] ;  /* 0x000000060a087981 */ /* 0x000ea2000c1e1b00 */
[----:B------:R-:W-:Y:S02]  /*5b90*/  SHF.R.S32.HI R13, RZ, 0x1f, R15 ;  /* 0x0000001fff0d7819 */ /* 0x000fe4000001140f */
[----:B--2---:R-:W-:-:S05]  /*5ba0*/  IADD3 R8, P0, PT, -R15, R8, RZ ;  /* 0x000000080f087210 */ /* 0x004fca0007f1e1ff */
[----:B------:R-:W-:Y:S01]  /*5bb0*/  IMAD.X R9, R9, 0x1, ~R13, P0 ;  /* 0x0000000109097824 */ /* 0x000fe200000e0e0d */
[----:B------:R-:W-:Y:S01]  /*5bc0*/  ISETP.GE.AND P0, PT, R42, 0x1, PT ;  /* 0x000000012a00780c */ /* 0x000fe20003f06270 */
[----:B------:R-:W-:-:S03]  /*5bd0*/  IMAD.MOV.U32 R13, RZ, RZ, R0 ;  /* 0x000000ffff0d7224 */ /* 0x000fc600078e0000 */
[----:B------:R1:W-:Y:S09]  /*5be0*/  STS.64 [R19+0x6600], R8 ;  /* 0x0066000813007388 */ /* 0x0003f20000000a00 */
[----:B------:R-:W-:Y:S05]  /*5bf0*/  @!P0 BRA `(.L_x_69) ;  /* 0x00000000006c8947 */ /* 0x000fea0003800000 */
[----:B------:R-:W-:Y:S01]  /*5c00*/  BSSY B0, `(.L_x_70) ;  /* 0x0000019000007945 */ /* 0x000fe20003800000 */
[----:B------:R-:W-:Y:S02]  /*5c10*/  IMAD.MOV.U32 R6, RZ, RZ, -0x1 ;  /* 0xffffffffff067424 */ /* 0x000fe400078e00ff */
[----:B------:R-:W-:Y:S02]  /*5c20*/  IMAD.MOV.U32 R10, RZ, RZ, R42 ;  /* 0x000000ffff0a7224 */ /* 0x000fe400078e002a */
[----:B------:R-:W-:-:S07]  /*5c30*/  IMAD.MOV.U32 R13, RZ, RZ, R0 ;  /* 0x000000ffff0d7224 */ /* 0x000fce00078e0000 */
.L_x_74:
[----:B-1----:R-:W1:Y:S01]  /*5c40*/  LDC.64 R8, c[0x0][0x380] ;  /* 0x0000e000ff087b82 */ /* 0x002e620000000a00 */
[----:B------:R-:W-:Y:S01]  /*5c50*/  VIADD R17, R10, 0xffffffff ;  /* 0xffffffff0a117836 */ /* 0x000fe20000000000 */
[----:B------:R-:W-:Y:S03]  /*5c60*/  BSSY B2, `(.L_x_71) ;  /* 0x0000008000027945 */ /* 0x000fe60003800000 */
[----:B------:R-:W-:-:S04]  /*5c70*/  IMAD R11, R17, 0x100, R3 ;  /* 0x00000100110b7824 */ /* 0x000fc800078e0203 */
[----:B-1----:R-:W-:-:S07]  /*5c80*/  IMAD.WIDE R8, R11, 0x4, R8 ;  /* 0x000000040b087825 */ /* 0x002fce00078e0208 */
.L_x_72:
[----:B------:R-:W-:Y:S05]  /*5c90*/  YIELD ;  /* 0x0000000000007946 */ /* 0x000fea0003800000 */
[----:B------:R1:W-:Y:S06]  /*5ca0*/  MEMBAR.SC.CTA ;  /* 0x0000000000007992 */ /* 0x0003ec0000000000 */
[----:B-1----:R-:W2:Y:S02]  /*5cb0*/  LDG.E.STRONG.SYS R11, desc[UR6][R8.64] ;  /* 0x00000006080b7981 */ /* 0x002ea4000c1f5900 */
[----:B--2---:R-:W-:-:S13]  /*5cc0*/  ISETP.NE.AND P0, PT, R11, RZ, PT ;  /* 0x000000ff0b00720c */ /* 0x004fda0003f05270 */
[----:B------:R-:W-:Y:S05]  /*5cd0*/  @!P0 BRA `(.L_x_72) ;  /* 0xfffffffc00ec8947 */ /* 0x000fea000383ffff */
[----:B------:R-:W-:Y:S05]  /*5ce0*/  BSYNC B2 ;  /* 0x0000000000027941 */ /* 0x000fea0003800000 */
.L_x_71:
[----:B------:R-:W-:Y:S01]  /*5cf0*/  BSSY.RECONVERGENT B2, `(.L_x_73) ;  /* 0x0000006000027945 */ /* 0x000fe20003800200 */
[C---:B------:R-:W-:Y:S02]  /*5d00*/  ISETP.GT.AND P0, PT, R11.reuse, -0x1, PT ;  /* 0xffffffff0b00780c */ /* 0x040fe40003f04270 */
[----:B------:R-:W-:Y:S01]  /*5d10*/  LOP3.LUT R8, R11, 0x3fffffff, RZ, 0xc0, !PT ;  /* 0x3fffffff0b087812 */ /* 0x000fe200078ec0ff */
[----:B------:R-:W-:Y:S05]  /*5d20*/  WARPSYNC.EXCLUSIVE R6 ;  /* 0x0000000006007348 */ /* 0x000fea0003a00000 */
[----:B------:R-:W-:-:S05]  /*5d30*/  IMAD.IADD R13, R8, 0x1, R13 ;  /* 0x00000001080d7824 */ /* 0x000fca00078e020d */
[----:B------:R-:W-:-:S07]  /*5d40*/  VOTE.ANY R6, PT, P0 ;  /* 0x0000000000067806 */ /* 0x000fce00000e0100 */
[----:B------:R-:W-:Y:S05]  /*5d50*/  BSYNC.RECONVERGENT B2 ;  /* 0x0000000000027941 */ /* 0x000fea0003800200 */
.L_x_73:
[----:B------:R-:W-:Y:S01]  /*5d60*/  ISETP.GT.U32.AND P1, PT, R10, 0x1, PT ;  /* 0x000000010a00780c */ /* 0x000fe20003f24070 */
[----:B------:R-:W-:-:S12]  /*5d70*/  IMAD.MOV.U32 R10, RZ, RZ, R17 ;  /* 0x000000ffff0a7224 */ /* 0x000fd800078e0011 */
[----:B------:R-:W-:Y:S05]  /*5d80*/  @P0 BRA P1, `(.L_x_74) ;  /* 0xfffffffc00ac0947 */ /* 0x000fea000083ffff */
[----:B------:R-:W-:Y:S05]  /*5d90*/  BSYNC B0 ;  /* 0x0000000000007941 */ /* 0x000fea0003800000 */
.L_x_70:
[----:B------:R2:W3:Y:S02]  /*5da0*/  LDS.64 R8, [R19+0x6600] ;  /* 0x0066000013087984 */ /* 0x0004e40000000a00 */
.L_x_69:
[----:B------:R-:W4:Y:S01]  /*5db0*/  LDC.64 R10, c[0x0][0x380] ;  /* 0x0000e000ff0a7b82 */ /* 0x000f220000000a00 */
[C---:B------:R-:W-:Y:S01]  /*5dc0*/  IMAD.IADD R17, R13.reuse, 0x1, -R0 ;  /* 0x000000010d117824 */ /* 0x040fe200078e0a00 */
[----:B------:R-:W-:Y:S01]  /*5dd0*/  LOP3.LUT R13, R13, 0x80000000, RZ, 0xfc, !PT ;  /* 0x800000000d0d7812 */ /* 0x000fe200078efcff */
[----:B------:R-:W-:-:S03]  /*5de0*/  IMAD R21, R42, 0x100, R3 ;  /* 0x000001002a157824 */ /* 0x000fc600078e0203 */
[----:B-1-3--:R-:W-:-:S04]  /*5df0*/  IADD3 R8, P0, PT, R17, R8, RZ ;  /* 0x0000000811087210 */ /* 0x00afc80007f1e0ff */
[----:B------:R-:W-:-:S05]  /*5e00*/  LEA.HI.X.SX32 R9, R17, R9, 0x1, P0 ;  /* 0x0000000911097211 */ /* 0x000fca00000f0eff */
[----:B------:R1:W-:Y:S01]  /*5e10*/  STS.64 [R19+0x6600], R8 ;  /* 0x0066000813007388 */ /* 0x0003e20000000a00 */
[----:B----4-:R-:W-:-:S05]  /*5e20*/  IMAD.WIDE R10, R21, 0x4, R10 ;  /* 0x00000004150a7825 */ /* 0x010fca00078e020a */
[----:B------:R1:W-:Y:S02]  /*5e30*/  STG.E.STRONG.SYS desc[UR6][R10.64], R13 ;  /* 0x0000000d0a007986 */ /* 0x0003e4000c115906 */
.L_x_68:
[----:B------:R-:W-:Y:S05]  /*5e40*/  BSYNC B1 ;  /* 0x0000000000017941 */ /* 0x000fea0003800000 */
.L_x_67:
[----:B------:R-:W3:Y:S01]  /*5e50*/  LDC R23, c[0x0][0x3c0] ;  /* 0x0000f000ff177b82 */ /* 0x000ee20000000800 */
[----:B--2---:R-:W-:-:S07]  /*5e60*/  VIADD R6, R54, 0x1980 ;  /* 0x0000198036067836 */ /* 0x004fce0000000000 */
[----:B-1----:R-:W1:Y:S01]  /*5e70*/  LDC.64 R10, c[0x0][0x390] ;  /* 0x0000e400ff0a7b82 */ /* 0x002e620000000a00 */
[----:B---3--:R-:W-:Y:S02]  /*5e80*/  ISETP.GE.AND P0, PT, R6, R23, PT ;  /* 0x000000170600720c */ /* 0x008fe40003f06270 */
[----:B-1----:R-:W-:-:S04]  /*5e90*/  ISETP.EQ.U32.AND P1, PT, R10, RZ, PT ;  /* 0x000000ff0a00720c */ /* 0x002fc80003f22070 */
[----:B------:R-:W-:-:S04]  /*5ea0*/  ISETP.EQ.OR.EX P0, PT, R11, RZ, !P0, P1 ;  /* 0x000000ff0b00720c */ /* 0x000fc80004702710 */
[----:B------:R-:W-:-:S13]  /*5eb0*/  ISETP.GT.U32.OR P0, PT, R3, 0xff, P0 ;  /* 0x000000ff0300780c */ /* 0x000fda0000704470 */
[----:B------:R-:W-:Y:S05]  /*5ec0*/  @P0 BRA `(.L_x_75) ;  /* 0x0000000000200947 */ /* 0x000fea0003800000 */
[----:B------:R-:W1:Y:S01]  /*5ed0*/  LDS.64 R8, [R19+0x6600] ;  /* 0x0066000013087984 */ /* 0x000e620000000a00 */
[C---:B------:R-:W-:Y:S02]  /*5ee0*/  LEA R10, P2, R3.reuse, R10, 0x3 ;  /* 0x0000000a030a7211 */ /* 0x040fe400078418ff */
[--C-:B------:R-:W-:Y:S02]  /*5ef0*/  SHF.R.S32.HI R13, RZ, 0x1f, R0.reuse ;  /* 0x0000001fff0d7819 */ /* 0x100fe40000011400 */
[----:B------:R-:W-:Y:S02]  /*5f00*/  LEA.HI.X R11, R3, R11, RZ, 0x3, P2 ;  /* 0x0000000b030b7211 */ /* 0x000fe400010f1cff */
[----:B-1----:R-:W-:Y:S02]  /*5f10*/  IADD3 R8, P0, P1, R8, R15, R0 ;  /* 0x0000000f08087210 */ /* 0x002fe4000791e000 */
[----:B------:R-:W-:-:S04]  /*5f20*/  SHF.R.S32.HI R15, RZ, 0x1f, R15 ;  /* 0x0000001fff0f7819 */ /* 0x000fc8000001140f */
[----:B------:R-:W-:-:S05]  /*5f30*/  IADD3.X R9, PT, PT, R9, R15, R13, P0, P1 ;  /* 0x0000000f09097210 */ /* 0x000fca00007e240d */
[----:B------:R1:W-:Y:S02]  /*5f40*/  STG.E.64 desc[UR6][R10.64], R8 ;  /* 0x000000080a007986 */ /* 0x0003e4000c101b06 */
.L_x_75:
[----:B------:R-:W-:Y:S01]  /*5f50*/  ISETP.GT.AND P0, PT, R6, R23, PT ;  /* 0x000000170600720c */ /* 0x000fe20003f04270 */
[----:B------:R-:W-:Y:S05]  /*5f60*/  WARPSYNC.ALL ;  /* 0x0000000000007948 */ /* 0x000fea0003800000 */
[----:B------:R-:W-:Y:S01]  /*5f70*/  BAR.SYNC.DEFER_BLOCKING 0x0 ;  /* 0x0000000000007b1d */ /* 0x000fe20000010000 */
[----:B------:R-:W-:-:S06]  /*5f80*/  IMAD R22, R3, 0x4, R7 ;  /* 0x0000000403167824 */ /* 0x000fcc00078e0207 */
[----:B------:R-:W-:Y:S05]  /*5f90*/  @P0 BRA `(.L_x_76) ;  /* 0x0000000c003c0947 */ /* 0x000fea0003800000 */
[----:B------:R-:W2:Y:S01]  /*5fa0*/  LDS R0, [R22] ;  /* 0x0000000016007984 */ /* 0x000ea20000000800 */
[----:B------:R-:W2:Y:S01]  /*5fb0*/  LDCU UR5, c[0x0][0x3c4] ;  /* 0x00007880ff0577ac */ /* 0x000ea20008000800 */
[----:B------:R-:W3:Y:S01]  /*5fc0*/  LDCU.64 UR8, c[0x0][0x3a0] ;  /* 0x00007400ff0877ac */ /* 0x000ee20008000a00 */
[----:B--2---:R-:W-:Y:S02]  /*5fd0*/  SHF.R.U32.HI R6, RZ, UR5, R0 ;  /* 0x00000005ff067c19 */ /* 0x004fe40008011600 */
[----:B------:R-:W-:Y:S02]  /*5fe0*/  LOP3.LUT R15, R0, 0x80000000, RZ, 0x3c, !PT ;  /* 0x80000000000f7812 */ /* 0x000fe400078e3cff */
[----:B------:R-:W-:-:S05]  /*5ff0*/  LOP3.LUT R6, R6, UR4, RZ, 0x30, !PT ;  /* 0x0000000406067c12 */ /* 0x000fca000f8e30ff */
[----:B-1----:R-:W-:-:S06]  /*6000*/  IMAD R8, R6, 0x8, R7 ;  /* 0x0000000806087824 */ /* 0x002fcc00078e0207 */
[----:B------:R-:W1:Y:S02]  /*6010*/  LDS.64 R8, [R8+0x6600] ;  /* 0x0066000008087984 */ /* 0x000e640000000a00 */
[----:B-1----:R-:W-:-:S05]  /*6020*/  IADD3 R6, P1, PT, R8, R3, RZ ;  /* 0x0000000308067210 */ /* 0x002fca0007f3e0ff */
[----:B------:R-:W-:Y:S01]  /*6030*/  IMAD.X R9, RZ, RZ, R9, P1 ;  /* 0x000000ffff097224 */ /* 0x000fe200008e0609 */
[----:B---3--:R-:W-:-:S04]  /*6040*/  LEA R10, P1, R6, UR8, 0x2 ;  /* 0x00000008060a7c11 */ /* 0x008fc8000f8210ff */
[----:B------:R-:W-:-:S05]  /*6050*/  LEA.HI.X R11, R6, UR9, R9, 0x2, P1 ;  /* 0x00000009060b7c11 */ /* 0x000fca00088f1409 */
[----:B------:R-:W-:Y:S01]  /*6060*/  STG.E desc[UR6][R10.64], R15 ;  /* 0x0000000f0a007986 */ /* 0x000fe2000c101906 */
[----:B------:R-:W-:-:S03]  /*6070*/  NOP ;  /* 0x0000000000007918 */ /* 0x000fc60000000000 */
[----:B------:R-:W1:Y:S02]  /*6080*/  LDS R0, [R22+0x600] ;  /* 0x0006000016007984 */ /* 0x000e640000000800 */
[----:B-1----:R-:W-:Y:S02]  /*6090*/  SHF.R.U32.HI R6, RZ, UR5, R0 ;  /* 0x00000005ff067c19 */ /* 0x002fe40008011600 */
[----:B------:R-:W-:Y:S02]  /*60a0*/  LOP3.LUT R15, R0, 0x80000000, RZ, 0x3c, !PT ;  /* 0x80000000000f7812 */ /* 0x000fe400078e3cff */
[----:B------:R-:W-:-:S05]  /*60b0*/  LOP3.LUT R6, R6, UR4, RZ, 0x30, !PT ;  /* 0x0000000406067c12 */ /* 0x000fca000f8e30ff */
[----:B------:R-:W-:-:S06]  /*60c0*/  IMAD R8, R6, 0x8, R7 ;  /* 0x0000000806087824 */ /* 0x000fcc00078e0207 */
[----:B------:R-:W1:Y:S02]  /*60d0*/  LDS.64 R8, [R8+0x6600] ;  /* 0x0066000008087984 */ /* 0x000e640000000a00 */
[----:B-1----:R-:W-:-:S05]  /*60e0*/  IADD3 R6, P1, PT, R8, R3, RZ ;  /* 0x0000000308067210 */ /* 0x002fca0007f3e0ff */
[----:B------:R-:W-:Y:S01]  /*60f0*/  IMAD.X R9, RZ, RZ, R9, P1 ;  /* 0x000000ffff097224 */ /* 0x000fe200008e0609 */
[----:B------:R-:W-:-:S04]  /*6100*/  LEA R12, P1, R6, UR8, 0x2 ;  /* 0x00000008060c7c11 */ /* 0x000fc8000f8210ff */
        /* <DEDUP_REMOVED lines=163> */
[----:B------:R-:W-:-:S05]  /*6b40*/  IMAD R12, R6, 0x8, R7 ;  /* 0x00000008060c7824 */ /* 0x000fca00078e0207 */
        /* <DEDUP_REMOVED lines=17> */
[----:B------:R1:W-:Y:S01]  /*6c60*/  STG.E desc[UR6][R6.64+0x6000], R9 ;  /* 0x0060000906007986 */ /* 0x0003e2000c101906 */
[----:B------:R-:W-:Y:S01]  /*6c70*/  NOP ;  /* 0x0000000000007918 */ /* 0x000fe20000000000 */
[----:B------:R-:W-:Y:S05]  /*6c80*/  BRA `(.L_x_77) ;  /* 0x00000014000c7947 */ /* 0x000fea0003800000 */
.L_x_76:
[----:B-1----:R-:W-:Y:S01]  /*6c90*/  IMAD R9, R42, -0x1980, R23 ;  /* 0xffffe6802a097824 */ /* 0x002fe200078e0217 */
[----:B------:R-:W-:Y:S01]  /*6ca0*/  BSSY.RECONVERGENT B0, `(.L_x_78) ;  /* 0x000001b000007945 */ /* 0x000fe20003800200 */
[C---:B------:R-:W-:Y:S02]  /*6cb0*/  VIADD R0, R3.reuse, 0x180 ;  /* 0x0000018003007836 */ /* 0x040fe40000000000 */
[C---:B------:R-:W-:Y:S01]  /*6cc0*/  VIADD R6, R3.reuse, 0x300 ;  /* 0x0000030003067836 */ /* 0x040fe20000000000 */
[CC--:B------:R-:W-:Y:S01]  /*6cd0*/  ISETP.GE.AND P1, PT, R3.reuse, R9.reuse, PT ;  /* 0x000000090300720c */ /* 0x0c0fe20003f26270 */
[C---:B------:R-:W-:Y:S01]  /*6ce0*/  VIADD R8, R3.reuse, 0x480 ;  /* 0x0000048003087836 */ /* 0x040fe20000000000 */
[-C--:B------:R-:W-:Y:S01]  /*6cf0*/  ISETP.GE.AND P2, PT, R0, R9.reuse, PT ;  /* 0x000000090000720c */ /* 0x080fe20003f46270 */
[C---:B------:R-:W-:Y:S01]  /*6d00*/  VIADD R0, R3.reuse, 0x600 ;  /* 0x0000060003007836 */ /* 0x040fe20000000000 */
[-C--:B------:R-:W-:Y:S01]  /*6d10*/  ISETP.GE.AND P3, PT, R6, R9.reuse, PT ;  /* 0x000000090600720c */ /* 0x080fe20003f66270 */
[C---:B------:R-:W-:Y:S01]  /*6d20*/  VIADD R6, R3.reuse, 0x780 ;  /* 0x0000078003067836 */ /* 0x040fe20000000000 */
[-C--:B------:R-:W-:Y:S01]  /*6d30*/  ISETP.GE.AND P4, PT, R8, R9.reuse, PT ;  /* 0x000000090800720c */ /* 0x080fe20003f86270 */
[----:B------:R-:W-:Y:S01]  /*6d40*/  VIADD R8, R3, 0x900 ;  /* 0x0000090003087836 */ /* 0x000fe20000000000 */
[----:B------:R-:W-:-:S02]  /*6d50*/  ISETP.GE.AND P5, PT, R0, R9, PT ;  /* 0x000000090000720c */ /* 0x000fc40003fa6270 */
[----:B------:R-:W-:-:S03]  /*6d60*/  ISETP.GE.AND P6, PT, R6, R9, PT ;  /* 0x000000090600720c */ /* 0x000fc60003fc6270 */
[----:B------:R-:W-:Y:S10]  /*6d70*/  @P1 BRA `(.L_x_79) ;  /* 0x0000000000341947 */ /* 0x000ff40003800000 */
[----:B------:R-:W1:Y:S01]  /*6d80*/  LDS R0, [R22] ;  /* 0x0000000016007984 */ /* 0x000e620000000800 */
[----:B------:R-:W1:Y:S01]  /*6d90*/  LDCU UR5, c[0x0][0x3c4] ;  /* 0x00007880ff0577ac */ /* 0x000e620008000800 */
[----:B------:R-:W2:Y:S01]  /*6da0*/  LDCU.64 UR8, c[0x0][0x3a0] ;  /* 0x00007400ff0877ac */ /* 0x000ea20008000a00 */
[----:B-1----:R-:W-:Y:S02]  /*6db0*/  SHF.R.U32.HI R6, RZ, UR5, R0 ;  /* 0x00000005ff067c19 */ /* 0x002fe40008011600 */
[----:B------:R-:W-:Y:S02]  /*6dc0*/  LOP3.LUT R13, R0, 0x80000000, RZ, 0x3c, !PT ;  /* 0x80000000000d7812 */ /* 0x000fe400078e3cff */
[----:B------:R-:W-:-:S05]  /*6dd0*/  LOP3.LUT R6, R6, UR4, RZ, 0x30, !PT ;  /* 0x0000000406067c12 */ /* 0x000fca000f8e30ff */
[----:B------:R-:W-:-:S05]  /*6de0*/  IMAD R6, R6, 0x8, R7 ;  /* 0x0000000806067824 */ /* 0x000fca00078e0207 */
[----:B------:R-:W1:Y:S02]  /*6df0*/  LDS.64 R10, [R6+0x6600] ;  /* 0x00660000060a7984 */ /* 0x000e640000000a00 */
[----:B-1----:R-:W-:-:S05]  /*6e00*/  IADD3 R12, P1, PT, R10, R3, RZ ;  /* 0x000000030a0c7210 */ /* 0x002fca0007f3e0ff */
[----:B------:R-:W-:Y:S01]  /*6e10*/  IMAD.X R11, RZ, RZ, R11, P1 ;  /* 0x000000ffff0b7224 */ /* 0x000fe200008e060b */
[----:B--2---:R-:W-:-:S04]  /*6e20*/  LEA R10, P1, R12, UR8, 0x2 ;  /* 0x000000080c0a7c11 */ /* 0x004fc8000f8210ff */
[----:B------:R-:W-:-:S05]  /*6e30*/  LEA.HI.X R11, R12, UR9, R11, 0x2, P1 ;  /* 0x000000090c0b7c11 */ /* 0x000fca00088f140b */
[----:B------:R1:W-:Y:S04]  /*6e40*/  STG.E desc[UR6][R10.64], R13 ;  /* 0x0000000d0a007986 */ /* 0x0003e8000c101906 */
.L_x_79:
[----:B------:R-:W-:Y:S05]  /*6e50*/  BSYNC.RECONVERGENT B0 ;  /* 0x0000000000007941 */ /* 0x000fea0003800200 */
.L_x_78:
[----:B------:R-:W-:Y:S01]  /*6e60*/  NOP ;  /* 0x0000000000007918 */ /* 0x000fe20000000000 */
[----:B------:R-:W-:Y:S01]  /*6e70*/  BSSY.RECONVERGENT B0, `(.L_x_80) ;  /* 0x0000011000007945 */ /* 0x000fe20003800200 */
[----:B------:R-:W-:Y:S01]  /*6e80*/  ISETP.GE.AND P1, PT, R8, R9, PT ;  /* 0x000000090800720c */ /* 0x000fe20003f26270 */
[----:B------:R-:W-:Y:S02]  /*6e90*/  VIADD R8, R3, 0xa80 ;  /* 0x00000a8003087836 */ /* 0x000fe40000000000 */
[----:B------:R-:W-:Y:S10]  /*6ea0*/  @P2 BRA `(.L_x_81) ;  /* 0x0000000000342947 */ /* 0x000ff40003800000 */
[----:B------:R-:W2:Y:S01]  /*6eb0*/  LDS R0, [R22+0x600] ;  /* 0x0006000016007984 */ /* 0x000ea20000000800 */
[----:B------:R-:W2:Y:S01]  /*6ec0*/  LDCU UR5, c[0x0][0x3c4] ;  /* 0x00007880ff0577ac */ /* 0x000ea20008000800 */
[----:B------:R-:W3:Y:S01]  /*6ed0*/  LDCU.64 UR8, c[0x0][0x3a0] ;  /* 0x00007400ff0877ac */ /* 0x000ee20008000a00 */
[----:B--2---:R-:W-:Y:S02]  /*6ee0*/  SHF.R.U32.HI R6, RZ, UR5, R0 ;  /* 0x00000005ff067c19 */ /* 0x004fe40008011600 */
[----:B-1----:R-:W-:Y:S02]  /*6ef0*/  LOP3.LUT R13, R0, 0x80000000, RZ, 0x3c, !PT ;  /* 0x80000000000d7812 */ /* 0x002fe400078e3cff */
[----:B------:R-:W-:-:S05]  /*6f00*/  LOP3.LUT R6, R6, UR4, RZ, 0x30, !PT ;  /* 0x0000000406067c12 */ /* 0x000fca000f8e30ff */
[----:B------:R-:W-:-:S05]  /*6f10*/  IMAD R6, R6, 0x8, R7 ;  /* 0x0000000806067824 */ /* 0x000fca00078e0207 */
[----:B------:R-:W1:Y:S02]  /*6f20*/  LDS.64 R10, [R6+0x6600] ;  /* 0x00660000060a7984 */ /* 0x000e640000000a00 */
[----:B-1----:R-:W-:-:S05]  /*6f30*/  IADD3 R12, P2, PT, R10, R3, RZ ;  /* 0x000000030a0c7210 */ /* 0x002fca0007f5e0ff */
[----:B------:R-:W-:Y:S01]  /*6f40*/  IMAD.X R11, RZ, RZ, R11, P2 ;  /* 0x000000ffff0b7224 */ /* 0x000fe200010e060b */
[----:B---3--:R-:W-:-:S04]  /*6f50*/  LEA R10, P2, R12, UR8, 0x2 ;  /* 0x000000080c0a7c11 */ /* 0x008fc8000f8410ff */
[----:B------:R-:W-:-:S05]  /*6f60*/  LEA.HI.X R11, R12, UR9, R11, 0x2, P2 ;  /* 0x000000090c0b7c11 */ /* 0x000fca00090f140b */
[----:B------:R2:W-:Y:S04]  /*6f70*/  STG.E desc[UR6][R10.64+0x600], R13 ;  /* 0x0006000d0a007986 */ /* 0x0005e8000c101906 */
.L_x_81:
[----:B------:R-:W-:Y:S05]  /*6f80*/  BSYNC.RECONVERGENT B0 ;  /* 0x0000000000007941 */ /* 0x000fea0003800200 */
.L_x_80:
[----:B------:R-:W-:Y:S01]  /*6f90*/  NOP ;  /* 0x0000000000007918 */ /* 0x000fe20000000000 */
[----:B------:R-:W-:Y:S01]  /*6fa0*/  BSSY.RECONVERGENT B0, `(.L_x_82) ;  /* 0x0000011000007945 */ /* 0x000fe20003800200 */
[----:B------:R-:W-:Y:S02]  /*6fb0*/  ISETP.GE.AND P2, PT, R8, R9, PT ;  /* 0x000000090800720c */ /* 0x000fe40003f46270 */
[----:B------:R-:W-:Y:S01]  /*6fc0*/  LOP3.LUT R8, R3, 0xc00, RZ, 0xfc, !PT ;  /* 0x00000c0003087812 */ /* 0x000fe200078efcff */
[----:B------:R-:W-:Y:S10]  /*6fd0*/  @P3 BRA `(.L_x_83) ;  /* 0x0000000000343947 */ /* 0x000ff40003800000 */
[----:B------:R-:W3:Y:S01]  /*6fe0*/  LDS R0, [R22+0xc00] ;  /* 0x000c000016007984 */ /* 0x000ee20000000800 */
[----:B------:R-:W3:Y:S01]  /*6ff0*/  LDCU UR5, c[0x0][0x3c4] ;  /* 0x00007880ff0577ac */ /* 0x000ee20008000800 */
[----:B------:R-:W4:Y:S01]  /*7000*/  LDCU.64 UR8, c[0x0][0x3a0] ;  /* 0x00007400ff0877ac */ /* 0x000f220008000a00 */
[----:B---3--:R-:W-:Y:S02]  /*7010*/  SHF.R.U32.HI R6, RZ, UR5, R0 ;  /* 0x00000005ff067c19 */ /* 0x008fe40008011600 */
[----:B-12---:R-:W-:Y:S02]  /*7020*/  LOP3.LUT R13, R0, 0x80000000, RZ, 0x3c, !PT ;  /* 0x80000000000d7812 */ /* 0x006fe400078e3cff */
[----:B------:R-:W-:-:S05]  /*7030*/  LOP3.LUT R6, R6, UR4, RZ, 0x30, !PT ;  /* 0x0000000406067c12 */ /* 0x000fca000f8e30ff */
[----:B------:R-:W-:-:S05]  /*7040*/  IMAD R6, R6, 0x8, R7 ;  /* 0x0000000806067824 */ /* 0x000fca00078e0207 */
[----:B------:R-:W1:Y:S02]  /*7050*/  LDS.64 R10, [R6+0x6600] ;  /* 0x00660000060a7984 */ /* 0x000e640000000a00 */
[----:B-1----:R-:W-:-:S05]  /*7060*/  IADD3 R12, P3, PT, R10, R3, RZ ;  /* 0x000000030a0c7210 */ /* 0x002fca0007f7e0ff */
[----:B------:R-:W-:Y:S01]  /*7070*/  IMAD.X R11, RZ, RZ, R11, P3 ;  /* 0x000000ffff0b7224 */ /* 0x000fe200018e060b */
[----:B----4-:R-:W-:-:S04]  /*7080*/  LEA R10, P3, R12, UR8, 0x2 ;  /* 0x000000080c0a7c11 */ /* 0x010fc8000f8610ff */
[----:B------:R-:W-:-:S05]  /*7090*/  LEA.HI.X R11, R12, UR9, R11, 0x2, P3 ;  /* 0x000000090c0b7c11 */ /* 0x000fca00098f140b */
[----:B------:R3:W-:Y:S04]  /*70a0*/  STG.E desc[UR6][R10.64+0xc00], R13 ;  /* 0x000c000d0a007986 */ /* 0x0007e8000c101906 */
.L_x_83:
[----:B------:R-:W-:Y:S05]  /*70b0*/  BSYNC.RECONVERGENT B0 ;  /* 0x0000000000007941 */ /* 0x000fea0003800200 */
.L_x_82:
[----:B------:R-:W-:Y:S01]  /*70c0*/  NOP ;  /* 0x0000000000007918 */ /* 0x000fe20000000000 */
[----:B------:R-:W-:Y:S01]  /*70d0*/  BSSY.RECONVERGENT B0, `(.L_x_84) ;  /* 0x0000011000007945 */ /* 0x000fe20003800200 */
[----:B------:R-:W-:Y:S01]  /*70e0*/  ISETP.GE.AND P3, PT, R8, R9, PT ;  /* 0x000000090800720c */ /* 0x000fe20003f66270 */
[----:B------:R-:W-:Y:S02]  /*70f0*/  VIADD R8, R3, 0xd80 ;  /* 0x00000d8003087836 */ /* 0x000fe40000000000 */
[----:B------:R-:W-:Y:S10]  /*7100*/  @P4 BRA `(.L_x_85) ;  /* 0x0000000000344947 */ /* 0x000ff40003800000 */
[----:B------:R-:W4:Y:S01]  /*7110*/  LDS R0, [R22+0x1200] ;  /* 0x0012000016007984 */ /* 0x000f220000000800 */
[----:B------:R-:W4:Y:S01]  /*7120*/  LDCU UR5, c[0x0][0x3c4] ;  /* 0x00007880ff0577ac */ /* 0x000f220008000800 */
[----:B------:R-:W5:Y:S01]  /*7130*/  LDCU.64 UR8, c[0x0][0x3a0] ;  /* 0x00007400ff0877ac */ /* 0x000f620008000a00 */
[----:B----4-:R-:W-:Y:S02]  /*7140*/  SHF.R.U32.HI R6, RZ, UR5, R0 ;  /* 0x00000005ff067c19 */ /* 0x010fe40008011600 */
[----:B-123--:R-:W-:Y:S02]  /*7150*/  LOP3.LUT R13, R0, 0x80000000, RZ, 0x3c, !PT ;  /* 0x80000000000d7812 */ /* 0x00efe400078e3cff */
[----:B------:R-:W-:-:S05]  /*7160*/  LOP3.LUT R6, R6, UR4, RZ, 0x30, !PT ;  /* 0x0000000406067c12 */ /* 0x000fca000f8e30ff */
[----:B------:R-:W-:-:S05]  /*7170*/  IMAD R6, R6, 0x8, R7 ;  /* 0x0000000806067824 */ /* 0x000fca00078e0207 */
[----:B------:R-:W1:Y:S02]  /*7180*/  LDS.64 R10, [R6+0x6600] ;  /* 0x00660000060a7984 */ /* 0x000e640000000a00 */
[----:B-1----:R-:W-:-:S05]  /*7190*/  IADD3 R12, P4, PT, R10, R3, RZ ;  /* 0x000000030a0c7210 */ /* 0x002fca0007f9e0ff */
[----:B------:R-:W-:Y:S01]  /*71a0*/  IMAD.X R11, RZ, RZ, R11, P4 ;  /* 0x000000ffff0b7224 */ /* 0x000fe200020e060b */
[----:B-----5:R-:W-:-:S04]  /*71b0*/  LEA R10, P4, R12, UR8, 0x2 ;  /* 0x000000080c0a7c11 */ /* 0x020fc8000f8810ff */
[----:B------:R-:W-:-:S05]  /*71c0*/  LEA.HI.X R11, R12, UR9, R11, 0x2, P4 ;  /* 0x000000090c0b7c11 */ /* 0x000fca000a0f140b */
[----:B------:R4:W-:Y:S04]  /*71d0*/  STG.E desc[UR6][R10.64+0x1200], R13 ;  /* 0x0012000d0a007986 */ /* 0x0009e8000c101906 */
.L_x_85:
[----:B------:R-:W-:Y:S05]  /*71e0*/  BSYNC.RECONVERGENT B0 ;  /* 0x0000000000007941 */ /* 0x000fea0003800200 */
.L_x_84:
[----:B------:R-:W-:Y:S01]  /*71f0*/  NOP ;  /* 0x0000000000007918 */ /* 0x000fe20000000000 */
[----:B------:R-:W-:Y:S01]  /*7200*/  BSSY.RECONVERGENT B0, `(.L_x_86) ;  /* 0x0000011000007945 */ /* 0x000fe20003800200 */
[----:B------:R-:W-:Y:S01]  /*7210*/  ISETP.GE.AND P4, PT, R8, R9, PT ;  /* 0x000000090800720c */ /* 0x000fe20003f86270 */
[----:B------:R-:W-:Y:S02]  /*7220*/  VIADD R8, R3, 0xf00 ;  /* 0x00000f0003087836 */ /* 0x000fe40000000000 */
[----:B------:R-:W-:Y:S10]  /*7230*/  @P5 BRA `(.L_x_87) ;  /* 0x0000000000345947 */ /* 0x000ff40003800000 */
[----:B------:R-:W5:Y:S01]  /*7240*/  LDS R0, [R22+0x1800] ;  /* 0x0018000016007984 */ /* 0x000f620000000800 */
[----:B------:R-:W5:Y:S01]  /*7250*/  LDCU UR5, c[0x0][0x3c4] ;  /* 0x00007880ff0577ac */ /* 0x000f620008000800 */
[----:B------:R-:W0:Y:S01]  /*7260*/  LDCU.64 UR8, c[0x0][0x3a0] ;  /* 0x00007400ff0877ac */ /* 0x000e220008000a00 */
[----:B-----5:R-:W-:Y:S02]  /*7270*/  SHF.R.U32.HI R6, RZ, UR5, R0 ;  /* 0x00000005ff067c19 */ /* 0x020fe40008011600 */
[----:B-1234-:R-:W-:Y:S02]  /*7280*/  LOP3.LUT R13, R0, 0x80000000, RZ, 0x3c, !PT ;  /* 0x80000000000d7812 */ /* 0x01efe400078e3cff */
[----:B------:R-:W-:-:S05]  /*7290*/  LOP3.LUT R6, R6, UR4, RZ, 0x30, !PT ;  /* 0x0000000406067c12 */ /* 0x000fca000f8e30ff */
[----:B------:R-:W-:-:S05]  /*72a0*/  IMAD R6, R6, 0x8, R7 ;  /* 0x0000000806067824 */ /* 0x000fca00078e0207 */
[----:B------:R-:W1:Y:S02]  /*72b0*/  LDS.64 R10, [R6+0x6600] ;  /* 0x00660000060a7984 */ /* 0x000e640000000a00 */
[----:B-1----:R-:W-:-:S05]  /*72c0*/  IADD3 R12, P5, PT, R10, R3, RZ ;  /* 0x000000030a0c7210 */ /* 0x002fca0007fbe0ff */
[----:B------:R-:W-:Y:S01]  /*72d0*/  IMAD.X R11, RZ, RZ, R11, P5 ;  /* 0x000000ffff0b7224 */ /* 0x000fe200028e060b */
[----:B0-----:R-:W-:-:S04]  /*72e0*/  LEA R10, P5, R12, UR8, 0x2 ;  /* 0x000000080c0a7c11 */ /* 0x001fc8000f8a10ff */
[----:B------:R-:W-:-:S05]  /*72f0*/  LEA.HI.X R11, R12, UR9, R11, 0x2, P5 ;  /* 0x000000090c0b7c11 */ /* 0x000fca000a8f140b */
[----:B------:R0:W-:Y:S04]  /*7300*/  STG.E desc[UR6][R10.64+0x1800], R13 ;  /* 0x0018000d0a007986 */ /* 0x0001e8000c101906 */
.L_x_87:
[----:B------:R-:W-:Y:S05]  /*7310*/  BSYNC.RECONVERGENT B0 ;  /* 0x0000000000007941 */ /* 0x000fea0003800200 */
.L_x_86:
        /* <DEDUP_REMOVED lines=9> */
[----:B01234-:R-:W-:Y:S02]  /*73b0*/  LOP3.LUT R13, R0, 0x80000000, RZ, 0x3c, !PT ;  /* 0x80000000000d7812 */ /* 0x01ffe400078e3cff */
[----:B------:R-:W-:-:S05]  /*73c0*/  LOP3.LUT R6, R6, UR4, RZ, 0x30, !PT ;  /* 0x0000000406067c12 */ /* 0x000fca000f8e30ff */
[----:B------:R-:W-:-:S05]  /*73d0*/  IMAD R6, R6, 0x8, R7 ;  /* 0x0000000806067824 */ /* 0x000fca00078e0207 */
[----:B------:R-:W0:Y:S02]  /*73e0*/  LDS.64 R10, [R6+0x6600] ;  /* 0x00660000060a7984 */ /* 0x000e240000000a00 */
[----:B0-----:R-:W-:-:S05]  /*73f0*/  IADD3 R12, P6, PT, R10, R3, RZ ;  /* 0x000000030a0c7210 */ /* 0x001fca0007fde0ff */
[----:B------:R-:W-:Y:S01]  /*7400*/  IMAD.X R11, RZ, RZ, R11, P6 ;  /* 0x000000ffff0b7224 */ /* 0x000fe200030e060b */
[----:B------:R-:W-:-:S04]  /*7410*/  LEA R10, P6, R12, UR8, 0x2 ;  /* 0x000000080c0a7c11 */ /* 0x000fc8000f8c10ff */
[----:B------:R-:W-:-:S05]  /*7420*/  LEA.HI.X R11, R12, UR9, R11, 0x2, P6 ;  /* 0x000000090c0b7c11 */ /* 0x000fca000b0f140b */
[----:B------:R0:W-:Y:S04]  /*7430*/  STG.E desc[UR6][R10.64+0x1e00], R13 ;  /* 0x001e000d0a007986 */ /* 0x0001e8000c101906 */
.L_x_89:
[----:B------:R-:W-:Y:S05]  /*7440*/  BSYNC.RECONVERGENT B0 ;  /* 0x0000000000007941 */ /* 0x000fea0003800200 */
.L_x_88:
        /* <DEDUP_REMOVED lines=18> */
.L_x_91:
[----:B------:R-:W-:Y:S05]  /*7570*/  BSYNC.RECONVERGENT B0 ;  /* 0x0000000000007941 */ /* 0x000fea0003800200 */
.L_x_90:
        /* <DEDUP_REMOVED lines=18> */
.L_x_93:
[----:B------:R-:W-:Y:S05]  /*76a0*/  BSYNC.RECONVERGENT B0 ;  /* 0x0000000000007941 */ /* 0x000fea0003800200 */
.L_x_92:
        /* <DEDUP_REMOVED lines=18> */
.L_x_95:
[----:B------:R-:W-:Y:S05]  /*77d0*/  BSYNC.RECONVERGENT B0 ;  /* 0x0000000000007941 */ /* 0x000fea0003800200 */
.L_x_94:
        /* <DEDUP_REMOVED lines=18> */
.L_x_97:
[----:B------:R-:W-:Y:S05]  /*7900*/  BSYNC.RECONVERGENT B0 ;  /* 0x0000000000007941 */ /* 0x000fea0003800200 */
.L_x_96:
[----:B------:R-:W-:Y:S01]  /*7910*/  NOP ;  /* 0x0000000000007918 */ /* 0x000fe20000000000 */
[----:B------:R-:W-:Y:S01]  /*7920*/  BSSY.RECONVERGENT B0, `(.L_x_98) ;  /* 0x0000011000007945 */ /* 0x000fe20003800200 */
[----:B------:R-:W-:Y:S02]  /*7930*/  ISETP.GE.AND P4, PT, R8, R9, PT ;  /* 0x000000090800720c */ /* 0x000fe40003f86270 */
[----:B------:R-:W-:Y:S01]  /*7940*/  LOP3.LUT R8, R3, 0x1800, RZ, 0xfc, !PT ;  /* 0x0000180003087812 */ /* 0x000fe200078efcff */
        /* <DEDUP_REMOVED lines=14> */
.L_x_99:
[----:B------:R-:W-:Y:S05]  /*7a30*/  BSYNC.RECONVERGENT B0 ;  /* 0x0000000000007941 */ /* 0x000fea0003800200 */
.L_x_98:
[----:B------:R-:W-:Y:S01]  /*7a40*/  NOP ;  /* 0x0000000000007918 */ /* 0x000fe20000000000 */
[----:B------:R-:W-:Y:S01]  /*7a50*/  BSSY.RECONVERGENT B0, `(.L_x_100) ;  /* 0x0000010000007945 */ /* 0x000fe20003800200 */
[----:B------:R-:W-:-:S03]  /*7a60*/  ISETP.GE.AND P5, PT, R8, R9, PT ;  /* 0x000000090800720c */ /* 0x000fc60003fa6270 */
        /* <DEDUP_REMOVED lines=14> */
.L_x_101:
[----:B------:R-:W-:Y:S05]  /*7b50*/  BSYNC.RECONVERGENT B0 ;  /* 0x0000000000007941 */ /* 0x000fea0003800200 */
.L_x_100:
[----:B------:R-:W-:Y:S01]  /*7b60*/  NOP ;  /* 0x0000000000007918 */ /* 0x000fe20000000000 */
[----:B------:R-:W-:Y:S04]  /*7b70*/  BSSY.RECONVERGENT B0, `(.L_x_102) ;  /* 0x000000f000007945 */ /* 0x000fe80003800200 */
[----:B------:R-:W-:Y:S05]  /*7b80*/  @P1 BRA `(.L_x_103) ;  /* 0x0000000000341947 */ /* 0x000fea0003800000 */
        /* <DEDUP_REMOVED lines=13> */
.L_x_103:
[----:B------:R-:W-:Y:S05]  /*7c60*/  BSYNC.RECONVERGENT B0 ;  /* 0x0000000000007941 */ /* 0x000fea0003800200 */
.L_x_102:
        /* <DEDUP_REMOVED lines=16> */
.L_x_105:
[----:B------:R-:W-:Y:S05]  /*7d70*/  BSYNC.RECONVERGENT B0 ;  /* 0x0000000000007941 */ /* 0x000fea0003800200 */
.L_x_104:
        /* <DEDUP_REMOVED lines=16> */
.L_x_107:
[----:B------:R-:W-:Y:S05]  /*7e80*/  BSYNC.RECONVERGENT B0 ;  /* 0x0000000000007941 */ /* 0x000fea0003800200 */
.L_x_106:
        /* <DEDUP_REMOVED lines=16> */
.L_x_109:
[----:B------:R-:W-:Y:S05]  /*7f90*/  BSYNC.RECONVERGENT B0 ;  /* 0x0000000000007941 */ /* 0x000fea0003800200 */
.L_x_108:
[----:B------:R-:W-:Y:S01]  /*7fa0*/  NOP ;  /* 0x0000000000007918 */ /* 0x000fe20000000000 */
[----:B------:R-:W-:Y:S04]  /*7fb0*/  BSSY.RECONVERGENT B0, `(.L_x_110) ;  /* 0x000000f000007945 */ /* 0x000fe80003800200 */
[----:B------:R-:W-:Y:S05]  /*7fc0*/  @P5 BRA `(.L_x_111) ;  /* 0x0000000000345947 */ /* 0x000fea0003800000 */
[----:B------:R-:W5:Y:S01]  /*7fd0*/  LDS R0, [R22+0x6000] ;  /* 0x0060000016007984 */ /* 0x000f620000000800 */
[----:B------:R-:W5:Y:S01]  /*7fe0*/  LDCU UR5, c[0x0][0x3c4] ;  /* 0x00007880ff0577ac */ /* 0x000f620008000800 */
[----:B------:R-:W1:Y:S01]  /*7ff0*/  LDCU.64 UR8, c[0x0][0x3a0] ;  /* 0x00007400ff0877ac */ /* 0x000e620008000a00 */
[----:B-----5:R-:W-:-:S04]  /*8000*/  SHF.R.U32.HI R6, RZ, UR5, R0 ;  /* 0x00000005ff067c19 */ /* 0x020fc80008011600 */
[----:B------:R-:W-:-:S05]  /*8010*/  LOP3.LUT R6, R6, UR4, RZ, 0x30, !PT ;  /* 0x0000000406067c12 */ /* 0x000fca000f8e30ff */
[----:B0-----:R-:W-:-:S05]  /*8020*/  IMAD R8, R6, 0x8, R7 ;  /* 0x0000000806087824 */ /* 0x001fca00078e0207 */
[----:B------:R-:W0:Y:S02]  /*8030*/  LDS.64 R6, [R8+0x6600] ;  /* 0x0066000008067984 */ /* 0x000e240000000a00 */
[----:B0-----:R-:W-:-:S05]  /*8040*/  IADD3 R9, P1, PT, R6, R3, RZ ;  /* 0x0000000306097210 */ /* 0x001fca0007f3e0ff */
[----:B-1234-:R-:W-:Y:S01]  /*8050*/  IMAD.X R10, RZ, RZ, R7, P1 ;  /* 0x000000ffff0a7224 */ /* 0x01efe200008e0607 */
[----:B------:R-:W-:-:S04]  /*8060*/  LEA R6, P1, R9, UR8, 0x2 ;  /* 0x0000000809067c11 */ /* 0x000fc8000f8210ff */
[----:B------:R-:W-:Y:S02]  /*8070*/  LEA.HI.X R7, R9, UR9, R10, 0x2, P1 ;  /* 0x0000000909077c11 */ /* 0x000fe400088f140a */
[----:B------:R-:W-:-:S05]  /*8080*/  LOP3.LUT R9, R0, 0x80000000, RZ, 0x3c, !PT ;  /* 0x8000000000097812 */ /* 0x000fca00078e3cff */
[----:B------:R0:W-:Y:S02]  /*8090*/  STG.E desc[UR6][R6.64+0x6000], R9 ;  /* 0x0060000906007986 */ /* 0x0001e4000c101906 */
.L_x_111:
[----:B------:R-:W-:Y:S05]  /*80a0*/  BSYNC.RECONVERGENT B0 ;  /* 0x0000000000007941 */ /* 0x000fea0003800200 */
.L_x_110:
[----:B------:R-:W-:Y:S01]  /*80b0*/  NOP ;  /* 0x0000000000007918 */ /* 0x000fe20000000000 */
.L_x_77:
[----:B------:R-:W5:Y:S01]  /*80c0*/  LDS R0, [R22] ;  /* 0x0000000016007984 */ /* 0x000f620000000800 */
[----:B------:R-:W5:Y:S03]  /*80d0*/  LDCU UR5, c[0x0][0x3c4] ;  /* 0x00007880ff0577ac */ /* 0x000f660008000800 */
[----:B01----:R-:W0:Y:S04]  /*80e0*/  LDS R6, [R22+0x600] ;  /* 0x0006000016067984 */ /* 0x003e280000000800 */
[----:B------:R-:W1:Y:S04]  /*80f0*/  LDS R7, [R22+0xc00] ;  /* 0x000c000016077984 */ /* 0x000e680000000800 */
[----:B------:R-:W1:Y:S04]  /*8100*/  LDS R8, [R22+0x1200] ;  /* 0x0012000016087984 */ /* 0x000e680000000800 */
[----:B------:R-:W1:Y:S04]  /*8110*/  LDS R9, [R22+0x1800] ;  /* 0x0018000016097984 */ /* 0x000e680000000800 */
[----:B--234-:R-:W2:Y:S04]  /*8120*/  LDS R10, [R22+0x1e00] ;  /* 0x001e0000160a7984 */ /* 0x01cea80000000800 */
[----:B------:R-:W3:Y:S04]  /*8130*/  LDS R11, [R22+0x2400] ;  /* 0x00240000160b7984 */ /* 0x000ee80000000800 */
[----:B------:R-:W4:Y:S04]  /*8140*/  LDS R12, [R22+0x2a00] ;  /* 0x002a0000160c7984 */ /* 0x000f280000000800 */
[----:B------:R-:W4:Y:S04]  /*8150*/  LDS R13, [R22+0x3000] ;  /* 0x00300000160d7984 */ /* 0x000f280000000800 */
[----:B------:R-:W4:Y:S04]  /*8160*/  LDS R14, [R22+0x3600] ;  /* 0x00360000160e7984 */ /* 0x000f280000000800 */
[----:B------:R-:W4:Y:S01]  /*8170*/  LDS R15, [R22+0x3c00] ;  /* 0x003c0000160f7984 */ /* 0x000f220000000800 */
[----:B-----5:R-:W-:-:S03]  /*8180*/  SHF.R.U32.HI R0, RZ, UR5, R0 ;  /* 0x00000005ff007c19 */ /* 0x020fc60008011600 */
[----:B------:R-:W5:Y:S01]  /*8190*/  LDS R16, [R22+0x4200] ;  /* 0x0042000016107984 */ /* 0x000f620000000800 */
[----:B0-----:R-:W-:-:S03]  /*81a0*/  SHF.R.U32.HI R6, RZ, UR5, R6 ;  /* 0x00000005ff067c19 */ /* 0x001fc60008011606 */
[----:B------:R-:W0:Y:S01]  /*81b0*/  LDS R17, [R22+0x4800] ;  /* 0x0048000016117984 */ /* 0x000e220000000800 */
[----:B-1----:R-:W-:-:S03]  /*81c0*/  SHF.R.U32.HI R7, RZ, UR5, R7 ;  /* 0x00000005ff077c19 */ /* 0x002fc60008011607 */
[----:B------:R-:W1:Y:S01]  /*81d0*/  LDS R18, [R22+0x4e00] ;  /* 0x004e000016127984 */ /* 0x000e620000000800 */
[----:B------:R-:W-:-:S03]  /*81e0*/  SHF.R.U32.HI R8, RZ, UR5, R8 ;  /* 0x00000005ff087c19 */ /* 0x000fc60008011608 */
[----:B------:R-:W1:Y:S01]  /*81f0*/  LDS R19, [R22+0x5400] ;  /* 0x0054000016137984 */ /* 0x000e620000000800 */
[----:B------:R-:W-:-:S03]  /*8200*/  SHF.R.U32.HI R9, RZ, UR5, R9 ;  /* 0x00000005ff097c19 */ /* 0x000fc60008011609 */
[----:B------:R-:W1:Y:S01]  /*8210*/  LDS R20, [R22+0x5a00] ;  /* 0x005a000016147984 */ /* 0x000e620000000800 */
[----:B--2---:R-:W-:-:S03]  /*8220*/  SHF.R.U32.HI R10, RZ, UR5, R10 ;  /* 0x00000005ff0a7c19 */ /* 0x004fc6000801160a */
[----:B------:R-:W2:Y:S01]  /*8230*/  LDS R21, [R22+0x6000] ;  /* 0x0060000016157984 */ /* 0x000ea20000000800 */
[----:B---3--:R-:W-:Y:S02]  /*8240*/  SHF.R.U32.HI R11, RZ, UR5, R11 ;  /* 0x00000005ff0b7c19 */ /* 0x008fe4000801160b */
[----:B----4-:R-:W-:Y:S02]  /*8250*/  SHF.R.U32.HI R12, RZ, UR5, R12 ;  /* 0x00000005ff0c7c19 */ /* 0x010fe4000801160c */
[----:B------:R-:W-:Y:S02]  /*8260*/  SHF.R.U32.HI R13, RZ, UR5, R13 ;  /* 0x00000005ff0d7c19 */ /* 0x000fe4000801160d */
[----:B------:R-:W-:Y:S02]  /*8270*/  SHF.R.U32.HI R43, RZ, UR5, R14 ;  /* 0x00000005ff2b7c19 */ /* 0x000fe4000801160e */
[----:B------:R-:W-:Y:S02]  /*8280*/  LOP3.LUT R14, R12, UR4, RZ, 0x30, !PT ;  /* 0x000000040c0e7c12 */ /* 0x000fe4000f8e30ff */
[----:B------:R-:W-:-:S02]  /*8290*/  SHF.R.U32.HI R44, RZ, UR5, R15 ;  /* 0x00000005ff2c7c19 */ /* 0x000fc4000801160f */
[----:B------:R-:W-:Y:S02]  /*82a0*/  LOP3.LUT R15, R11, UR4, RZ, 0x30, !PT ;  /* 0x000000040b0f7c12 */ /* 0x000fe4000f8e30ff */
[----:B-----5:R-:W-:Y:S02]  /*82b0*/  SHF.R.U32.HI R45, RZ, UR5, R16 ;  /* 0x00000005ff2d7c19 */ /* 0x020fe40008011610 */
[----:B------:R-:W-:Y:S02]  /*82c0*/  LOP3.LUT R16, R10, UR4, RZ, 0x30, !PT ;  /* 0x000000040a107c12 */ /* 0x000fe4000f8e30ff */
[----:B0-----:R-:W-:Y:S02]  /*82d0*/  SHF.R.U32.HI R46, RZ, UR5, R17 ;  /* 0x00000005ff2e7c19 */ /* 0x001fe40008011611 */
[----:B------:R-:W-:Y:S02]  /*82e0*/  LOP3.LUT R17, R9, UR4, RZ, 0x30, !PT ;  /* 0x0000000409117c12 */ /* 0x000fe4000f8e30ff */
[----:B-1----:R-:W-:-:S02]  /*82f0*/  SHF.R.U32.HI R47, RZ, UR5, R18 ;  /* 0x00000005ff2f7c19 */ /* 0x002fc40008011612 */
[----:B------:R-:W-:Y:S02]  /*8300*/  LOP3.LUT R18, R8, UR4, RZ, 0x30, !PT ;  /* 0x0000000408127c12 */ /* 0x000fe4000f8e30ff */
[----:B------:R-:W-:Y:S02]  /*8310*/  SHF.R.U32.HI R48, RZ, UR5, R19 ;  /* 0x00000005ff307c19 */ /* 0x000fe40008011613 */
[----:B------:R-:W-:Y:S02]  /*8320*/  LOP3.LUT R19, R7, UR4, RZ, 0x30, !PT ;  /* 0x0000000407137c12 */ /* 0x000fe4000f8e30ff */
[----:B------:R-:W-:Y:S02]  /*8330*/  SHF.R.U32.HI R49, RZ, UR5, R20 ;  /* 0x00000005ff317c19 */ /* 0x000fe40008011614 */
[----:B------:R-:W-:Y:S02]  /*8340*/  LOP3.LUT R20, R6, UR4, RZ, 0x30, !PT ;  /* 0x0000000406147c12 */ /* 0x000fe4000f8e30ff */
[----:B--2---:R-:W-:-:S02]  /*8350*/  SHF.R.U32.HI R50, RZ, UR5, R21 ;  /* 0x00000005ff327c19 */ /* 0x004fc40008011615 */
[----:B------:R-:W-:Y:S02]  /*8360*/  LOP3.LUT R21, R0, UR4, RZ, 0x30, !PT ;  /* 0x0000000400157c12 */ /* 0x000fe4000f8e30ff */
[----:B------:R-:W-:Y:S02]  /*8370*/  LOP3.LUT R13, R13, UR4, RZ, 0x30, !PT ;  /* 0x000000040d0d7c12 */ /* 0x000fe4000f8e30ff */
[----:B------:R-:W-:Y:S02]  /*8380*/  LOP3.LUT R12, R43, UR4, RZ, 0x30, !PT ;  /* 0x000000042b0c7c12 */ /* 0x000fe4000f8e30ff */
[----:B------:R-:W-:Y:S02]  /*8390*/  LOP3.LUT R11, R44, UR4, RZ, 0x30, !PT ;  /* 0x000000042c0b7c12 */ /* 0x000fe4000f8e30ff */
[----:B------:R-:W-:Y:S02]  /*83a0*/  LOP3.LUT R10, R45, UR4, RZ, 0x30, !PT ;  /* 0x000000042d0a7c12 */ /* 0x000fe4000f8e30ff */
[----:B------:R-:W-:-:S02]  /*83b0*/  LOP3.LUT R9, R46, UR4, RZ, 0x30, !PT ;  /* 0x000000042e097c12 */ /* 0x000fc4000f8e30ff */
[----:B------:R-:W-:Y:S02]  /*83c0*/  LOP3.LUT R8, R47, UR4, RZ, 0x30, !PT ;  /* 0x000000042f087c12 */ /* 0x000fe4000f8e30ff */
[----:B------:R-:W-:Y:S02]  /*83d0*/  LOP3.LUT R7, R48, UR4, RZ, 0x30, !PT ;  /* 0x0000000430077c12 */ /* 0x000fe4000f8e30ff */
[----:B------:R-:W-:Y:S02]  /*83e0*/  LOP3.LUT R6, R49, UR4, RZ, 0x30, !PT ;  /* 0x0000000431067c12 */ /* 0x000fe4000f8e30ff */
[----:B------:R-:W-:Y:S01]  /*83f0*/  LOP3.LUT R0, R50, UR4, RZ, 0x30, !PT ;  /* 0x0000000432007c12 */ /* 0x000fe2000f8e30ff */
[----:B------:R-:W-:Y:S06]  /*8400*/  @P0 BRA `(.L_x_112) ;  /* 0x0000000000640947 */ /* 0x000fec0003800000 */
[----:B------:R-:W0:Y:S01]  /*8410*/  LDCU.64 UR4, c[0x0][0x3b8] ;  /* 0x00007700ff0477ac */ /* 0x000e220008000a00 */
[----:B------:R-:W-:Y:S01]  /*8420*/  IMAD R5, R42, 0x1980, RZ ;  /* 0x000019802a057824 */ /* 0x000fe200078e02ff */
[----:B------:R-:W-:-:S04]  /*8430*/  LOP3.LUT R2, R41, 0x1f, R3, 0xf8, !PT ;  /* 0x0000001f29027812 */ /* 0x000fc800078ef803 */
[----:B------:R-:W-:-:S04]  /*8440*/  IADD3 R3, P1, PT, R5, R2, RZ ;  /* 0x0000000205037210 */ /* 0x000fc80007f3e0ff */
[----:B------:R-:W-:Y:S02]  /*8450*/  LEA.HI.X.SX32 R4, R5, RZ, 0x1, P1 ;  /* 0x000000ff05047211 */ /* 0x000fe400008f0eff */
[----:B0-----:R-:W-:-:S04]  /*8460*/  LEA R2, P1, R3, UR4, 0x2 ;  /* 0x0000000403027c11 */ /* 0x001fc8000f8210ff */
        /* <DEDUP_REMOVED lines=19> */
.L_x_112:
[----:B------:R-:W-:Y:S01]  /*85a0*/  IMAD.IADD R60, R23, 0x1, -R54 ;  /* 0x00000001173c7824 */ /* 0x000fe200078e0a36 */
[----:B------:R-:W0:Y:S01]  /*85b0*/  LDCU.64 UR4, c[0x0][0x3b8] ;  /* 0x00007700ff0477ac */ /* 0x000e220008000a00 */
[----:B------:R-:W-:-:S03]  /*85c0*/  VIADD R3, R57, 0x20 ;  /* 0x0000002039037836 */ /* 0x000fc60000000000 */
[-C--:B------:R-:W-:Y:S02]  /*85d0*/  ISETP.GE.AND P2, PT, R57, R60.reuse, PT ;  /* 0x0000003c3900720c */ /* 0x080fe40003f46270 */
[----:B------:R-:W-:Y:S01]  /*85e0*/  ISETP.GE.AND P1, PT, R3, R60, PT ;  /* 0x0000003c0300720c */ /* 0x000fe20003f26270 */
[----:B------:R-:W-:-:S05]  /*85f0*/  VIADD R3, R57, 0x40 ;  /* 0x0000004039037836 */ /* 0x000fca0000000000 */
[----:B------:R-:W-:Y:S01]  /*8600*/  ISETP.GE.AND P5, PT, R3, R60, PT ;  /* 0x0000003c0300720c */ /* 0x000fe20003fa6270 */
[----:B------:R-:W-:-:S05]  /*8610*/  VIADD R3, R57, 0x60 ;  /* 0x0000006039037836 */ /* 0x000fca0000000000 */
[----:B------:R-:W-:Y:S01]  /*8620*/  ISETP.GE.AND P4, PT, R3, R60, PT ;  /* 0x0000003c0300720c */ /* 0x000fe20003f86270 */
[----:B------:R-:W-:Y:S01]  /*8630*/  VIADD R3, R57, 0x80 ;  /* 0x0000008039037836 */ /* 0x000fe20000000000 */
[----:B0-----:R-:W-:Y:S01]  /*8640*/  IADD3 R2, P6, PT, R5, UR4, RZ ;  /* 0x0000000405027c10 */ /* 0x001fe2000ffde0ff */
[----:B------:R-:W-:-:S03]  /*8650*/  VIADD R5, R57, 0xa0 ;  /* 0x000000a039057836 */ /* 0x000fc60000000000 */
[-C--:B------:R-:W-:Y:S02]  /*8660*/  ISETP.GE.AND P3, PT, R3, R60.reuse, PT ;  /* 0x0000003c0300720c */ /* 0x080fe40003f66270 */
[----:B------:R-:W-:Y:S02]  /*8670*/  IADD3.X R3, PT, PT, R4, UR5, RZ, P6, !PT ;  /* 0x0000000504037c10 */ /* 0x000fe4000b7fe4ff */
[-C--:B------:R-:W-:Y:S01]  /*8680*/  ISETP.GE.AND P6, PT, R5, R60.reuse, PT ;  /* 0x0000003c0500720c */ /* 0x080fe20003fc6270 */
[----:B------:R-:W-:Y:S02]  /*8690*/  VIADD R5, R57, 0xc0 ;  /* 0x000000c039057836 */ /* 0x000fe40000000000 */
[----:B------:R-:W5:Y:S03]  /*86a0*/  @!P2 LDG.E R41, desc[UR6][R2.64] ;  /* 0x000000060229a981 */ /* 0x000f66000c1e1900 */
[-C--:B------:R-:W-:Y:S01]  /*86b0*/  ISETP.GE.AND P2, PT, R5, R60.reuse, PT ;  /* 0x0000003c0500720c */ /* 0x080fe20003f46270 */
[----:B------:R-:W-:Y:S01]  /*86c0*/  VIADD R5, R57, 0xe0 ;  /* 0x000000e039057836 */ /* 0x000fe20000000000 */
[----:B------:R-:W5:Y:S04]  /*86d0*/  @!P1 LDG.E R44, desc[UR6][R2.64+0x80] ;  /* 0x00008006022c9981 */ /* 0x000f68000c1e1900 */
[----:B------:R-:W-:Y:S01]  /*86e0*/  ISETP.GE.AND P1, PT, R5, R60, PT ;  /* 0x0000003c0500720c */ /* 0x000fe20003f26270 */
[----:B------:R-:W-:Y:S01]  /*86f0*/  VIADD R59, R57, 0x100 ;  /* 0x00000100393b7836 */ /* 0x000fe20000000000 */
[----:B------:R-:W5:Y:S04]  /*8700*/  @!P5 LDG.E R43, desc[UR6][R2.64+0x100] ;  /* 0x00010006022bd981 */ /* 0x000f68000c1e1900 */
[----:B------:R-:W5:Y:S04]  /*8710*/  @!P4 LDG.E R46, desc[UR6][R2.64+0x180] ;  /* 0x00018006022ec981 */ /* 0x000f68000c1e1900 */
[----:B------:R-:W5:Y:S03]  /*8720*/  @!P2 LDG.E R47, desc[UR6][R2.64+0x300] ;  /* 0x00030006022fa981 */ /* 0x000f66000c1e1900 */
[C---:B------:R-:W-:Y:S01]  /*8730*/  @!P1 IADD3 R5, P2, PT, R54.reuse, R57, RZ ;  /* 0x0000003936059210 */ /* 0x040fe20007f5e0ff */
[----:B------:R-:W5:Y:S03]  /*8740*/  @!P3 LDG.E R45, desc[UR6][R2.64+0x200] ;  /* 0x00020006022db981 */ /* 0x000f66000c1e1900 */
[----:B------:R-:W-:Y:S01]  /*8750*/  @!P1 LEA.HI.X.SX32 R62, R54, RZ, 0x1, P2 ;  /* 0x000000ff363e9211 */ /* 0x000fe200010f0eff */
[----:B------:R0:W5:Y:S01]  /*8760*/  @!P6 LDG.E R48, desc[UR6][R2.64+0x280] ;  /* 0x000280060230e981 */ /* 0x000162000c1e1900 */
[----:B------:R-:W-:-:S04]  /*8770*/  @!P1 LEA R4, P2, R5, UR4, 0x2 ;  /* 0x0000000405049c11 */ /* 0x000fc8000f8410ff */
[----:B------:R-:W-:-:S05]  /*8780*/  @!P1 LEA.HI.X R5, R5, UR5, R62, 0x2, P2 ;  /* 0x0000000505059c11 */ /* 0x000fca00090f143e */
[----:B------:R1:W5:Y:S01]  /*8790*/  @!P1 LDG.E R50, desc[UR6][R4.64+0x380] ;  /* 0x0003800604329981 */ /* 0x000362000c1e1900 */
[----:B------:R-:W-:-:S13]  /*87a0*/  ISETP.GE.AND P1, PT, R59, R60, PT ;  /* 0x0000003c3b00720c */ /* 0x000fda0003f26270 */
[----:B------:R-:W-:-:S04]  /*87b0*/  @!P1 IADD3 R59, P2, PT, R54, R57, RZ ;  /* 0x00000039363b9210 */ /* 0x000fc80007f5e0ff */
[----:B------:R-:W-:Y:S02]  /*87c0*/  @!P1 LEA.HI.X.SX32 R62, R54, RZ, 0x1, P2 ;  /* 0x000000ff363e9211 */ /* 0x000fe400010f0eff */
[----:B0-----:R-:W-:-:S04]  /*87d0*/  @!P1 LEA R2, P2, R59, UR4, 0x2 ;  /* 0x000000043b029c11 */ /* 0x001fc8000f8410ff */
[----:B------:R-:W-:Y:S01]  /*87e0*/  @!P1 LEA.HI.X R3, R59, UR5, R62, 0x2, P2 ;  /* 0x000000053b039c11 */ /* 0x000fe200090f143e */
[----:B------:R-:W-:-:S04]  /*87f0*/  VIADD R59, R57, 0x120 ;  /* 0x00000120393b7836 */ /* 0x000fc80000000000 */
[----:B------:R0:W5:Y:S01]  /*8800*/  @!P1 LDG.E R49, desc[UR6][R2.64+0x400] ;  /* 0x0004000602319981 */ /* 0x000162000c1e1900 */
[----:B------:R-:W-:-:S13]  /*8810*/  ISETP.GE.AND P1, PT, R59, R60, PT ;  /* 0x0000003c3b00720c */ /* 0x000fda0003f26270 */
[----:B------:R-:W-:-:S04]  /*8820*/  @!P1 IADD3 R59, P2, PT, R54, R57, RZ ;  /* 0x00000039363b9210 */ /* 0x000fc80007f5e0ff */
[----:B------:R-:W-:Y:S02]  /*8830*/  @!P1 LEA.HI.X.SX32 R62, R54, RZ, 0x1, P2 ;  /* 0x000000ff363e9211 */ /* 0x000fe400010f0eff */
[----:B-1----:R-:W-:-:S04]  /*8840*/  @!P1 LEA R4, P2, R59, UR4, 0x2 ;  /* 0x000000043b049c11 */ /* 0x002fc8000f8410ff */
[----:B------:R-:W-:Y:S01]  /*8850*/  @!P1 LEA.HI.X R5, R59, UR5, R62, 0x2, P2 ;  /* 0x000000053b059c11 */ /* 0x000fe200090f143e */
[----:B------:R-:W-:-:S04]  /*8860*/  VIADD R59, R57, 0x140 ;  /* 0x00000140393b7836 */ /* 0x000fc80000000000 */
        /* <DEDUP_REMOVED lines=9> */
[----:B------:R-:W-:-:S05]  /*8900*/  @!P1 IMAD R62, R42, 0x1980, RZ ;  /* 0x000019802a3e9824 */ /* 0x000fca00078e02ff */
[----:B-1----:R-:W-:-:S04]  /*8910*/  @!P1 IADD3 R5, P2, PT, R62, R57, RZ ;  /* 0x000000393e059210 */ /* 0x002fc80007f5e0ff */
[----:B------:R-:W-:Y:S02]  /*8920*/  @!P1 LEA.HI.X.SX32 R62, R62, RZ, 0x1, P2 ;  /* 0x000000ff3e3e9211 */ /* 0x000fe400010f0eff */
[----:B------:R-:W-:Y:S01]  /*8930*/  @!P1 LEA R4, P2, R5, UR4, 0x2 ;  /* 0x0000000405049c11 */ /* 0x000fe2000f8410ff */
[----:B------:R-:W-:-:S03]  /*8940*/  VIADD R59, R57, 0x180 ;  /* 0x00000180393b7836 */ /* 0x000fc60000000000 */
[----:B------:R-:W-:-:S05]  /*8950*/  @!P1 LEA.HI.X R5, R5, UR5, R62, 0x2, P2 ;  /* 0x0000000505059c11 */ /* 0x000fca00090f143e */
[----:B------:R1:W5:Y:S01]  /*8960*/  @!P1 LDG.E R56, desc[UR6][R4.64+0x580] ;  /* 0x0005800604389981 */ /* 0x000362000c1e1900 */
[----:B------:R-:W-:-:S13]  /*8970*/  ISETP.GE.AND P1, PT, R59, R60, PT ;  /* 0x0000003c3b00720c */ /* 0x000fda0003f26270 */
[----:B0-----:R-:W-:-:S05]  /*8980*/  @!P1 IMAD R2, R42, 0x1980, RZ ;  /* 0x000019802a029824 */ /* 0x001fca00078e02ff */
[----:B------:R-:W-:-:S04]  /*8990*/  @!P1 IADD3 R3, P2, PT, R2, R57, RZ ;  /* 0x0000003902039210 */ /* 0x000fc80007f5e0ff */
[----:B------:R-:W-:Y:S02]  /*89a0*/  @!P1 LEA.HI.X.SX32 R62, R2, RZ, 0x1, P2 ;  /* 0x000000ff023e9211 */ /* 0x000fe400010f0eff */
[----:B------:R-:W-:Y:S01]  /*89b0*/  @!P1 LEA R2, P2, R3, UR4, 0x2 ;  /* 0x0000000403029c11 */ /* 0x000fe2000f8410ff */
[----:B------:R-:W-:-:S03]  /*89c0*/  VIADD R59, R57, 0x1a0 ;  /* 0x000001a0393b7836 */ /* 0x000fc60000000000 */
[----:B------:R-:W-:-:S05]  /*89d0*/  @!P1 LEA.HI.X R3, R3, UR5, R62, 0x2, P2 ;  /* 0x0000000503039c11 */ /* 0x000fca00090f143e */
[----:B------:R0:W5:Y:S01]  /*89e0*/  @!P1 LDG.E R53, desc[UR6][R2.64+0x600] ;  /* 0x0006000602359981 */ /* 0x000162000c1e1900 */
[----:B------:R-:W-:-:S13]  /*89f0*/  ISETP.GE.AND P1, PT, R59, R60, PT ;  /* 0x0000003c3b00720c */ /* 0x000fda0003f26270 */
[----:B-1----:R-:W-:-:S05]  /*8a00*/  @!P1 IMAD R4, R42, 0x1980, RZ ;  /* 0x000019802a049824 */ /* 0x002fca00078e02ff */
[----:B------:R-:W-:-:S04]  /*8a10*/  @!P1 IADD3 R5, P2, PT, R4, R57, RZ ;  /* 0x0000003904059210 */ /* 0x000fc80007f5e0ff */
[----:B------:R-:W-:Y:S02]  /*8a20*/  @!P1 LEA.HI.X.SX32 R62, R4, RZ, 0x1, P2 ;  /* 0x000000ff043e9211 */ /* 0x000fe400010f0eff */
[----:B------:R-:W-:Y:S01]  /*8a30*/  @!P1 LEA R4, P2, R5, UR4, 0x2 ;  /* 0x0000000405049c11 */ /* 0x000fe2000f8410ff */
[----:B------:R-:W-:-:S03]  /*8a40*/  VIADD R59, R57, 0x1c0 ;  /* 0x000001c0393b7836 */ /* 0x000fc60000000000 */
[----:B------:R-:W-:-:S05]  /*8a50*/  @!P1 LEA.HI.X R5, R5, UR5, R62, 0x2, P2 ;  /* 0x0000000505059c11 */ /* 0x000fca00090f143e */
[----:B------:R1:W5:Y:S01]  /*8a60*/  @!P1 LDG.E R54, desc[UR6][R4.64+0x680] ;  /* 0x0006800604369981 */ /* 0x000362000c1e1900 */
[----:B------:R-:W-:Y:S01]  /*8a70*/  ISETP.GE.AND P1, PT, R59, R60, PT ;  /* 0x0000003c3b00720c */ /* 0x000fe20003f26270 */
[----:B------:R-:W-:-:S05]  /*8a80*/  VIADD R59, R57, 0x200 ;  /* 0x00000200393b7836 */ /* 0x000fca0000000000 */
[----:B------:R-:W-:-:S07]  /*8a90*/  ISETP.GE.AND P3, PT, R59, R60, PT ;  /* 0x0000003c3b00720c */ /* 0x000fce0003f66270 */
[----:B0-----:R-:W-:-:S05]  /*8aa0*/  @!P1 IMAD R2, R42, 0x1980, RZ ;  /* 0x000019802a029824 */ /* 0x001fca00078e02ff */
[C---:B------:R-:W-:Y:S01]  /*8ab0*/  @!P1 IADD3 R3, P2, PT, R2.reuse, R57, RZ ;  /* 0x0000003902039210 */ /* 0x040fe20007f5e0ff */
[----:B------:R-:W0:Y:S03]  /*8ac0*/  @!P3 S2R R59, SR_TID.X ;  /* 0x00000000003bb919 */ /* 0x000e260000002100 */
[----:B------:R-:W-:Y:S02]  /*8ad0*/  @!P1 LEA.HI.X.SX32 R62, R2, RZ, 0x1, P2 ;  /* 0x000000ff023e9211 */ /* 0x000fe400010f0eff */
[----:B------:R-:W-:Y:S01]  /*8ae0*/  @!P1 LEA R2, P2, R3, UR4, 0x2 ;  /* 0x0000000403029c11 */ /* 0x000fe2000f8410ff */
[----:B-1----:R-:W-:-:S03]  /*8af0*/  VIADD R5, R57, 0x1e0 ;  /* 0x000001e039057836 */ /* 0x002fc60000000000 */
[----:B------:R-:W-:-:S05]  /*8b00*/  @!P1 LEA.HI.X R3, R3, UR5, R62, 0x2, P2 ;  /* 0x0000000503039c11 */ /* 0x000fca00090f143e */
[----:B------:R0:W5:Y:S01]  /*8b10*/  @!P1 LDG.E R51, desc[UR6][R2.64+0x700] ;  /* 0x0007000602339981 */ /* 0x000162000c1e1900 */
[----:B------:R-:W-:-:S13]  /*8b20*/  ISETP.GE.AND P1, PT, R5, R60, PT ;  /* 0x0000003c0500720c */ /* 0x000fda0003f26270 */
[----:B------:R-:W-:-:S05]  /*8b30*/  @!P1 IMAD R4, R42, 0x1980, RZ ;  /* 0x000019802a049824 */ /* 0x000fca00078e02ff */
[C---:B------:R-:W-:Y:S02]  /*8b40*/  @!P1 IADD3 R5, P2, PT, R4.reuse, R57, RZ ;  /* 0x0000003904059210 */ /* 0x040fe40007f5e0ff */
[----:B0-----:R-:W-:Y:S02]  /*8b50*/  @!P3 LOP3.LUT R2, R59, 0x3e0, RZ, 0xc0, !PT ;  /* 0x000003e03b02b812 */ /* 0x001fe400078ec0ff */
[----:B------:R-:W-:Y:S02]  /*8b60*/  @!P1 LEA.HI.X.SX32 R60, R4, RZ, 0x1, P2 ;  /* 0x000000ff043c9211 */ /* 0x000fe400010f0eff */
[----:B------:R-:W-:Y:S02]  /*8b70*/  @!P1 LEA R4, P2, R5, UR4, 0x2 ;  /* 0x0000000405049c11 */ /* 0x000fe4000f8410ff */
[----:B------:R-:W-:Y:S01]  /*8b80*/  @!P3 LOP3.LUT R59, R59, 0x1f, RZ, 0xc0, !PT ;  /* 0x0000001f3b3bb812 */ /* 0x000fe200078ec0ff */
[----:B------:R-:W-:Y:S01]  /*8b90*/  @!P3 IMAD R3, R42, 0x1980, RZ ;  /* 0x000019802a03b824 */ /* 0x000fe200078e02ff */
[----:B------:R-:W-:-:S03]  /*8ba0*/  @!P1 LEA.HI.X R5, R5, UR5, R60, 0x2, P2 ;  /* 0x0000000505059c11 */ /* 0x000fc600090f143c */
[----:B------:R-:W-:Y:S02]  /*8bb0*/  @!P3 IMAD R2, R2, 0x11, R59 ;  /* 0x000000110202b824 */ /* 0x000fe400078e023b */
[----:B------:R1:W5:Y:S03]  /*8bc0*/  @!P1 LDG.E R58, desc[UR6][R4.64+0x780] ;  /* 0x00078006043a9981 */ /* 0x000366000c1e1900 */
[----:B------:R-:W-:-:S04]  /*8bd0*/  @!P3 IADD3 R59, P1, PT, R3, R2, RZ ;  /* 0x00000002033bb210 */ /* 0x000fc80007f3e0ff */
[----:B------:R-:W-:Y:S02]  /*8be0*/  @!P3 LEA.HI.X.SX32 R60, R3, RZ, 0x1, P1 ;  /* 0x000000ff033cb211 */ /* 0x000fe400008f0eff */
[----:B------:R-:W-:-:S04]  /*8bf0*/  @!P3 LEA R2, P1, R59, UR4, 0x2 ;  /* 0x000000043b02bc11 */ /* 0x000fc8000f8210ff */
[----:B------:R-:W-:-:S05]  /*8c00*/  @!P3 LEA.HI.X R3, R59, UR5, R60, 0x2, P1 ;  /* 0x000000053b03bc11 */ /* 0x000fca00088f143c */
[----:B------:R1:W5:Y:S04]  /*8c10*/  @!P3 LDG.E R57, desc[UR6][R2.64+0x800] ;  /* 0x000800060239b981 */ /* 0x000368000c1e1900 */
.L_x_113:
[----:B------:R-:W-:Y:S08]  /*8c20*/  BAR.SYNC.DEFER_BLOCKING 0x0 ;  /* 0x0000000000007b1d */ /* 0x000ff00000010000 */
[----:B------:R-:W2:Y:S01]  /*8c30*/  S2UR UR5, SR_CgaCtaId ;  /* 0x00000000000579c3 */ /* 0x000ea20000008800 */
[----:B------:R-:W-:Y:S01]  /*8c40*/  UMOV UR4, 0x400 ;  /* 0x0000040000047882 */ /* 0x000fe20000000000 */
[----:B01----:R-:W0:Y:S01]  /*8c50*/  S2R R2, SR_TID.X ;  /* 0x0000000000027919 */ /* 0x003e220000002100 */
[----:B-----5:R1:W-:Y:S04]  /*8c60*/  STS [R40+-0x4], R41 ;  /* 0xfffffc2928007388 */ /* 0x0203e80000000800 */
[----:B------:R1:W-:Y:S01]  /*8c70*/  STS [R39+-0x4], R44 ;  /* 0xfffffc2c27007388 */ /* 0x0003e20000000800 */
[----:B--2---:R-:W-:-:S03]  /*8c80*/  ULEA UR4, UR5, UR4, 0x18 ;  /* 0x0000000405047291 */ /* 0x004fc6000f8ec0ff */
[----:B------:R1:W-:Y:S04]  /*8c90*/  STS [R38+-0x4], R43 ;  /* 0xfffffc2b26007388 */ /* 0x0003e80000000800 */
        /* <DEDUP_REMOVED lines=13> */
[----:B------:R1:W-:Y:S01]  /*8d70*/  STS [R24+-0x4], R57 ;  /* 0xfffffc3918007388 */ /* 0x0003e20000000800 */
[----:B------:R-:W-:Y:S06]  /*8d80*/  BAR.SYNC.DEFER_BLOCKING 0x0 ;  /* 0x0000000000007b1d */ /* 0x000fec0000010000 */
[----:B0-----:R-:W-:Y:S05]  /*8d90*/  @P0 BRA `(.L_x_114) ;  /* 0x00000008006c0947 */ /* 0x001fea0003800000 */
[----:B------:R-:W-:Y:S01]  /*8da0*/  LEA R21, R21, UR4, 0x3 ;  /* 0x0000000415157c11 */ /* 0x000fe2000f8e18ff */
[----:B------:R-:W-:Y:S01]  /*8db0*/  LDS R3, [R22] ;  /* 0x0000000016037984 */ /* 0x000fe20000000800 */
[----:B------:R-:W0:Y:S01]  /*8dc0*/  LDCU.64 UR8, c[0x0][0x3b0] ;  /* 0x00007600ff0877ac */ /* 0x000e220008000a00 */
[----:B-1----:R-:W-:Y:S02]  /*8dd0*/  LEA R26, R20, UR4, 0x3 ;  /* 0x00000004141a7c11 */ /* 0x002fe4000f8e18ff */
[----:B------:R-:W1:Y:S01]  /*8de0*/  LDS.64 R4, [R21+0x6600] ;  /* 0x0066000015047984 */ /* 0x000e620000000a00 */
[----:B------:R-:W-:Y:S02]  /*8df0*/  LEA R19, R19, UR4, 0x3 ;  /* 0x0000000413137c11 */ /* 0x000fe4000f8e18ff */
[----:B------:R-:W-:Y:S02]  /*8e00*/  LEA R17, R17, UR4, 0x3 ;  /* 0x0000000411117c11 */ /* 0x000fe4000f8e18ff */
[----:B------:R-:W-:-:S02]  /*8e10*/  LEA R15, R15, UR4, 0x3 ;  /* 0x000000040f0f7c11 */ /* 0x000fc4000f8e18ff */
[----:B------:R-:W-:Y:S02]  /*8e20*/  LEA R13, R13, UR4, 0x3 ;  /* 0x000000040d0d7c11 */ /* 0x000fe4000f8e18ff */
[----:B------:R-:W-:Y:S02]  /*8e30*/  LEA R11, R11, UR4, 0x3 ;  /* 0x000000040b0b7c11 */ /* 0x000fe4000f8e18ff */
[----:B------:R-:W-:Y:S02]  /*8e40*/  LEA R9, R9, UR4, 0x3 ;  /* 0x0000000409097c11 */ /* 0x000fe4000f8e18ff */
[----:B------:R-:W-:Y:S02]  /*8e50*/  LEA R7, R7, UR4, 0x3 ;  /* 0x0000000407077c11 */ /* 0x000fe4000f8e18ff */
[----:B-1----:R-:W-:-:S05]  /*8e60*/  IADD3 R4, P0, PT, R4, R2, RZ ;  /* 0x0000000204047210 */ /* 0x002fca0007f1e0ff */
[----:B------:R-:W-:Y:S01]  /*8e70*/  IMAD.X R5, RZ, RZ, R5, P0 ;  /* 0x000000ffff057224 */ /* 0x000fe200000e0605 */
[----:B0-----:R-:W-:-:S04]  /*8e80*/  LEA R24, P0, R4, UR8, 0x2 ;  /* 0x0000000804187c11 */ /* 0x001fc8000f8010ff */
[----:B------:R-:W-:-:S05]  /*8e90*/  LEA.HI.X R25, R4, UR9, R5, 0x2, P0 ;  /* 0x0000000904197c11 */ /* 0x000fca00080f1405 */
[----:B------:R-:W-:Y:S01]  /*8ea0*/  STG.E desc[UR6][R24.64], R3 ;  /* 0x0000000318007986 */ /* 0x000fe2000c101906 */
[----:B------:R-:W-:-:S03]  /*8eb0*/  NOP ;  /* 0x0000000000007918 */ /* 0x000fc60000000000 */
[----:B------:R0:W1:Y:S04]  /*8ec0*/  LDS.64 R4, [R26+0x6600] ;  /* 0x006600001a047984 */ /* 0x0000680000000a00 */
[----:B------:R-:W2:Y:S01]  /*8ed0*/  LDS R23, [R22+0x600] ;  /* 0x0006000016177984 */ /* 0x000ea20000000800 */
[----:B0-----:R-:W-:Y:S02]  /*8ee0*/  LEA R26, R18, UR4, 0x3 ;  /* 0x00000004121a7c11 */ /* 0x001fe4000f8e18ff */
[----:B-1----:R-:W-:-:S05]  /*8ef0*/  IADD3 R4, P0, PT, R4, R2, RZ ;  /* 0x0000000204047210 */ /* 0x002fca0007f1e0ff */
[----:B------:R-:W-:Y:S01]  /*8f00*/  IMAD.X R5, RZ, RZ, R5, P0 ;  /* 0x000000ffff057224 */ /* 0x000fe200000e0605 */
[----:B------:R-:W-:-:S04]  /*8f10*/  LEA R20, P0, R4, UR8, 0x2 ;  /* 0x0000000804147c11 */ /* 0x000fc8000f8010ff */
[----:B------:R-:W-:-:S05]  /*8f20*/  LEA.HI.X R21, R4, UR9, R5, 0x2, P0 ;  /* 0x0000000904157c11 */ /* 0x000fca00080f1405 */
[----:B--2---:R-:W-:Y:S01]  /*8f30*/  STG.E desc[UR6][R20.64+0x600], R23 ;  /* 0x0006001714007986 */ /* 0x004fe2000c101906 */
[----:B------:R-:W-:-:S03]  /*8f40*/  NOP ;  /* 0x0000000000007918 */ /* 0x000fc60000000000 */
[----:B------:R-:W0:Y:S04]  /*8f50*/  LDS.64 R4, [R19+0x6600] ;  /* 0x0066000013047984 */ /* 0x000e280000000a00 */
[----:B------:R-:W1:Y:S01]  /*8f60*/  LDS R3, [R22+0xc00] ;  /* 0x000c000016037984 */ /* 0x000e620000000800 */
[----:B0-----:R-:W-:-:S05]  /*8f70*/  IADD3 R4, P0, PT, R4, R2, RZ ;  /* 0x0000000204047210 */ /* 0x001fca0007f1e0ff */
[----:B------:R-:W-:Y:S01]  /*8f80*/  IMAD.X R5, RZ, RZ, R5, P0 ;  /* 0x000000ffff057224 */ /* 0x000fe200000e0605 */
[----:B------:R-:W-:-:S04]  /*8f90*/  LEA R24, P0, R4, UR8, 0x2 ;  /* 0x0000000804187c11 */ /* 0x000fc8000f8010ff */
[----:B------:R-:W-:-:S05]  /*8fa0*/  LEA.HI.X R25, R4, UR9, R5, 0x2, P0 ;  /* 0x0000000904197c11 */ /* 0x000fca00080f1405 */
[----:B-1----:R0:W-:Y:S01]  /*8fb0*/  STG.E desc[UR6][R24.64+0xc00], R3 ;  /* 0x000c000318007986 */ /* 0x0021e2000c101906 */
[----:B------:R-:W-:-:S03]  /*8fc0*/  NOP ;  /* 0x0000000000007918 */ /* 0x000fc60000000000 */
[----:B------:R-:W1:Y:S04]  /*8fd0*/  LDS.64 R4, [R26+0x6600] ;  /* 0x006600001a047984 */ /* 0x000e680000000a00 */
        /* <DEDUP_REMOVED lines=99> */
[----:B-1----:R-:W-:Y:S01]  /*9610*/  STG.E desc[UR6][R10.64+0x5400], R3 ;  /* 0x005400030a007986 */ /* 0x002fe2000c101906 */
[----:B------:R-:W-:-:S03]  /*9620*/  NOP ;  /* 0x0000000000007918 */ /* 0x000fc60000000000 */
[----:B------:R-:W0:Y:S04]  /*9630*/  LDS.64 R4, [R12+0x6600] ;  /* 0x006600000c047984 */ /* 0x000e280000000a00 */
[----:B------:R-:W1:Y:S01]  /*9640*/  LDS R9, [R22+0x5a00] ;  /* 0x005a000016097984 */ /* 0x000e620000000800 */
[----:B0-----:R-:W-:-:S05]  /*9650*/  IADD3 R4, P0, PT, R4, R2, RZ ;  /* 0x0000000204047210 */ /* 0x001fca0007f1e0ff */
[----:B------:R-:W-:Y:S01]  /*9660*/  IMAD.X R5, RZ, RZ, R5, P0 ;  /* 0x000000ffff057224 */ /* 0x000fe200000e0605 */
[----:B------:R-:W-:-:S04]  /*9670*/  LEA R6, P0, R4, UR8, 0x2 ;  /* 0x0000000804067c11 */ /* 0x000fc8000f8010ff */
[----:B------:R-:W-:Y:S02]  /*9680*/  LEA.HI.X R7, R4, UR9, R5, 0x2, P0 ;  /* 0x0000000904077c11 */ /* 0x000fe400080f1405 */
[----:B------:R-:W-:-:S03]  /*9690*/  LEA R4, R0, UR4, 0x3 ;  /* 0x0000000400047c11 */ /* 0x000fc6000f8e18ff */
[----:B-1----:R-:W-:Y:S01]  /*96a0*/  STG.E desc[UR6][R6.64+0x5a00], R9 ;  /* 0x005a000906007986 */ /* 0x002fe2000c101906 */
        /* <DEDUP_REMOVED lines=8> */
[----:B------:R-:W-:Y:S01]  /*9730*/  NOP ;  /* 0x0000000000007918 */ /* 0x000fe20000000000 */
[----:B------:R-:W-:Y:S05]  /*9740*/  EXIT ;  /* 0x000000000000794d */ /* 0x000fea0003800000 */
.L_x_114:
[----:B------:R-:W-:Y:S01]  /*9750*/  LEA R21, R21, UR4, 0x3 ;  /* 0x0000000415157c11 */ /* 0x000fe2000f8e18ff */
[----:B------:R-:W-:Y:S01]  /*9760*/  IMAD R23, R42, -0x1980, R23 ;  /* 0xffffe6802a177824 */ /* 0x000fe200078e0217 */
[----:B-1----:R-:W-:Y:S01]  /*9770*/  LEA R26, R20, UR4, 0x3 ;  /* 0x00000004141a7c11 */ /* 0x002fe2000f8e18ff */
[C---:B------:R-:W-:Y:S01]  /*9780*/  VIADD R20, R2.reuse, 0x180 ;  /* 0x0000018002147836 */ /* 0x040fe20000000000 */
[----:B------:R-:W-:Y:S01]  /*9790*/  LEA R19, R19, UR4, 0x3 ;  /* 0x0000000413137c11 */ /* 0x000fe2000f8e18ff */
[----:B------:R-:W0:Y:S01]  /*97a0*/  LDS.64 R4, [R21+0x6600] ;  /* 0x0066000015047984 */ /* 0x000e220000000a00 */
[----:B------:R-:W-:Y:S02]  /*97b0*/  ISETP.GE.AND P1, PT, R2, R23, PT ;  /* 0x000000170200720c */ /* 0x000fe40003f26270 */
[----:B------:R-:W-:Y:S02]  /*97c0*/  LEA R17, R17, UR4, 0x3 ;  /* 0x0000000411117c11 */ /* 0x000fe4000f8e18ff */
[----:B------:R-:W-:-:S02]  /*97d0*/  LEA R15, R15, UR4, 0x3 ;  /* 0x000000040f0f7c11 */ /* 0x000fc4000f8e18ff */
[----:B------:R-:W-:Y:S02]  /*97e0*/  LEA R13, R13, UR4, 0x3 ;  /* 0x000000040d0d7c11 */ /* 0x000fe4000f8e18ff */
[----:B------:R-:W-:Y:S02]  /*97f0*/  LEA R11, R11, UR4, 0x3 ;  /* 0x000000040b0b7c11 */ /* 0x000fe4000f8e18ff */
[----:B------:R-:W-:Y:S02]  /*9800*/  LEA R9, R9, UR4, 0x3 ;  /* 0x0000000409097c11 */ /* 0x000fe4000f8e18ff */
[----:B------:R-:W-:Y:S01]  /*9810*/  LEA R7, R7, UR4, 0x3 ;  /* 0x0000000407077c11 */ /* 0x000fe2000f8e18ff */
[----:B------:R-:W1:Y:S01]  /*9820*/  @!P1 LDS R3, [R22] ;  /* 0x0000000016039984 */ /* 0x000e620000000800 */
[----:B------:R-:W2:Y:S01]  /*9830*/  @!P1 LDC.64 R24, c[0x0][0x3b0] ;  /* 0x0000ec00ff189b82 */ /* 0x000ea20000000a00 */
[----:B0-----:R-:W-:-:S05]  /*9840*/  @!P1 IADD3 R4, P0, PT, R4, R2, RZ ;  /* 0x0000000204049210 */ /* 0x001fca0007f1e0ff */
[----:B------:R-:W-:Y:S01]  /*9850*/  @!P1 IMAD.X R5, RZ, RZ, R5, P0 ;  /* 0x000000ffff059224 */ /* 0x000fe200000e0605 */
[----:B--2---:R-:W-:-:S04]  /*9860*/  @!P1 LEA R24, P0, R4, R24, 0x2 ;  /* 0x0000001804189211 */ /* 0x004fc800078010ff */
[----:B------:R-:W-:-:S05]  /*9870*/  @!P1 LEA.HI.X R25, R4, R25, R5, 0x2, P0 ;  /* 0x0000001904199211 */ /* 0x000fca00000f1405 */
[----:B-1----:R0:W-:Y:S01]  /*9880*/  @!P1 STG.E desc[UR6][R24.64], R3 ;  /* 0x0000000318009986 */ /* 0x0021e2000c101906 */
[----:B------:R-:W-:-:S03]  /*9890*/  NOP ;  /* 0x0000000000007918 */ /* 0x000fc60000000000 */
[----:B------:R1:W2:Y:S01]  /*98a0*/  LDS.64 R4, [R26+0x6600] ;  /* 0x006600001a047984 */ /* 0x0002a20000000a00 */
[----:B------:R-:W-:Y:S01]  /*98b0*/  ISETP.GE.AND P1, PT, R20, R23, PT ;  /* 0x000000171400720c */ /* 0x000fe20003f26270 */
[----:B0-----:R-:W-:Y:S01]  /*98c0*/  VIADD R24, R2, 0x300 ;  /* 0x0000030002187836 */ /* 0x001fe20000000000 */
[----:B-1----:R-:W-:Y:S01]  /*98d0*/  LEA R26, R18, UR4, 0x3 ;  /* 0x00000004121a7c11 */ /* 0x002fe2000f8e18ff */
[----:B------:R-:W-:-:S10]  /*98e0*/  VIADD R18, R2, 0x480 ;  /* 0x0000048002127836 */ /* 0x000fd40000000000 */
[----:B------:R-:W0:Y:S01]  /*98f0*/  @!P1 LDS R27, [R22+0x600] ;  /* 0x00060000161b9984 */ /* 0x000e220000000800 */
[----:B------:R-:W1:Y:S01]  /*9900*/  @!P1 LDC.64 R20, c[0x0][0x3b0] ;  /* 0x0000ec00ff149b82 */ /* 0x000e620000000a00 */
[----:B--2---:R-:W-:-:S05]  /*9910*/  @!P1 IADD3 R4, P0, PT, R4, R2, RZ ;  /* 0x0000000204049210 */ /* 0x004fca0007f1e0ff */
[----:B------:R-:W-:Y:S01]  /*9920*/  @!P1 IMAD.X R5, RZ, RZ, R5, P0 ;  /* 0x000000ffff059224 */ /* 0x000fe200000e0605 */
[----:B-1----:R-:W-:-:S04]  /*9930*/  @!P1 LEA R20, P0, R4, R20, 0x2 ;  /* 0x0000001404149211 */ /* 0x002fc800078010ff */
[----:B------:R-:W-:-:S05]  /*9940*/  @!P1 LEA.HI.X R21, R4, R21, R5, 0x2, P0 ;  /* 0x0000001504159211 */ /* 0x000fca00000f1405 */
[----:B0-----:R0:W-:Y:S01]  /*9950*/  @!P1 STG.E desc[UR6][R20.64+0x600], R27 ;  /* 0x0006001b14009986 */ /* 0x0011e2000c101906 */
[----:B------:R-:W-:-:S03]  /*9960*/  NOP ;  /* 0x0000000000007918 */ /* 0x000fc60000000000 */
[----:B------:R-:W1:Y:S01]  /*9970*/  LDS.64 R4, [R19+0x6600] ;  /* 0x0066000013047984 */ /* 0x000e620000000a00 */
[----:B------:R-:W-:Y:S01]  /*9980*/  ISETP.GE.AND P1, PT, R24, R23, PT ;  /* 0x000000171800720c */ /* 0x000fe20003f26270 */
[----:B0-----:R-:W-:-:S12]  /*9990*/  VIADD R20, R2, 0x600 ;  /* 0x0000060002147836 */ /* 0x001fd80000000000 */
[----:B------:R-:W0:Y:S01]  /*99a0*/  @!P1 LDS R3, [R22+0xc00] ;  /* 0x000c000016039984 */ /* 0x000e220000000800 */
[----:B------:R-:W2:Y:S01]  /*99b0*/  @!P1 LDC.64 R24, c[0x0][0x3b0] ;  /* 0x0000ec00ff189b82 */ /* 0x000ea20000000a00 */
[----:B-1----:R-:W-:-:S05]  /*99c0*/  @!P1 IADD3 R4, P0, PT, R4, R2, RZ ;  /* 0x0000000204049210 */ /* 0x002fca0007f1e0ff */
[----:B------:R-:W-:Y:S01]  /*99d0*/  @!P1 IMAD.X R5, RZ, RZ, R5, P0 ;  /* 0x000000ffff059224 */ /* 0x000fe200000e0605 */
[----:B--2---:R-:W-:-:S04]  /*99e0*/  @!P1 LEA R24, P0, R4, R24, 0x2 ;  /* 0x0000001804189211 */ /* 0x004fc800078010ff */
[----:B------:R-:W-:-:S05]  /*99f0*/  @!P1 LEA.HI.X R25, R4, R25, R5, 0x2, P0 ;  /* 0x0000001904199211 */ /* 0x000fca00000f1405 */
[----:B0-----:R0:W-:Y:S01]  /*9a00*/  @!P1 STG.E desc[UR6][R24.64+0xc00], R3 ;  /* 0x000c000318009986 */ /* 0x0011e2000c101906 */
[----:B------:R-:W-:-:S03]  /*9a10*/  NOP ;  /* 0x0000000000007918 */ /* 0x000fc60000000000 */
[----:B------:R-:W1:Y:S01]  /*9a20*/  LDS.64 R4, [R26+0x6600] ;  /* 0x006600001a047984 */ /* 0x000e620000000a00 */
[----:B------:R-:W-:Y:S02]  /*9a30*/  ISETP.GE.AND P1, PT, R18, R23, PT ;  /* 0x000000171200720c */ /* 0x000fe40003f26270 */
[----:B0-----:R-:W-:Y:S01]  /*9a40*/  LEA R24, R16, UR4, 0x3 ;  /* 0x0000000410187c11 */ /* 0x001fe2000f8e18ff */
[----:B------:R-:W-:-:S10]  /*9a50*/  VIADD R16, R2, 0x780 ;  /* 0x0000078002107836 */ /* 0x000fd40000000000 */
        /* <DEDUP_REMOVED lines=33> */
[----:B0-----:R-:W-:-:S11]  /*9c70*/  LOP3.LUT R16, R2, 0xc00, RZ, 0xfc, !PT ;  /* 0x00000c0002107812 */ /* 0x001fd600078efcff */
        /* <DEDUP_REMOVED lines=87> */
[----:B0-----:R-:W-:Y:S01]  /*a1f0*/  @!P1 STG.E desc[UR6][R8.64+0x4e00], R15 ;  /* 0x004e000f08009986 */ /* 0x001fe2000c101906 */
[----:B------:R-:W-:-:S03]  /*a200*/  NOP ;  /* 0x0000000000007918 */ /* 0x000fc60000000000 */
[----:B------:R-:W0:Y:S01]  /*a210*/  LDS.64 R4, [R7+0x6600] ;  /* 0x0066000007047984 */ /* 0x000e220000000a00 */
[----:B------:R-:W-:-:S13]  /*a220*/  ISETP.GE.AND P1, PT, R10, R23, PT ;  /* 0x000000170a00720c */ /* 0x000fda0003f26270 */
[----:B------:R-:W1:Y:S01]  /*a230*/  @!P1 LDS R3, [R22+0x5400] ;  /* 0x0054000016039984 */ /* 0x000e620000000800 */
[----:B------:R-:W2:Y:S01]  /*a240*/  @!P1 LDC.64 R10, c[0x0][0x3b0] ;  /* 0x0000ec00ff0a9b82 */ /* 0x000ea20000000a00 */
[----:B0-----:R-:W-:-:S05]  /*a250*/  @!P1 IADD3 R4, P0, PT, R4, R2, RZ ;  /* 0x0000000204049210 */ /* 0x001fca0007f1e0ff */
[----:B------:R-:W-:Y:S01]  /*a260*/  @!P1 IMAD.X R5, RZ, RZ, R5, P0 ;  /* 0x000000ffff059224 */ /* 0x000fe200000e0605 */
[----:B--2---:R-:W-:-:S04]  /*a270*/  @!P1 LEA R10, P0, R4, R10, 0x2 ;  /* 0x0000000a040a9211 */ /* 0x004fc800078010ff */
[----:B------:R-:W-:-:S05]  /*a280*/  @!P1 LEA.HI.X R11, R4, R11, R5, 0x2, P0 ;  /* 0x0000000b040b9211 */ /* 0x000fca00000f1405 */
[----:B-1----:R-:W-:Y:S01]  /*a290*/  @!P1 STG.E desc[UR6][R10.64+0x5400], R3 ;  /* 0x005400030a009986 */ /* 0x002fe2000c101906 */
        /* <DEDUP_REMOVED lines=8> */
[----:B------:R-:W-:Y:S02]  /*a320*/  @!P1 LEA.HI.X R7, R4, R7, R5, 0x2, P0 ;  /* 0x0000000704079211 */ /* 0x000fe400000f1405 */
[----:B------:R-:W-:Y:S02]  /*a330*/  LEA R5, R0, UR4, 0x3 ;  /* 0x0000000400057c11 */ /* 0x000fe4000f8e18ff */
[----:B------:R-:W-:Y:S01]  /*a340*/  LOP3.LUT R0, R2, 0x1800, RZ, 0xfc, !PT ;  /* 0x0000180002007812 */ /* 0x000fe200078efcff */
[----:B-1----:R-:W-:Y:S01]  /*a350*/  @!P1 STG.E desc[UR6][R6.64+0x5a00], R9 ;  /* 0x005a000906009986 */ /* 0x002fe2000c101906 */
[----:B------:R-:W-:-:S03]  /*a360*/  NOP ;  /* 0x0000000000007918 */ /* 0x000fc60000000000 */
[----:B------:R-:W0:Y:S01]  /*a370*/  LDS.64 R4, [R5+0x6600] ;  /* 0x0066000005047984 */ /* 0x000e220000000a00 */
[----:B------:R-:W-:-:S13]  /*a380*/  ISETP.GE.AND P1, PT, R0, R23, PT ;  /* 0x000000170000720c */ /* 0x000fda0003f26270 */
[----:B------:R-:W1:Y:S01]  /*a390*/  @!P1 LDS R11, [R22+0x6000] ;  /* 0x00600000160b9984 */ /* 0x000e620000000800 */
[----:B------:R-:W2:Y:S01]  /*a3a0*/  @!P1 LDC.64 R12, c[0x0][0x3b0] ;  /* 0x0000ec00ff0c9b82 */ /* 0x000ea20000000a00 */
[----:B0-----:R-:W-:-:S05]  /*a3b0*/  IADD3 R0, P0, PT, R4, R2, RZ ;  /* 0x0000000204007210 */ /* 0x001fca0007f1e0ff */
[----:B------:R-:W-:Y:S01]  /*a3c0*/  IMAD.X R4, RZ, RZ, R5, P0 ;  /* 0x000000ffff047224 */ /* 0x000fe200000e0605 */
[----:B--2---:R-:W-:-:S04]  /*a3d0*/  @!P1 LEA R2, P0, R0, R12, 0x2 ;  /* 0x0000000c00029211 */ /* 0x004fc800078010ff */
[----:B------:R-:W-:-:S05]  /*a3e0*/  @!P1 LEA.HI.X R3, R0, R13, R4, 0x2, P0 ;  /* 0x0000000d00039211 */ /* 0x000fca00000f1404 */
[----:B-1----:R-:W-:Y:S01]  /*a3f0*/  @!P1 STG.E desc[UR6][R2.64+0x6000], R11 ;  /* 0x0060000b02009986 */ /* 0x002fe2000c101906 */
[----:B------:R-:W-:Y:S01]  /*a400*/  NOP ;  /* 0x0000000000007918 */ /* 0x000fe20000000000 */
[----:B------:R-:W-:Y:S05]  /*a410*/  EXIT ;  /* 0x000000000000794d */ /* 0x000fea0003800000 */
.L_x_30:
[----:B------:R-:W-:Y:S02]  /*a420*/  IMAD.MOV.U32 R58, RZ, RZ, R39 ;  /* 0x000000ffff3a7224 */ /* 0x000fe400078e0027 */
[----:B------:R-:W-:Y:S02]  /*a430*/  IMAD.MOV.U32 R49, RZ, RZ, 0x1 ;  /* 0x00000001ff317424 */ /* 0x000fe400078e00ff */
[----:B------:R-:W-:Y:S02]  /*a440*/  IMAD.MOV.U32 R60, RZ, RZ, RZ ;  /* 0x000000ffff3c7224 */ /* 0x000fe400078e00ff */
[----:B------:R-:W-:-:S07]  /*a450*/  IMAD.MOV.U32 R47, RZ, RZ, -0x1 ;  /* 0xffffffffff2f7424 */ /* 0x000fce00078e00ff */
[----:B------:R-:W-:Y:S05]  /*a460*/  WARPSYNC.COLLECTIVE R47, `(.L_x_115) ;  /* 0x000000002f087348 */ /* 0x000fea0003c00000 */
[----:B------:R0:W1:Y:S02]  /*a470*/  SHFL.UP P0, R46, R58, R49, R60 ;  /* 0x040000313a2e7389 */ /* 0x000064000000003c */
[----:B01----:R-:W-:Y:S05]  /*a480*/  ENDCOLLECTIVE ;  /* 0x000000000000791b */ /* 0x003fea0003800000 */
.L_x_115:
[----:B------:R-:W-:Y:S02]  /*a490*/  IMAD.MOV.U32 R49, RZ, RZ, 0x2 ;  /* 0x00000002ff317424 */ /* 0x000fe400078e00ff */
[----:B------:R-:W-:-:S04]  /*a4a0*/  IMAD.MOV.U32 R40, RZ, RZ, R46 ;  /* 0x000000ffff287224 */ /* 0x000fc800078e002e */
[----:B------:R-:W-:-:S04]  /*a4b0*/  @P0 IMAD.IADD R40, R39, 0x1, R40 ;  /* 0x0000000127280824 */ /* 0x000fc800078e0228 */
[----:B------:R-:W-:-:S07]  /*a4c0*/  IMAD.MOV.U32 R58, RZ, RZ, R40 ;  /* 0x000000ffff3a7224 */ /* 0x000fce00078e0028 */
[----:B------:R-:W-:Y:S05]  /*a4d0*/  WARPSYNC.COLLECTIVE R47, `(.L_x_116) ;  /* 0x000000002f087348 */ /* 0x000fea0003c00000 */
[----:B------:R0:W1:Y:S02]  /*a4e0*/  SHFL.UP P0, R46, R58, R49, R60 ;  /* 0x040000313a2e7389 */ /* 0x000064000000003c */
[----:B01----:R-:W-:Y:S05]  /*a4f0*/  ENDCOLLECTIVE ;  /* 0x000000000000791b */ /* 0x003fea0003800000 */
.L_x_116:
[----:B------:R-:W-:Y:S02]  /*a500*/  IMAD.MOV.U32 R49, RZ, RZ, 0x4 ;  /* 0x00000004ff317424 */ /* 0x000fe400078e00ff */
[----:B------:R-:W-:-:S04]  /*a510*/  IMAD.MOV.U32 R43, RZ, RZ, R46 ;  /* 0x000000ffff2b7224 */ /* 0x000fc800078e002e */
[----:B------:R-:W-:-:S04]  /*a520*/  @P0 IMAD.IADD R43, R40, 0x1, R43 ;  /* 0x00000001282b0824 */ /* 0x000fc800078e022b */
[----:B------:R-:W-:-:S07]  /*a530*/  IMAD.MOV.U32 R58, RZ, RZ, R43 ;  /* 0x000000ffff3a7224 */ /* 0x000fce00078e002b */
[----:B------:R-:W-:Y:S05]  /*a540*/  WARPSYNC.COLLECTIVE R47, `(.L_x_117) ;  /* 0x000000002f087348 */ /* 0x000fea0003c00000 */
[----:B------:R0:W1:Y:S02]  /*a550*/  SHFL.UP P0, R46, R58, R49, R60 ;  /* 0x040000313a2e7389 */ /* 0x000064000000003c */
[----:B01----:R-:W-:Y:S05]  /*a560*/  ENDCOLLECTIVE ;  /* 0x000000000000791b */ /* 0x003fea0003800000 */
.L_x_117:
[----:B------:R-:W-:Y:S02]  /*a570*/  IMAD.MOV.U32 R49, RZ, RZ, 0x8 ;  /* 0x00000008ff317424 */ /* 0x000fe400078e00ff */
[----:B------:R-:W-:-:S04]  /*a580*/  IMAD.MOV.U32 R44, RZ, RZ, R46 ;  /* 0x000000ffff2c7224 */ /* 0x000fc800078e002e */
[----:B------:R-:W-:-:S04]  /*a590*/  @P0 IMAD.IADD R44, R43, 0x1, R44 ;  /* 0x000000012b2c0824 */ /* 0x000fc800078e022c */
[----:B------:R-:W-:-:S07]  /*a5a0*/  IMAD.MOV.U32 R58, RZ, RZ, R44 ;  /* 0x000000ffff3a7224 */ /* 0x000fce00078e002c */
[----:B------:R-:W-:Y:S05]  /*a5b0*/  WARPSYNC.COLLECTIVE R47, `(.L_x_118) ;  /* 0x000000002f087348 */ /* 0x000fea0003c00000 */
[----:B------:R0:W1:Y:S02]  /*a5c0*/  SHFL.UP P0, R46, R58, R49, R60 ;  /* 0x040000313a2e7389 */ /* 0x000064000000003c */
[----:B01----:R-:W-:Y:S05]  /*a5d0*/  ENDCOLLECTIVE ;  /* 0x000000000000791b */ /* 0x003fea0003800000 */
.L_x_118:
[----:B------:R-:W-:Y:S02]  /*a5e0*/  IMAD.MOV.U32 R49, RZ, RZ, 0x10 ;  /* 0x00000010ff317424 */ /* 0x000fe400078e00ff */
[----:B------:R-:W-:-:S04]  /*a5f0*/  IMAD.MOV.U32 R45, RZ, RZ, R46 ;  /* 0x000000ffff2d7224 */ /* 0x000fc800078e002e */
[----:B------:R-:W-:-:S04]  /*a600*/  @P0 IMAD.IADD R45, R44, 0x1, R45 ;  /* 0x000000012c2d0824 */ /* 0x000fc800078e022d */
[----:B------:R-:W-:-:S07]  /*a610*/  IMAD.MOV.U32 R58, RZ, RZ, R45 ;  /* 0x000000ffff3a7224 */ /* 0x000fce00078e002d */
[----:B------:R-:W-:Y:S05]  /*a620*/  WARPSYNC.COLLECTIVE R47, `(.L_x_119) ;  /* 0x000000002f087348 */ /* 0x000fea0003c00000 */
[----:B------:R0:W1:Y:S02]  /*a630*/  SHFL.UP P0, R46, R58, R49, R60 ;  /* 0x040000313a2e7389 */ /* 0x000064000000003c */
[----:B01----:R-:W-:Y:S05]  /*a640*/  ENDCOLLECTIVE ;  /* 0x000000000000791b */ /* 0x003fea0003800000 */
.L_x_119:
[----:B------:R-:W-:Y:S05]  /*a650*/  BRA `(.L_x_120) ;  /* 0xffffff8400407947 */ /* 0x000fea000383ffff */
.L_x_121:
[----:B------:R-:W-:-:S00]  /*a660*/  BRA `(.L_x_121) ;  /* 0xfffffffc00fc7947 */ /* 0x000fc0000383ffff */
[----:B------:R-:W-:-:S00]  /*a670*/  NOP ;  /* 0x0000000000007918 */ /* 0x000fc00000000000 */
        /* <DEDUP_REMOVED lines=8> */
.L_x_237:


//--------------------- .text._ZN3cub18CUB_300001_SM_10006detail10radix_sort33DeviceRadixSortExclusiveSumKernelINS1_5radix10policy_hubIiiyE10Policy1000EyEEvPT0_ --------------------------
	.section	.text._ZN3cub18CUB_300001_SM_10006detail10radix_sort33DeviceRadixSortExclusiveSumKernelINS1_5radix10policy_hubIiiyE10Policy1000EyEEvPT0_,"ax",@progbits
	.align	128
        .global         _ZN3cub18CUB_300001_SM_10006detail10radix_sort33DeviceRadixSortExclusiveSumKernelINS1_5radix10policy_hubIiiyE10Policy1000EyEEvPT0_
        .type           _ZN3cub18CUB_300001_SM_10006detail10radix_sort33DeviceRadixSortExclusiveSumKernelINS1_5radix10policy_hubIiiyE10Policy1000EyEEvPT0_,@function
        .size           _ZN3cub18CUB_300001_SM_10006detail10radix_sort33DeviceRadixSortExclusiveSumKernelINS1_5radix10policy_hubIiiyE10Policy1000EyEEvPT0_,(.L_x_238 - _ZN3cub18CUB_300001_SM_10006detail10radix_sort33DeviceRadixSortExclusiveSumKernelINS1_5radix10policy_hubIiiyE10Policy1000EyEEvPT0_)
        .other          _ZN3cub18CUB_300001_SM_10006detail10radix_sort33DeviceRadixSortExclusiveSumKernelINS1_5radix10policy_hubIiiyE10Policy1000EyEEvPT0_,@"STO_CUDA_ENTRY STV_DEFAULT"
_ZN3cub18CUB_300001_SM_10006detail10radix_sort33DeviceRadixSortExclusiveSumKernelINS1_5radix10policy_hubIiiyE10Policy1000EyEEvPT0_:
.text._ZN3cub18CUB_300001_SM_10006detail10radix_sort33DeviceRadixSortExclusiveSumKernelINS1_5radix10policy_hubIiiyE10Policy1000EyEEvPT0_:
[----:B------:R-:W-:Y:S01]  /*0000*/  LDC R1, c[0x0][0x37c] ;  /* 0x0000df00ff017b82 */ /* 0x000fe20000000800 */
[----:B------:R-:W0:Y:S07]  /*0010*/  S2R R18, SR_TID.X ;  /* 0x0000000000127919 */ /* 0x000e2e0000002100 */
[----:B------:R-:W1:Y:S01]  /*0020*/  LDC.64 R16, c[0x0][0x380] ;  /* 0x0000e000ff107b82 */ /* 0x000e620000000a00 */
[----:B------:R-:W2:Y:S01]  /*0030*/  LDCU.64 UR4, c[0x0][0x358] ;  /* 0x00006b00ff0477ac */ /* 0x000ea20008000a00 */
[----:B------:R-:W3:Y:S01]  /*0040*/  S2R R5, SR_CTAID.X ;  /* 0x0000000000057919 */ /* 0x000ee20000002500 */
[----:B0-----:R-:W-:Y:S01]  /*0050*/  ISETP.GT.U32.AND P1, PT, R18, 0xff, PT ;  /* 0x000000ff1200780c */ /* 0x001fe20003f24070 */
[----:B---3--:R-:W-:-:S04]  /*0060*/  IMAD R5, R5, 0x100, R18 ;  /* 0x0000010005057824 */ /* 0x008fc800078e0212 */
[----:B-1----:R-:W-:-:S08]  /*0070*/  IMAD.WIDE R16, R5, 0x8, R16 ;  /* 0x0000000805107825 */ /* 0x002fd000078e0210 */
[----:B--2---:R-:W2:Y:S01]  /*0080*/  @!P1 LDG.E.64 R2, desc[UR4][R16.64] ;  /* 0x0000000410029981 */ /* 0x004ea2000c1e1b00 */
[----:B------:R-:W-:Y:S02]  /*0090*/  MOV R0, 0x400 ;  /* 0x0000040000007802 */ /* 0x000fe40000000f00 */
[C---:B------:R-:W-:Y:S01]  /*00a0*/  ISETP.GT.U32.AND P0, PT, R18.reuse, 0x1f, PT ;  /* 0x0000001f1200780c */ /* 0x040fe20003f04070 */
[----:B------:R-:W0:Y:S02]  /*00b0*/  S2R R5, SR_CgaCtaId ;  /* 0x0000000000057919 */ /* 0x000e240000008800 */
[----:B0-----:R-:W-:Y:S02]  /*00c0*/  LEA R5, R5, R0, 0x18 ;  /* 0x0000000005057211 */ /* 0x001fe400078ec0ff */
[----:B------:R-:W-:-:S05]  /*00d0*/  LEA.HI R0, R18, R18, RZ, 0x1d ;  /* 0x0000001212007211 */ /* 0x000fca00078fe8ff */
[----:B------:R-:W-:-:S05]  /*00e0*/  IMAD R0, R0, 0x8, R5 ;  /* 0x0000000800007824 */ /* 0x000fca00078e0205 */
[----:B--2---:R0:W-:Y:S01]  /*00f0*/  STS.64 [R0+0x10], R2 ;  /* 0x0000100200007388 */ /* 0x0041e20000000a00 */
[----:B------:R-:W-:Y:S06]  /*0100*/  BAR.SYNC.DEFER_BLOCKING 0x0 ;  /* 0x0000000000007b1d */ /* 0x000fec0000010000 */
[----:B------:R-:W-:Y:S05]  /*0110*/  @P0 BRA `(.L_x_122) ;  /* 0x0000000400240947 */ /* 0x000fea0003800000 */
[----:B------:R-:W-:Y:S01]  /*0120*/  IMAD R18, R18, 0x48, R5 ;  /* 0x0000004812127824 */ /* 0x000fe200078e0205 */
[----:B------:R-:W-:-:S04]  /*0130*/  UMOV UR6, 0xffffffff ;  /* 0xffffffff00067882 */ /* 0x000fc80000000000 */
[----:B------:R-:W-:Y:S04]  /*0140*/  LDS.64 R14, [R18+0x10] ;  /* 0x00001000120e7984 */ /* 0x000fe80000000a00 */
[----:B------:R-:W-:Y:S04]  /*0150*/  LDS.64 R12, [R18+0x18] ;  /* 0x00001800120c7984 */ /* 0x000fe80000000a00 */
[----:B------:R-:W1:Y:S04]  /*0160*/  LDS.64 R10, [R18+0x20] ;  /* 0x00002000120a7984 */ /* 0x000e680000000a00 */
[----:B------:R-:W-:Y:S04]  /*0170*/  LDS.64 R8, [R18+0x28] ;  /* 0x0000280012087984 */ /* 0x000fe80000000a00 */
[----:B------:R-:W2:Y:S04]  /*0180*/  LDS.64 R6, [R18+0x30] ;  /* 0x0000300012067984 */ /* 0x000ea80000000a00 */
[----:B------:R-:W-:Y:S04]  /*0190*/  LDS.64 R4, [R18+0x38] ;  /* 0x0000380012047984 */ /* 0x000fe80000000a00 */
[----:B0-----:R-:W0:Y:S04]  /*01a0*/  LDS.64 R2, [R18+0x40] ;  /* 0x0000400012027984 */ /* 0x001e280000000a00 */
[----:B------:R-:W3:Y:S01]  /*01b0*/  LDS.64 R20, [R18+0x48] ;  /* 0x0000480012147984 */ /* 0x000ee20000000a00 */
[----:B-1----:R-:W-:-:S04]  /*01c0*/  IADD3 R19, P3, P4, R10, R12, R14 ;  /* 0x0000000c0a137210 */ /* 0x002fc80007c7e00e */
[----:B------:R-:W-:Y:S02]  /*01d0*/  IADD3.X R23, PT, PT, R11, R13, R15, P3, P4 ;  /* 0x0000000d0b177210 */ /* 0x000fe40001fe840f */
[----:B--2---:R-:W-:-:S04]  /*01e0*/  IADD3 R19, P0, P2, R6, R19, R8 ;  /* 0x0000001306137210 */ /* 0x004fc80007a1e008 */
[----:B------:R-:W-:Y:S02]  /*01f0*/  IADD3.X R23, PT, PT, R7, R23, R9, P0, P2 ;  /* 0x0000001707177210 */ /* 0x000fe400007e4409 */
[----:B0-----:R-:W-:-:S04]  /*0200*/  IADD3 R19, P3, P4, R2, R19, R4 ;  /* 0x0000001302137210 */ /* 0x001fc80007c7e004 */
[----:B---3--:R-:W-:Y:S02]  /*0210*/  IADD3 R20, P0, PT, R20, R19, RZ ;  /* 0x0000001314147210 */ /* 0x008fe40007f1e0ff */
[----:B------:R-:W-:-:S05]  /*0220*/  IADD3.X R19, PT, PT, R3, R23, R5, P3, P4 ;  /* 0x0000001703137210 */ /* 0x000fca0001fe8405 */
[----:B------:R-:W-:Y:S01]  /*0230*/  IMAD.X R19, R21, 0x1, R19, P0 ;  /* 0x0000000115137824 */ /* 0x000fe200000e0613 */
[----:B------:R-:W-:Y:S06]  /*0240*/  BRA.DIV UR6, `(.L_x_123) ;  /* 0x0000000206f07947 */ /* 0x000fec000b800000 */
[----:B------:R-:W0:Y:S04]  /*0250*/  SHFL.UP PT, R27, R20, 0x1, RZ ;  /* 0x04200000141b7989 */ /* 0x000e2800000e00ff */
[----:B------:R-:W1:Y:S01]  /*0260*/  SHFL.UP P0, R25, R19, 0x1, RZ ;  /* 0x0420000013197989 */ /* 0x000e6200000000ff */
[----:B0-----:R-:W-:-:S04]  /*0270*/  IADD3 R22, P2, PT, R27, R20, RZ ;  /* 0x000000141b167210 */ /* 0x001fc80007f5e0ff */
[----:B-1----:R-:W-:Y:S01]  /*0280*/  SEL R27, R22, R27, P0 ;  /* 0x0000001b161b7207 */ /* 0x002fe20000000000 */
[----:B------:R-:W-:-:S04]  /*0290*/  IMAD.X R26, R25, 0x1, R19, P2 ;  /* 0x00000001191a7824 */ /* 0x000fc800010e0613 */
[----:B------:R-:W0:Y:S01]  /*02a0*/  SHFL.UP PT, R28, R27, 0x2, RZ ;  /* 0x044000001b1c7989 */ /* 0x000e2200000e00ff */
[----:B------:R-:W-:-:S05]  /*02b0*/  SEL R26, R26, R25, P0 ;  /* 0x000000191a1a7207 */ /* 0x000fca0000000000 */
[----:B------:R-:W1:Y:S01]  /*02c0*/  SHFL.UP P0, R25, R26, 0x2, RZ ;  /* 0x044000001a197989 */ /* 0x000e6200000000ff */
[----:B0-----:R-:W-:-:S05]  /*02d0*/  IADD3 R21, P2, PT, R28, R27, RZ ;  /* 0x0000001b1c157210 */ /* 0x001fca0007f5e0ff */
[----:B-1----:R-:W-:Y:S01]  /*02e0*/  IMAD.X R22, R25, 0x1, R26, P2 ;  /* 0x0000000119167824 */ /* 0x002fe200010e061a */
[----:B------:R-:W-:-:S04]  /*02f0*/  SEL R28, R21, R28, P0 ;  /* 0x0000001c151c7207 */ /* 0x000fc80000000000 */
[----:B------:R-:W-:Y:S01]  /*0300*/  SEL R29, R22, R25, P0 ;  /* 0x00000019161d7207 */ /* 0x000fe20000000000 */
        /* <DEDUP_REMOVED lines=12> */
[----:B------:R0:W1:Y:S04]  /*03d0*/  SHFL.UP PT, R28, R27, 0x10, RZ ;  /* 0x060000001b1c7989 */ /* 0x00006800000e00ff */
[----:B------:R0:W2:Y:S02]  /*03e0*/  SHFL.UP P0, R25, R26, 0x10, RZ ;  /* 0x060000001a197989 */ /* 0x0000a400000000ff */
.L_x_134:
[----:B-1----:R-:W-:-:S04]  /*03f0*/  IADD3 R21, P2, PT, R28, R27, RZ ;  /* 0x0000001b1c157210 */ /* 0x002fc80007f5e0ff */
[----:B--2---:R-:W-:Y:S01]  /*0400*/  SEL R21, R21, R28, P0 ;  /* 0x0000001c15157207 */ /* 0x004fe20000000000 */
[----:B------:R-:W-:-:S05]  /*0410*/  IMAD.X R22, R25, 0x1, R26, P2 ;  /* 0x0000000119167824 */ /* 0x000fca00010e061a */
[----:B------:R-:W-:Y:S02]  /*0420*/  SEL R22, R22, R25, P0 ;  /* 0x0000001916167207 */ /* 0x000fe40000000000 */
[----:B------:R-:W-:-:S05]  /*0430*/  IADD3 R20, P0, PT, R21, -R20, RZ ;  /* 0x8000001415147210 */ /* 0x000fca0007f1e0ff */
[----:B------:R-:W-:Y:S01]  /*0440*/  IMAD.X R21, R22, 0x1, ~R19, P0 ;  /* 0x0000000116157824 */ /* 0x000fe200000e0e13 */
[----:B------:R-:W-:-:S04]  /*0450*/  IADD3 R14, P0, PT, R14, R20, RZ ;  /* 0x000000140e0e7210 */ /* 0x000fc80007f1e0ff */
[----:B------:R1:W-:Y:S01]  /*0460*/  STS.64 [R18+0x10], R20 ;  /* 0x0000101412007388 */ /* 0x0003e20000000a00 */
[----:B------:R-:W-:Y:S01]  /*0470*/  IMAD.X R15, R15, 0x1, R21, P0 ;  /* 0x000000010f0f7824 */ /* 0x000fe200000e0615 */
        /* <DEDUP_REMOVED lines=17> */
[----:B------:R-:W-:-:S05]  /*0590*/  IMAD.X R3, R3, 0x1, R5, P0 ;  /* 0x0000000103037824 */ /* 0x000fca00000e0605 */
[----:B------:R1:W-:Y:S03]  /*05a0*/  STS.64 [R18+0x48], R2 ;  /* 0x0000480212007388 */ /* 0x0003e60000000a00 */
.L_x_122:
[----:B------:R-:W-:Y:S05]  /*05b0*/  WARPSYNC.ALL ;  /* 0x0000000000007948 */ /* 0x000fea0003800000 */
[----:B------:R-:W-:Y:S06]  /*05c0*/  BAR.SYNC.DEFER_BLOCKING 0x0 ;  /* 0x0000000000007b1d */ /* 0x000fec0000010000 */
[----:B------:R-:W-:Y:S05]  /*05d0*/  @P1 EXIT ;  /* 0x000000000000194d */ /* 0x000fea0003800000 */
[----:B01----:R-:W0:Y:S04]  /*05e0*/  LDS.64 R2, [R0+0x10] ;  /* 0x0000100000027984 */ /* 0x003e280000000a00 */
[----:B0-----:R-:W-:Y:S01]  /*05f0*/  STG.E.64 desc[UR4][R16.64], R2 ;  /* 0x0000000210007986 */ /* 0x001fe2000c101b04 */
[----:B------:R-:W-:Y:S05]  /*0600*/  EXIT ;  /* 0x000000000000794d */ /* 0x000fea0003800000 */
.L_x_123:
[----:B------:R-:W-:Y:S02]  /*0610*/  IMAD.MOV.U32 R24, RZ, RZ, R20 ;  /* 0x000000ffff187224 */ /* 0x000fe400078e0014 */
[----:B------:R-:W-:Y:S02]  /*0620*/  IMAD.MOV.U32 R23, RZ, RZ, 0x1 ;  /* 0x00000001ff177424 */ /* 0x000fe400078e00ff */
[----:B------:R-:W-:Y:S02]  /*0630*/  IMAD.MOV.U32 R22, RZ, RZ, RZ ;  /* 0x000000ffff167224 */ /* 0x000fe400078e00ff */
[----:B------:R-:W-:-:S07]  /*0640*/  IMAD.MOV.U32 R21, RZ, RZ, -0x1 ;  /* 0xffffffffff157424 */ /* 0x000fce00078e00ff */
[----:B------:R-:W-:Y:S05]  /*0650*/  WARPSYNC.COLLECTIVE R21, `(.L_x_124) ;  /* 0x0000000015087348 */ /* 0x000fea0003c00000 */
[----:B------:R0:W1:Y:S02]  /*0660*/  SHFL.UP P0, R25, R24, R23, R22 ;  /* 0x0400001718197389 */ /* 0x0000640000000016 */
[----:B01----:R-:W-:Y:S05]  /*0670*/  ENDCOLLECTIVE ;  /* 0x000000000000791b */ /* 0x003fea0003800000 */
.L_x_124:
[----:B------:R-:W-:Y:S02]  /*0680*/  IMAD.MOV.U32 R24, RZ, RZ, R19 ;  /* 0x000000ffff187224 */ /* 0x000fe400078e0013 */
[----:B------:R-:W-:-:S07]  /*0690*/  IMAD.MOV.U32 R27, RZ, RZ, R25 ;  /* 0x000000ffff1b7224 */ /* 0x000fce00078e0019 */
[----:B------:R-:W-:Y:S05]  /*06a0*/  WARPSYNC.COLLECTIVE R21, `(.L_x_125) ;  /* 0x0000000015087348 */ /* 0x000fea0003c00000 */
[----:B------:R0:W1:Y:S02]  /*06b0*/  SHFL.UP P0, R25, R24, R23, R22 ;  /* 0x0400001718197389 */ /* 0x0000640000000016 */
[----:B01----:R-:W-:Y:S05]  /*06c0*/  ENDCOLLECTIVE ;  /* 0x000000000000791b */ /* 0x003fea0003800000 */
.L_x_125:
[----:B------:R-:W-:Y:S01]  /*06d0*/  IADD3 R26, P2, PT, R27, R20, RZ ;  /* 0x000000141b1a7210 */ /* 0x000fe20007f5e0ff */
[----:B------:R-:W-:-:S03]  /*06e0*/  IMAD.MOV.U32 R23, RZ, RZ, 0x2 ;  /* 0x00000002ff177424 */ /* 0x000fc600078e00ff */
[----:B------:R-:W-:Y:S01]  /*06f0*/  SEL R27, R26, R27, P0 ;  /* 0x0000001b1a1b7207 */ /* 0x000fe20000000000 */
[----:B------:R-:W-:-:S04]  /*0700*/  IMAD.X R26, R25, 0x1, R19, P2 ;  /* 0x00000001191a7824 */ /* 0x000fc800010e0613 */
[----:B------:R-:W-:Y:S01]  /*0710*/  IMAD.MOV.U32 R24, RZ, RZ, R27 ;  /* 0x000000ffff187224 */ /* 0x000fe200078e001b */
[----:B------:R-:W-:-:S07]  /*0720*/  SEL R26, R26, R25, P0 ;  /* 0x000000191a1a7207 */ /* 0x000fce0000000000 */
[----:B------:R-:W-:Y:S05]  /*0730*/  WARPSYNC.COLLECTIVE R21, `(.L_x_126) ;  /* 0x0000000015087348 */ /* 0x000fea0003c00000 */
[----:B------:R0:W1:Y:S02]  /*0740*/  SHFL.UP P0, R25, R24, R23, R22 ;  /* 0x0400001718197389 */ /* 0x0000640000000016 */
[----:B01----:R-:W-:Y:S05]  /*0750*/  ENDCOLLECTIVE ;  /* 0x000000000000791b */ /* 0x003fea0003800000 */
.L_x_126:
[----:B------:R-:W-:Y:S02]  /*0760*/  IMAD.MOV.U32 R24, RZ, RZ, R26 ;  /* 0x000000ffff187224 */ /* 0x000fe400078e001a */
[----:B------:R-:W-:-:S07]  /*0770*/  IMAD.MOV.U32 R28, RZ, RZ, R25 ;  /* 0x000000ffff1c7224 */ /* 0x000fce00078e0019 */
[----:B------:R-:W-:Y:S05]  /*0780*/  WARPSYNC.COLLECTIVE R21, `(.L_x_127) ;  /* 0x0000000015087348 */ /* 0x000fea0003c00000 */
[----:B------:R0:W1:Y:S02]  /*0790*/  SHFL.UP P0, R25, R24, R23, R22 ;  /* 0x0400001718197389 */ /* 0x0000640000000016 */
[----:B01----:R-:W-:Y:S05]  /*07a0*/  ENDCOLLECTIVE ;  /* 0x000000000000791b */ /* 0x003fea0003800000 */
.L_x_127:
        /* <DEDUP_REMOVED lines=9> */
.L_x_128:
[----:B------:R-:W-:Y:S02]  /*0840*/  IMAD.MOV.U32 R24, RZ, RZ, R29 ;  /* 0x000000ffff187224 */ /* 0x000fe400078e001d */
[----:B------:R-:W-:-:S07]  /*0850*/  IMAD.MOV.U32 R27, RZ, RZ, R25 ;  /* 0x000000ffff1b7224 */ /* 0x000fce00078e0019 */
[----:B------:R-:W-:Y:S05]  /*0860*/  WARPSYNC.COLLECTIVE R21, `(.L_x_129) ;  /* 0x0000000015087348 */ /* 0x000fea0003c00000 */
[----:B------:R0:W1:Y:S02]  /*0870*/  SHFL.UP P0, R25, R24, R23, R22 ;  /* 0x0400001718197389 */ /* 0x0000640000000016 */
[----:B01----:R-:W-:Y:S05]  /*0880*/  ENDCOLLECTIVE ;  /* 0x000000000000791b */ /* 0x003fea0003800000 */
.L_x_129:
        /* <DEDUP_REMOVED lines=9> */
.L_x_130:
[----:B------:R-:W-:Y:S02]  /*0920*/  IMAD.MOV.U32 R24, RZ, RZ, R29 ;  /* 0x000000ffff187224 */ /* 0x000fe400078e001d */
[----:B------:R-:W-:-:S07]  /*0930*/  IMAD.MOV.U32 R27, RZ, RZ, R25 ;  /* 0x000000ffff1b7224 */ /* 0x000fce00078e0019 */
[----:B------:R-:W-:Y:S05]  /*0940*/  WARPSYNC.COLLECTIVE R21, `(.L_x_131) ;  /* 0x0000000015087348 */ /* 0x000fea0003c00000 */
[----:B------:R0:W1:Y:S02]  /*0950*/  SHFL.UP P0, R25, R24, R23, R22 ;  /* 0x0400001718197389 */ /* 0x0000640000000016 */
[----:B01----:R-:W-:Y:S05]  /*0960*/  ENDCOLLECTIVE ;  /* 0x000000000000791b */ /* 0x003fea0003800000 */
.L_x_131:
        /* <DEDUP_REMOVED lines=9> */
.L_x_132:
[----:B------:R-:W-:Y:S02]  /*0a00*/  IMAD.MOV.U32 R24, RZ, RZ, R26 ;  /* 0x000000ffff187224 */ /* 0x000fe400078e001a */
[----:B------:R-:W-:-:S07]  /*0a10*/  IMAD.MOV.U32 R28, RZ, RZ, R25 ;  /* 0x000000ffff1c7224 */ /* 0x000fce00078e0019 */
[----:B------:R-:W-:Y:S05]  /*0a20*/  WARPSYNC.COLLECTIVE R21, `(.L_x_133) ;  /* 0x0000000015087348 */ /* 0x000fea0003c00000 */
[----:B------:R0:W1:Y:S02]  /*0a30*/  SHFL.UP P0, R25, R24, R23, R22 ;  /* 0x0400001718197389 */ /* 0x0000640000000016 */
[----:B01----:R-:W-:Y:S05]  /*0a40*/  ENDCOLLECTIVE ;  /* 0x000000000000791b */ /* 0x003fea0003800000 */
.L_x_133:
[----:B------:R-:W-:Y:S05]  /*0a50*/  BRA `(.L_x_134) ;  /* 0xfffffff800647947 */ /* 0x000fea000383ffff */
.L_x_135:
        /* <DEDUP_REMOVED lines=10> */
.L_x_238:


//--------------------- .text._ZN3cub18CUB_300001_SM_10006detail10radix_sort30DeviceRadixSortHistogramKernelINS1_5radix10policy_hubIiiyE10Policy1000ELNS0_9SortOrderE0EiyNS1_21identity_decomposer_tEEEvPT2_PKT1_SA_iiT3_ --------------------------
	.section	.text._ZN3cub18CUB_300001_SM_10006detail10radix_sort30DeviceRadixSortHistogramKernelINS1_5radix10policy_hubIiiyE10Policy1000ELNS0_9SortOrderE0EiyNS1_21identity_decomposer_tEEEvPT2_PKT1_SA_iiT3_,"ax",@progbits
	.align	128
        .global         _ZN3cub18CUB_300001_SM_10006detail10radix_sort30DeviceRadixSortHistogramKernelINS1_5radix10policy_hubIiiyE10Policy1000ELNS0_9SortOrderE0EiyNS1_21identity_decomposer_tEEEvPT2_PKT1_SA_iiT3_
        .type           _ZN3cub18CUB_300001_SM_10006detail10radix_sort30DeviceRadixSortHistogramKernelINS1_5radix10policy_hubIiiyE10Policy1000ELNS0_9SortOrderE0EiyNS1_21identity_decomposer_tEEEvPT2_PKT1_SA_iiT3_,@function
        .size           _ZN3cub18CUB_300001_SM_10006detail10radix_sort30DeviceRadixSortHistogramKernelINS1_5radix10policy_hubIiiyE10Policy1000ELNS0_9SortOrderE0EiyNS1_21identity_decomposer_tEEEvPT2_PKT1_SA_iiT3_,(.L_x_239 - _ZN3cub18CUB_300001_SM_10006detail10radix_sort30DeviceRadixSortHistogramKernelINS1_5radix10policy_hubIiiyE10Policy1000ELNS0_9SortOrderE0EiyNS1_21identity_decomposer_tEEEvPT2_PKT1_SA_iiT3_)
        .other          _ZN3cub18CUB_300001_SM_10006detail10radix_sort30DeviceRadixSortHistogramKernelINS1_5radix10policy_hubIiiyE10Policy1000ELNS0_9SortOrderE0EiyNS1_21identity_decomposer_tEEEvPT2_PKT1_SA_iiT3_,@"STO_CUDA_ENTRY STV_DEFAULT"
_ZN3cub18CUB_300001_SM_10006detail10radix_sort30DeviceRadixSortHistogramKernelINS1_5radix10policy_hubIiiyE10Policy1000ELNS0_9SortOrderE0EiyNS1_21identity_decomposer_tEEEvPT2_PKT1_SA_iiT3_:
.text._ZN3cub18CUB_300001_SM_10006detail10radix_sort30DeviceRadixSortHistogramKernelINS1_5radix10policy_hubIiiyE10Policy1000ELNS0_9SortOrderE0EiyNS1_21identity_decomposer_tEEEvPT2_PKT1_SA_iiT3_:
[----:B------:R-:W-:Y:S01]  /*0000*/  LDC R1, c[0x0][0x37c] ;  /* 0x0000df00ff017b82 */ /* 0x000fe20000000800 */
[----:B------:R-:W0:Y:S02]  /*0010*/  LDCU.64 UR14, c[0x0][0x390] ;  /* 0x00007200ff0e77ac */ /* 0x000e240008000a00 */
[----:B0-----:R-:W-:-:S04]  /*0020*/  ISETP.NE.U32.AND P0, PT, RZ, UR14, PT ;  /* 0x0000000eff007c0c */ /* 0x001fc8000bf05070 */
[----:B------:R-:W-:-:S13]  /*0030*/  ISETP.NE.AND.EX P0, PT, RZ, UR15, PT, P0 ;  /* 0x0000000fff007c0c */ /* 0x000fda000bf05300 */
[----:B------:R-:W-:Y:S05]  /*0040*/  @!P0 EXIT ;  /* 0x000000000000894d */ /* 0x000fea0003800000 */
[----:B------:R-:W-:Y:S01]  /*0050*/  UIADD3 UR11, UP0, UPT, UR14, -0x1, URZ ;  /* 0xffffffff0e0b7890 */ /* 0x000fe2000ff1e0ff */
[----:B------:R-:W0:Y:S01]  /*0060*/  S2R R4, SR_TID.X ;  /* 0x0000000000047919 */ /* 0x000e220000002100 */
[----:B------:R-:W1:Y:S01]  /*0070*/  LDCU.64 UR4, c[0x0][0x398] ;  /* 0x00007300ff0477ac */ /* 0x000e620008000a00 */
[----:B------:R-:W2:Y:S01]  /*0080*/  S2UR UR7, SR_CgaCtaId ;  /* 0x00000000000779c3 */ /* 0x000ea20000008800 */
[----:B------:R-:W-:Y:S01]  /*0090*/  UIADD3.X UR12, UPT, UPT, UR15, -0x1, URZ, UP0, !UPT ;  /* 0xffffffff0f0c7890 */ /* 0x000fe200087fe4ff */
[----:B------:R-:W-:Y:S01]  /*00a0*/  UMOV UR6, 0x400 ;  /* 0x0000040000067882 */ /* 0x000fe20000000000 */
[----:B------:R-:W3:Y:S05]  /*00b0*/  LDCU.64 UR20, c[0x0][0x358] ;  /* 0x00006b00ff1477ac */ /* 0x000eea0008000a00 */
[----:B------:R-:W4:Y:S01]  /*00c0*/  S2UR UR8, SR_CTAID.X ;  /* 0x00000000000879c3 */ /* 0x000f220000002500 */
[----:B------:R-:W-:Y:S01]  /*00d0*/  USHF.R.U64 UR11, UR11, 0x1e, UR12 ;  /* 0x0000001e0b0b7899 */ /* 0x000fe2000800120c */
[----:B------:R-:W0:Y:S03]  /*00e0*/  LDCU UR28, c[0x0][0x370] ;  /* 0x00006e00ff1c77ac */ /* 0x000e260008000800 */
[----:B------:R-:W-:-:S02]  /*00f0*/  UIADD3 UR11, UP0, UPT, UR11, 0x1, URZ ;  /* 0x000000010b0b7890 */ /* 0x000fc4000ff1e0ff */
[----:B-1----:R-:W-:Y:S02]  /*0100*/  UIADD3 UR4, UPT, UPT, UR5, 0x7, -UR4 ;  /* 0x0000000705047890 */ /* 0x002fe4000fffe804 */
[----:B------:R-:W-:Y:S02]  /*0110*/  ULEA.HI.X UR12, UR12, URZ, URZ, 0x2, UP0 ;  /* 0x000000ff0c0c7291 */ /* 0x000fe400080f14ff */
[----:B------:R-:W-:Y:S02]  /*0120*/  UISETP.LT.U32.AND UP0, UPT, UR11, UR14, UPT ;  /* 0x0000000e0b00728c */ /* 0x000fe4000bf01070 */
[----:B------:R-:W-:Y:S02]  /*0130*/  USHF.R.S32.HI UR5, URZ, 0x1f, UR4 ;  /* 0x0000001fff057899 */ /* 0x000fe40008011404 */
[----:B------:R-:W-:Y:S02]  /*0140*/  UISETP.LT.U32.AND.EX UP0, UPT, UR12, UR15, UPT, UP0 ;  /* 0x0000000f0c00728c */ /* 0x000fe4000bf01100 */
[----:B------:R-:W-:-:S02]  /*0150*/  ULEA.HI UR5, UR5, UR4, URZ, 0x3 ;  /* 0x0000000405057291 */ /* 0x000fc4000f8f18ff */
[----:B------:R-:W-:Y:S01]  /*0160*/  USEL UR11, UR11, UR14, UP0 ;  /* 0x0000000e0b0b7287 */ /* 0x000fe20008000000 */
[C---:B0-----:R-:W-:Y:S01]  /*0170*/  VIADD R21, R4.reuse, 0x780 ;  /* 0x0000078004157836 */ /* 0x041fe20000000000 */
[----:B------:R-:W-:Y:S02]  /*0180*/  USEL UR12, UR12, UR15, UP0 ;  /* 0x0000000f0c0c7287 */ /* 0x000fe40008000000 */
[----:B------:R-:W-:Y:S02]  /*0190*/  UISETP.GE.AND UP0, UPT, UR4, 0x8, UPT ;  /* 0x000000080400788c */ /* 0x000fe4000bf06270 */
[----:B--2---:R-:W-:Y:S02]  /*01a0*/  ULEA UR6, UR7, UR6, 0x18 ;  /* 0x0000000607067291 */ /* 0x004fe4000f8ec0ff */
[----:B------:R-:W-:Y:S02]  /*01b0*/  USHF.R.S32.HI UR5, URZ, 0x3, UR5 ;  /* 0x00000003ff057899 */ /* 0x000fe40008011405 */
[----:B------:R-:W-:Y:S01]  /*01c0*/  PLOP3.LUT P0, PT, PT, PT, UP0, 0x80, 0x8 ;  /* 0x000000000008781c */ /* 0x000fe20003f0f008 */
[----:B----4-:R-:W-:Y:S01]  /*01d0*/  USHF.L.U32 UR8, UR8, 0xb, URZ ;  /* 0x0000000b08087899 */ /* 0x010fe200080006ff */
[C---:B------:R-:W-:Y:S01]  /*01e0*/  LEA R0, R4.reuse, UR6, 0x2 ;  /* 0x0000000604007c11 */ /* 0x040fe2000f8e10ff */
[----:B------:R-:W-:Y:S01]  /*01f0*/  UIADD3 UR22, UPT, UPT, UR5, -0x1, URZ ;  /* 0xffffffff05167890 */ /* 0x000fe2000fffe0ff */
[----:B------:R-:W-:Y:S01]  /*0200*/  ISETP.GT.U32.OR P0, PT, R4, 0xff, !P0 ;  /* 0x000000ff0400780c */ /* 0x000fe20004704470 */
[----:B------:R-:W-:-:S02]  /*0210*/  ULOP3.LUT UR23, UR5, 0xf, URZ, 0xc0, !UPT ;  /* 0x0000000f05177892 */ /* 0x000fc4000f8ec0ff */
[----:B------:R-:W-:Y:S01]  /*0220*/  ULOP3.LUT UR24, UR5, 0x7, URZ, 0xc0, !UPT ;  /* 0x0000000705187892 */ /* 0x000fe2000f8ec0ff */
[----:B------:R-:W-:Y:S01]  /*0230*/  P2R R20, PR, RZ, 0x1 ;  /* 0x00000001ff147803 */ /* 0x000fe20000000000 */
[----:B------:R-:W-:Y:S02]  /*0240*/  ULOP3.LUT UR25, UR5, 0x3, URZ, 0xc0, !UPT ;  /* 0x0000000305197892 */ /* 0x000fe4000f8ec0ff */
[----:B------:R-:W-:Y:S02]  /*0250*/  ULOP3.LUT UR26, UR5, 0xffffff0, URZ, 0xc0, !UPT ;  /* 0x0ffffff0051a7892 */ /* 0x000fe4000f8ec0ff */
[----:B------:R-:W-:Y:S02]  /*0260*/  ULOP3.LUT UR27, UR5, 0xffffff8, URZ, 0xc0, !UPT ;  /* 0x0ffffff8051b7892 */ /* 0x000fe4000f8ec0ff */
[----:B------:R-:W-:Y:S01]  /*0270*/  ULOP3.LUT UR9, UR5, 0x1, URZ, 0xc0, !UPT ;  /* 0x0000000105097892 */ /* 0x000fe2000f8ec0ff */
[----:B------:R-:W-:Y:S01]  /*0280*/  UMOV UR6, URZ ;  /* 0x000000ff00067c82 */ /* 0x000fe20008000000 */
[----:B---3--:R-:W-:-:S10]  /*0290*/  UMOV UR7, URZ ;  /* 0x000000ff00077c82 */ /* 0x008fd40008000000 */
.L_x_219:
[----:B------:R-:W-:Y:S01]  /*02a0*/  ISETP.NE.AND P0, PT, R20, RZ, PT ;  /* 0x000000ff1400720c */ /* 0x000fe20003f05270 */
[----:B------:R-:W-:-:S12]  /*02b0*/  BSSY.RECONVERGENT B0, `(.L_x_136) ;  /* 0x000007c000007945 */ /* 0x000fd80003800200 */
[----:B012345:R-:W-:Y:S05]  /*02c0*/  @P0 BRA `(.L_x_137) ;  /* 0x0000000400e80947 */ /* 0x03ffea0003800000 */
[----:B------:R-:W-:Y:S02]  /*02d0*/  IMAD.U32 R2, RZ, RZ, UR22 ;  /* 0x00000016ff027e24 */ /* 0x000fe4000f8e00ff */
[----:B------:R-:W-:-:S03]  /*02e0*/  IMAD.MOV.U32 R3, RZ, RZ, RZ ;  /* 0x000000ffff037224 */ /* 0x000fc600078e00ff */
[----:B------:R-:W-:-:S13]  /*02f0*/  ISETP.GE.U32.AND P1, PT, R2, 0xf, PT ;  /* 0x0000000f0200780c */ /* 0x000fda0003f26070 */
[----:B------:R-:W-:Y:S05]  /*0300*/  @!P1 BRA `(.L_x_138) ;  /* 0x00000000005c9947 */ /* 0x000fea0003800000 */
[----:B------:R-:W-:Y:S01]  /*0310*/  VIADD R2, R0, 0x2000 ;  /* 0x0000200000027836 */ /* 0x000fe20000000000 */
[----:B------:R-:W-:-:S12]  /*0320*/  UIADD3 UR4, UPT, UPT, -UR26, URZ, URZ ;  /* 0x000000ff1a047290 */ /* 0x000fd8000fffe1ff */
.L_x_139:
[----:B------:R-:W-:Y:S01]  /*0330*/  UIADD3 UR4, UPT, UPT, UR4, 0x10, URZ ;  /* 0x0000001004047890 */ /* 0x000fe2000fffe0ff */
[----:B------:R-:W-:Y:S03]  /*0340*/  STS [R2+-0x2000], RZ ;  /* 0xffe000ff02007388 */ /* 0x000fe60000000800 */
[----:B------:R-:W-:Y:S01]  /*0350*/  UISETP.NE.AND UP0, UPT, UR4, URZ, UPT ;  /* 0x000000ff0400728c */ /* 0x000fe2000bf05270 */
        /* <DEDUP_REMOVED lines=16> */
[----:B------:R-:W-:Y:S06]  /*0460*/  BRA.U UP0, `(.L_x_139) ;  /* 0xfffffffd00b07547 */ /* 0x000fec000b83ffff */
[----:B------:R-:W-:-:S07]  /*0470*/  IMAD.U32 R3, RZ, RZ, UR26 ;  /* 0x0000001aff037e24 */ /* 0x000fce000f8e00ff */
.L_x_138:
[----:B------:R-:W-:Y:S01]  /*0480*/  ISETP.NE.AND P0, PT, RZ, UR23, PT ;  /* 0x00000017ff007c0c */ /* 0x000fe2000bf05270 */
[----:B------:R-:W-:Y:S01]  /*0490*/  IMAD.U32 R6, RZ, RZ, UR24 ;  /* 0x00000018ff067e24 */ /* 0x000fe2000f8e00ff */
[----:B------:R-:W-:-:S03]  /*04a0*/  MOV R2, UR23 ;  /* 0x0000001700027c02 */ /* 0x000fc60008000f00 */
[----:B------:R-:W-:Y:S02]  /*04b0*/  VIADD R6, R6, 0xffffffff ;  /* 0xffffffff06067836 */ /* 0x000fe40000000000 */
[----:B------:R-:W-:-:S06]  /*04c0*/  VIADD R2, R2, 0xffffffff ;  /* 0xffffffff02027836 */ /* 0x000fcc0000000000 */
[----:B------:R-:W-:Y:S05]  /*04d0*/  @!P0 BRA `(.L_x_140) ;  /* 0x00000000007c8947 */ /* 0x000fea0003800000 */
[----:B------:R-:W-:Y:S01]  /*04e0*/  ISETP.GE.U32.AND P2, PT, R2, 0x7, PT ;  /* 0x000000070200780c */ /* 0x000fe20003f46070 */
[----:B------:R-:W-:-:S12]  /*04f0*/  UISETP.NE.AND UP0, UPT, UR24, URZ, UPT ;  /* 0x000000ff1800728c */ /* 0x000fd8000bf05270 */
[----:B------:R-:W-:Y:S05]  /*0500*/  @!P2 BRA `(.L_x_141) ;  /* 0x000000000028a947 */ /* 0x000fea0003800000 */
        /* <DEDUP_REMOVED lines=10> */
.L_x_141:
[----:B------:R-:W-:Y:S05]  /*05b0*/  BRA.U !UP0, `(.L_x_140) ;  /* 0x0000000108447547 */ /* 0x000fea000b800000 */
[----:B------:R-:W-:Y:S01]  /*05c0*/  ISETP.GE.U32.AND P2, PT, R6, 0x3, PT ;  /* 0x000000030600780c */ /* 0x000fe20003f46070 */
[----:B------:R-:W-:-:S12]  /*05d0*/  UISETP.NE.AND UP0, UPT, UR25, URZ, UPT ;  /* 0x000000ff1900728c */ /* 0x000fd8000bf05270 */
[C---:B0-----:R-:W-:Y:S02]  /*05e0*/  @P2 IMAD R5, R3.reuse, 0x400, R0 ;  /* 0x0000040003052824 */ /* 0x041fe400078e0200 */
[----:B------:R-:W-:-:S03]  /*05f0*/  @P2 VIADD R3, R3, 0x4 ;  /* 0x0000000403032836 */ /* 0x000fc60000000000 */
[----:B------:R1:W-:Y:S04]  /*0600*/  @P2 STS [R5], RZ ;  /* 0x000000ff05002388 */ /* 0x0003e80000000800 */
[----:B------:R1:W-:Y:S04]  /*0610*/  @P2 STS [R5+0x400], RZ ;  /* 0x000400ff05002388 */ /* 0x0003e80000000800 */
[----:B------:R1:W-:Y:S04]  /*0620*/  @P2 STS [R5+0x800], RZ ;  /* 0x000800ff05002388 */ /* 0x0003e80000000800 */
[----:B------:R1:W-:Y:S01]  /*0630*/  @P2 STS [R5+0xc00], RZ ;  /* 0x000c00ff05002388 */ /* 0x0003e20000000800 */
[----:B------:R-:W-:Y:S05]  /*0640*/  BRA.U !UP0, `(.L_x_140) ;  /* 0x0000000108207547 */ /* 0x000fea000b800000 */
[----:B------:R-:W-:Y:S01]  /*0650*/  IMAD R3, R3, 0x400, R0 ;  /* 0x0000040003037824 */ /* 0x000fe200078e0200 */
[----:B------:R-:W-:-:S04]  /*0660*/  UISETP.NE.AND UP0, UPT, UR25, 0x1, UPT ;  /* 0x000000011900788c */ /* 0x000fc8000bf05270 */
[----:B------:R2:W-:Y:S05]  /*0670*/  STS [R3], RZ ;  /* 0x000000ff03007388 */ /* 0x0005ea0000000800 */
[----:B------:R-:W-:Y:S05]  /*0680*/  BRA.U !UP0, `(.L_x_140) ;  /* 0x0000000108107547 */ /* 0x000fea000b800000 */
[----:B------:R-:W-:Y:S01]  /*0690*/  UISETP.NE.AND UP0, UPT, UR25, 0x2, UPT ;  /* 0x000000021900788c */ /* 0x000fe2000bf05270 */
[----:B------:R3:W-:Y:S05]  /*06a0*/  STS [R3+0x400], RZ ;  /* 0x000400ff03007388 */ /* 0x0007ea0000000800 */
[----:B------:R-:W-:-:S13]  /*06b0*/  PLOP3.LUT P2, PT, PT, PT, UP0, 0x80, 0x8 ;  /* 0x000000000008781c */ /* 0x000fda0003f4f008 */
[----:B------:R3:W-:Y:S02]  /*06c0*/  @P2 STS [R3+0x800], RZ ;  /* 0x000800ff03002388 */ /* 0x0007e40000000800 */
.L_x_140:
[----:B------:R-:W-:-:S13]  /*06d0*/  ISETP.GT.U32.AND P2, PT, R4, 0x7f, PT ;  /* 0x0000007f0400780c */ /* 0x000fda0003f44070 */
[----:B------:R-:W-:Y:S05]  /*06e0*/  @P2 BRA `(.L_x_137) ;  /* 0x0000000000e02947 */ /* 0x000fea0003800000 */
[----:B--23--:R-:W-:Y:S01]  /*06f0*/  HFMA2 R3, -RZ, RZ, 0, 0 ;  /* 0x00000000ff037431 */ /* 0x00cfe200000001ff */
[----:B------:R-:W-:Y:S06]  /*0700*/  @!P1 BRA `(.L_x_142) ;  /* 0x0000000000589947 */ /* 0x000fec0003800000 */
[----:B------:R-:W-:-:S07]  /*0710*/  IMAD.MOV.U32 R3, RZ, RZ, RZ ;  /* 0x000000ffff037224 */ /* 0x000fce00078e00ff */
.L_x_143:
[C---:B012---:R-:W-:Y:S02]  /*0720*/  IMAD R5, R3.reuse, 0x400, R0 ;  /* 0x0000040003057824 */ /* 0x047fe400078e0200 */
[----:B------:R-:W-:-:S03]  /*0730*/  VIADD R3, R3, 0x10 ;  /* 0x0000001003037836 */ /* 0x000fc60000000000 */
[----:B------:R2:W-:Y:S02]  /*0740*/  STS [R5+0x200], RZ ;  /* 0x000200ff05007388 */ /* 0x0005e40000000800 */
[----:B------:R-:W-:Y:S02]  /*0750*/  ISETP.NE.AND P1, PT, R3, UR26, PT ;  /* 0x0000001a03007c0c */ /* 0x000fe4000bf25270 */
[----:B------:R2:W-:Y:S04]  /*0760*/  STS [R5+0x600], RZ ;  /* 0x000600ff05007388 */ /* 0x0005e80000000800 */
        /* <DEDUP_REMOVED lines=13> */
[----:B------:R2:W-:Y:S01]  /*0840*/  STS [R5+0x3e00], RZ ;  /* 0x003e00ff05007388 */ /* 0x0005e20000000800 */
[----:B------:R-:W-:Y:S05]  /*0850*/  @P1 BRA `(.L_x_143) ;  /* 0xfffffffc00b01947 */ /* 0x000fea000383ffff */
[----:B------:R-:W-:-:S07]  /*0860*/  IMAD.U32 R3, RZ, RZ, UR26 ;  /* 0x0000001aff037e24 */ /* 0x000fce000f8e00ff */
.L_x_142:
[----:B------:R-:W-:Y:S05]  /*0870*/  @!P0 BRA `(.L_x_137) ;  /* 0x00000000007c8947 */ /* 0x000fea0003800000 */
[----:B------:R-:W-:Y:S01]  /*0880*/  ISETP.GE.U32.AND P0, PT, R2, 0x7, PT ;  /* 0x000000070200780c */ /* 0x000fe20003f06070 */
[----:B------:R-:W-:-:S12]  /*0890*/  UISETP.NE.AND UP0, UPT, UR24, URZ, UPT ;  /* 0x000000ff1800728c */ /* 0x000fd8000bf05270 */
[----:B------:R-:W-:Y:S05]  /*08a0*/  @!P0 BRA `(.L_x_144) ;  /* 0x0000000000288947 */ /* 0x000fea0003800000 */
[C---:B------:R-:W-:Y:S02]  /*08b0*/  IMAD R2, R3.reuse, 0x400, R0 ;  /* 0x0000040003027824 */ /* 0x040fe400078e0200 */
[----:B------:R-:W-:-:S03]  /*08c0*/  VIADD R3, R3, 0x8 ;  /* 0x0000000803037836 */ /* 0x000fc60000000000 */
[----:B------:R3:W-:Y:S04]  /*08d0*/  STS [R2+0x200], RZ ;  /* 0x000200ff02007388 */ /* 0x0007e80000000800 */
[----:B------:R3:W-:Y:S04]  /*08e0*/  STS [R2+0x600], RZ ;  /* 0x000600ff02007388 */ /* 0x0007e80000000800 */
[----:B------:R3:W-:Y:S04]  /*08f0*/  STS [R2+0xa00], RZ ;  /* 0x000a00ff02007388 */ /* 0x0007e80000000800 */
[----:B------:R3:W-:Y:S04]  /*0900*/  STS [R2+0xe00], RZ ;  /* 0x000e00ff02007388 */ /* 0x0007e80000000800 */
[----:B------:R3:W-:Y:S04]  /*0910*/  STS [R2+0x1200], RZ ;  /* 0x001200ff02007388 */ /* 0x0007e80000000800 */
[----:B------:R3:W-:Y:S04]  /*0920*/  STS [R2+0x1600], RZ ;  /* 0x001600ff02007388 */ /* 0x0007e80000000800 */
[----:B------:R3:W-:Y:S04]  /*0930*/  STS [R2+0x1a00], RZ ;  /* 0x001a00ff02007388 */ /* 0x0007e80000000800 */
[----:B------:R3:W-:Y:S02]  /*0940*/  STS [R2+0x1e00], RZ ;  /* 0x001e00ff02007388 */ /* 0x0007e40000000800 */
.L_x_144:
[----:B------:R-:W-:Y:S05]  /*0950*/  BRA.U !UP0, `(.L_x_137) ;  /* 0x0000000108447547 */ /* 0x000fea000b800000 */
[----:B------:R-:W-:Y:S01]  /*0960*/  ISETP.GE.U32.AND P0, PT, R6, 0x3, PT ;  /* 0x000000030600780c */ /* 0x000fe20003f06070 */
[----:B------:R-:W-:-:S12]  /*0970*/  UISETP.NE.AND UP0, UPT, UR25, URZ, UPT ;  /* 0x000000ff1900728c */ /* 0x000fd8000bf05270 */
[C---:B---3--:R-:W-:Y:S01]  /*0980*/  @P0 IMAD R2, R3.reuse, 0x400, R0 ;  /* 0x0000040003020824 */ /* 0x048fe200078e0200 */
[----:B------:R-:W-:-:S04]  /*0990*/  @P0 IADD3 R3, PT, PT, R3, 0x4, RZ ;  /* 0x0000000403030810 */ /* 0x000fc80007ffe0ff */
[----:B------:R4:W-:Y:S04]  /*09a0*/  @P0 STS [R2+0x200], RZ ;  /* 0x000200ff02000388 */ /* 0x0009e80000000800 */
[----:B------:R4:W-:Y:S04]  /*09b0*/  @P0 STS [R2+0x600], RZ ;  /* 0x000600ff02000388 */ /* 0x0009e80000000800 */
[----:B------:R4:W-:Y:S04]  /*09c0*/  @P0 STS [R2+0xa00], RZ ;  /* 0x000a00ff02000388 */ /* 0x0009e80000000800 */
[----:B------:R4:W-:Y:S01]  /*09d0*/  @P0 STS [R2+0xe00], RZ ;  /* 0x000e00ff02000388 */ /* 0x0009e20000000800 */
[----:B------:R-:W-:Y:S05]  /*09e0*/  BRA.U !UP0, `(.L_x_137) ;  /* 0x0000000108207547 */ /* 0x000fea000b800000 */
[----:B------:R-:W-:Y:S01]  /*09f0*/  IMAD R3, R3, 0x400, R0 ;  /* 0x0000040003037824 */ /* 0x000fe200078e0200 */
[----:B------:R-:W-:-:S04]  /*0a00*/  UISETP.NE.AND UP0, UPT, UR25, 0x1, UPT ;  /* 0x000000011900788c */ /* 0x000fc8000bf05270 */
[----:B------:R3:W-:Y:S05]  /*0a10*/  STS [R3+0x200], RZ ;  /* 0x000200ff03007388 */ /* 0x0007ea0000000800 */
[----:B------:R-:W-:Y:S05]  /*0a20*/  BRA.U !UP0, `(.L_x_137) ;  /* 0x0000000108107547 */ /* 0x000fea000b800000 */
[----:B------:R-:W-:Y:S01]  /*0a30*/  UISETP.NE.AND UP0, UPT, UR25, 0x2, UPT ;  /* 0x000000021900788c */ /* 0x000fe2000bf05270 */
[----:B------:R0:W-:Y:S05]  /*0a40*/  STS [R3+0x600], RZ ;  /* 0x000600ff03007388 */ /* 0x0001ea0000000800 */
[----:B------:R-:W-:-:S13]  /*0a50*/  PLOP3.LUT P0, PT, PT, PT, UP0, 0x80, 0x8 ;  /* 0x000000000008781c */ /* 0x000fda0003f0f008 */
[----:B------:R0:W-:Y:S02]  /*0a60*/  @P0 STS [R3+0xa00], RZ ;  /* 0x000a00ff03000388 */ /* 0x0001e40000000800 */
.L_x_137:
[----:B------:R-:W-:Y:S05]  /*0a70*/  BSYNC.RECONVERGENT B0 ;  /* 0x0000000000007941 */ /* 0x000fea0003800200 */
.L_x_136:
[----:B------:R-:W5:Y:S01]  /*0a80*/  LDCU.64 UR14, c[0x0][0x390] ;  /* 0x00007200ff0e77ac */ /* 0x000f620008000a00 */
[----:B------:R-:W-:Y:S02]  /*0a90*/  USHF.L.U32 UR4, UR6, 0x1e, URZ ;  /* 0x0000001e06047899 */ /* 0x000fe400080006ff */
[----:B------:R-:W-:Y:S02]  /*0aa0*/  USHF.L.U64.HI UR5, UR6, 0x1e, UR7 ;  /* 0x0000001e06057899 */ /* 0x000fe40008010207 */
[----:B-----5:R-:W-:-:S04]  /*0ab0*/  UIADD3 UR4, UP0, UPT, -UR4, UR14, URZ ;  /* 0x0000000e04047290 */ /* 0x020fc8000ff1e1ff */
[----:B------:R-:W-:Y:S02]  /*0ac0*/  UIADD3.X UR5, UPT, UPT, ~UR5, UR15, URZ, UP0, !UPT ;  /* 0x0000000f05057290 */ /* 0x000fe400087fe5ff */
[----:B------:R-:W-:-:S04]  /*0ad0*/  UISETP.LT.U32.AND UP0, UPT, UR4, 0x40000000, UPT ;  /* 0x400000000400788c */ /* 0x000fc8000bf01070 */
[----:B------:R-:W-:-:S04]  /*0ae0*/  UISETP.LT.U32.AND.EX UP0, UPT, UR5, URZ, UPT, UP0 ;  /* 0x000000ff0500728c */ /* 0x000fc8000bf01100 */
[----:B------:R-:W-:Y:S02]  /*0af0*/  USEL UR13, UR4, 0x40000000, UP0 ;  /* 0x40000000040d7887 */ /* 0x000fe40008000000 */
[----:B------:R-:W-:Y:S02]  /*0b00*/  USEL UR14, UR5, URZ, UP0 ;  /* 0x000000ff050e7287 */ /* 0x000fe40008000000 */
[----:B------:R-:W-:-:S04]  /*0b10*/  UISETP.GT.U32.AND UP0, UPT, UR13, UR8, UPT ;  /* 0x000000080d00728c */ /* 0x000fc8000bf04070 */
[----:B------:R-:W-:Y:S01]  /*0b20*/  UISETP.GT.U32.AND.EX UP0, UPT, UR14, URZ, UPT, UP0 ;  /* 0x000000ff0e00728c */ /* 0x000fe2000bf04100 */
[----:B------:R-:W-:Y:S08]  /*0b30*/  BAR.SYNC.DEFER_BLOCKING 0x0 ;  /* 0x0000000000007b1d */ /* 0x000ff00000010000 */
[----:B------:R-:W-:Y:S06]  /*0b40*/  BAR.SYNC.DEFER_BLOCKING 0x0 ;  /* 0x0000000000007b1d */ /* 0x000fec0000010000 */
[----:B------:R-:W-:Y:S05]  /*0b50*/  BRA.U !UP0, `(.L_x_145) ;  /* 0x0000000d082c7547 */ /* 0x000fea000b800000 */
[----:B------:R-:W-:Y:S01]  /*0b60*/  UMOV UR10, UR8 ;  /* 0x00000008000a7c82 */ /* 0x000fe20008000000 */
[----:B------:R-:W-:-:S05]  /*0b70*/  UMOV UR5, URZ ;  /* 0x000000ff00057c82 */ /* 0x000fca0008000000 */
.L_x_150:
[----:B-----5:R-:W5:Y:S01]  /*0b80*/  LDCU.64 UR18, c[0x0][0x390] ;  /* 0x00007200ff1277ac */ /* 0x020f620008000a00 */
[----:B------:R-:W-:Y:S02]  /*0b90*/  USHF.L.U32 UR15, UR6, 0x1e, URZ ;  /* 0x0000001e060f7899 */ /* 0x000fe400080006ff */
[----:B------:R-:W-:Y:S02]  /*0ba0*/  USHF.L.U64.HI UR16, UR6, 0x1e, UR7 ;  /* 0x0000001e06107899 */ /* 0x000fe40008010207 */
[----:B------:R-:W-:-:S04]  /*0bb0*/  UIADD3 UR15, UP0, UPT, UR10, UR15, URZ ;  /* 0x0000000f0a0f7290 */ /* 0x000fc8000ff1e0ff */
[----:B------:R-:W-:Y:S02]  /*0bc0*/  UIADD3.X UR16, UPT, UPT, UR5, UR16, URZ, UP0, !UPT ;  /* 0x0000001005107290 */ /* 0x000fe400087fe4ff */
[----:B------:R-:W-:Y:S02]  /*0bd0*/  ULEA UR10, UP0, UR28, UR10, 0xb ;  /* 0x0000000a1c0a7291 */ /* 0x000fe4000f8058ff */
[----:B-----5:R-:W-:Y:S02]  /*0be0*/  UIADD3 UR17, UP1, UPT, -UR15, UR18, URZ ;  /* 0x000000120f117290 */ /* 0x020fe4000ff3e1ff */
[----:B------:R-:W-:Y:S02]  /*0bf0*/  UIADD3.X UR5, UPT, UPT, URZ, UR5, URZ, UP0, !UPT ;  /* 0x00000005ff057290 */ /* 0x000fe400087fe4ff */
[----:B------:R-:W-:Y:S02]  /*0c00*/  UIADD3.X UR4, UPT, UPT, ~UR16, UR19, URZ, UP1, !UPT ;  /* 0x0000001310047290 */ /* 0x000fe40008ffe5ff */
[----:B------:R-:W-:-:S02]  /*0c10*/  UISETP.GE.U32.AND UP1, UPT, UR17, 0x800, UPT ;  /* 0x000008001100788c */ /* 0x000fc4000bf26070 */
[----:B------:R-:W-:Y:S02]  /*0c20*/  UISETP.GE.U32.AND UP0, UPT, UR10, UR13, UPT ;  /* 0x0000000d0a00728c */ /* 0x000fe4000bf06070 */
[----:B------:R-:W-:Y:S02]  /*0c30*/  UISETP.GE.U32.AND.EX UP1, UPT, UR4, URZ, UPT, UP1 ;  /* 0x000000ff0400728c */ /* 0x000fe4000bf26110 */
[----:B------:R-:W-:-:S07]  /*0c40*/  UISETP.GE.U32.AND.EX UP0, UPT, UR5, UR14, UPT, UP0 ;  /* 0x0000000e0500728c */ /* 0x000fce000bf06100 */
[----:B0-----:R-:W-:Y:S05]  /*0c50*/  BRA.U !UP1, `(.L_x_146) ;  /* 0x0000000109587547 */ /* 0x001fea000b800000 */
[----:B------:R-:W4:Y:S01]  /*0c60*/  LDCU.64 UR18, c[0x0][0x388] ;  /* 0x00007100ff1277ac */ /* 0x000f220008000a00 */
[----:B0-23--:R-:W-:-:S05]  /*0c70*/  IADD3 R3, P0, PT, R4, UR15, RZ ;  /* 0x0000000f04037c10 */ /* 0x00dfca000ff1e0ff */
[----:B------:R-:W-:Y:S01]  /*0c80*/  IMAD.X R6, RZ, RZ, UR16, P0 ;  /* 0x00000010ff067e24 */ /* 0x000fe200080e06ff */
[----:B----4-:R-:W-:-:S04]  /*0c90*/  LEA R2, P0, R3, UR18, 0x2 ;  /* 0x0000001203027c11 */ /* 0x010fc8000f8010ff */
        /* <DEDUP_REMOVED lines=18> */
.L_x_146:
[----:B------:R-:W4:Y:S01]  /*0dc0*/  LDCU.64 UR18, c[0x0][0x388] ;  /* 0x00007100ff1277ac */ /* 0x000f220008000a00 */
[C---:B012---:R-:W-:Y:S01]  /*0dd0*/  VIADD R5, R4.reuse, 0x100 ;  /* 0x0000010004057836 */ /* 0x047fe20000000000 */
[C---:B---3--:R-:W-:Y:S01]  /*0de0*/  IADD3 R3, P0, PT, R4.reuse, UR15, RZ ;  /* 0x0000000f04037c10 */ /* 0x048fe2000ff1e0ff */
[C---:B----4-:R-:W-:Y:S01]  /*0df0*/  VIADD R2, R4.reuse, 0x80 ;  /* 0x0000008004027836 */ /* 0x050fe20000000000 */
[C---:B------:R-:W-:Y:S01]  /*0e00*/  ISETP.GE.AND P1, PT, R4.reuse, UR17, PT ;  /* 0x0000001104007c0c */ /* 0x040fe2000bf26270 */
[----:B------:R-:W-:Y:S01]  /*0e10*/  VIADD R7, R4, 0x180 ;  /* 0x0000018004077836 */ /* 0x000fe20000000000 */
[----:B------:R-:W-:Y:S01]  /*0e20*/  ISETP.GE.AND P3, PT, R5, UR17, PT ;  /* 0x0000001105007c0c */ /* 0x000fe2000bf66270 */
[----:B------:R-:W-:Y:S01]  /*0e30*/  IMAD.X R6, RZ, RZ, UR16, P0 ;  /* 0x00000010ff067e24 */ /* 0x000fe200080e06ff */
[----:B------:R-:W-:Y:S01]  /*0e40*/  ISETP.GE.AND P2, PT, R2, UR17, PT ;  /* 0x0000001102007c0c */ /* 0x000fe2000bf46270 */
[----:B------:R-:W-:Y:S01]  /*0e50*/  VIADD R5, R4, 0x200 ;  /* 0x0000020004057836 */ /* 0x000fe20000000000 */
[----:B------:R-:W-:Y:S01]  /*0e60*/  ISETP.GE.AND P4, PT, R7, UR17, PT ;  /* 0x0000001107007c0c */ /* 0x000fe2000bf86270 */
[----:B------:R-:W-:-:S03]  /*0e70*/  IMAD.MOV.U32 R12, RZ, RZ, 0x7fffffff ;  /* 0x7fffffffff0c7424 */ /* 0x000fc600078e00ff */
[----:B------:R-:W-:Y:S01]  /*0e80*/  ISETP.GE.AND P5, PT, R5, UR17, PT ;  /* 0x0000001105007c0c */ /* 0x000fe2000bfa6270 */
[----:B------:R-:W-:Y:S01]  /*0e90*/  VIADD R5, R4, 0x300 ;  /* 0x0000030004057836 */ /* 0x000fe20000000000 */
[----:B------:R-:W-:-:S04]  /*0ea0*/  LEA R2, P0, R3, UR18, 0x2 ;  /* 0x0000001203027c11 */ /* 0x000fc8000f8010ff */
[----:B------:R-:W-:Y:S01]  /*0eb0*/  LEA.HI.X R3, R3, UR19, R6, 0x2, P0 ;  /* 0x0000001303037c11 */ /* 0x000fe200080f1406 */
[----:B------:R-:W-:Y:S01]  /*0ec0*/  IMAD.MOV.U32 R11, RZ, RZ, 0x7fffffff ;  /* 0x7fffffffff0b7424 */ /* 0x000fe200078e00ff */
[----:B------:R-:W-:-:S03]  /*0ed0*/  IADD3 R6, PT, PT, R4, 0x280, RZ ;  /* 0x0000028004067810 */ /* 0x000fc60007ffe0ff */
[----:B------:R1:W5:Y:S01]  /*0ee0*/  @!P1 LDG.E R12, desc[UR20][R2.64] ;  /* 0x00000014020c9981 */ /* 0x000362000c1e1900 */
[----:B------:R-:W-:Y:S01]  /*0ef0*/  ISETP.GE.AND P1, PT, R5, UR17, PT ;  /* 0x0000001105007c0c */ /* 0x000fe2000bf26270 */
[----:B------:R-:W-:Y:S01]  /*0f00*/  VIADD R5, R4, 0x380 ;  /* 0x0000038004057836 */ /* 0x000fe20000000000 */
[----:B------:R-:W-:Y:S01]  /*0f10*/  ISETP.GE.AND P0, PT, R6, UR17, PT ;  /* 0x0000001106007c0c */ /* 0x000fe2000bf06270 */
[----:B------:R-:W-:Y:S01]  /*0f20*/  IMAD.MOV.U32 R9, RZ, RZ, 0x7fffffff ;  /* 0x7fffffffff097424 */ /* 0x000fe200078e00ff */
[----:B------:R1:W5:Y:S02]  /*0f30*/  @!P2 LDG.E R11, desc[UR20][R2.64+0x200] ;  /* 0x00020014020ba981 */ /* 0x000364000c1e1900 */
[----:B------:R-:W-:Y:S01]  /*0f40*/  ISETP.GE.AND P2, PT, R5, UR17, PT ;  /* 0x0000001105007c0c */ /* 0x000fe2000bf46270 */
[----:B------:R-:W-:Y:S02]  /*0f50*/  VIADD R5, R4, 0x480 ;  /* 0x0000048004057836 */ /* 0x000fe40000000000 */
[----:B------:R-:W-:Y:S01]  /*0f60*/  IMAD.MOV.U32 R10, RZ, RZ, 0x7fffffff ;  /* 0x7fffffffff0a7424 */ /* 0x000fe200078e00ff */
[----:B------:R1:W5:Y:S01]  /*0f70*/  @!P4 LDG.E R9, desc[UR20][R2.64+0x600] ;  /* 0x000600140209c981 */ /* 0x000362000c1e1900 */
[----:B------:R-:W-:-:S02]  /*0f80*/  MOV R8, 0x7fffffff ;  /* 0x7fffffff00087802 */ /* 0x000fc40000000f00 */
[C---:B------:R-:W-:Y:S02]  /*0f90*/  LOP3.LUT R6, R4.reuse, 0x400, RZ, 0xfc, !PT ;  /* 0x0000040004067812 */ /* 0x040fe400078efcff */
[----:B------:R-:W-:Y:S01]  /*0fa0*/  ISETP.GE.AND P4, PT, R5, UR17, PT ;  /* 0x0000001105007c0c */ /* 0x000fe2000bf86270 */
[----:B------:R-:W-:Y:S01]  /*0fb0*/  VIADD R5, R4, 0x500 ;  /* 0x0000050004057836 */ /* 0x000fe20000000000 */
[----:B------:R1:W5:Y:S01]  /*0fc0*/  @!P3 LDG.E R10, desc[UR20][R2.64+0x400] ;  /* 0x00040014020ab981 */ /* 0x000362000c1e1900 */
[----:B------:R-:W-:Y:S01]  /*0fd0*/  ISETP.GE.AND P3, PT, R6, UR17, PT ;  /* 0x0000001106007c0c */ /* 0x000fe2000bf66270 */
[----:B------:R-:W-:Y:S02]  /*0fe0*/  IMAD.MOV.U32 R6, RZ, RZ, 0x7fffffff ;  /* 0x7fffffffff067424 */ /* 0x000fe400078e00ff */
[----:B------:R1:W5:Y:S01]  /*0ff0*/  @!P5 LDG.E R8, desc[UR20][R2.64+0x800] ;  /* 0x000800140208d981 */ /* 0x000362000c1e1900 */
[----:B------:R-:W-:Y:S01]  /*1000*/  ISETP.GE.AND P5, PT, R5, UR17, PT ;  /* 0x0000001105007c0c */ /* 0x000fe2000bfa6270 */
[----:B------:R-:W-:-:S02]  /*1010*/  VIADD R5, R4, 0x600 ;  /* 0x0000060004057836 */ /* 0x000fc40000000000 */
[----:B------:R-:W-:Y:S01]  /*1020*/  IMAD.MOV.U32 R7, RZ, RZ, 0x7fffffff ;  /* 0x7fffffffff077424 */ /* 0x000fe200078e00ff */
[----:B------:R1:W5:Y:S01]  /*1030*/  @!P1 LDG.E R6, desc[UR20][R2.64+0xc00] ;  /* 0x000c001402069981 */ /* 0x000362000c1e1900 */
[C---:B------:R-:W-:Y:S01]  /*1040*/  VIADD R13, R4.reuse, 0x580 ;  /* 0x00000580040d7836 */ /* 0x040fe20000000000 */
[----:B------:R-:W-:Y:S01]  /*1050*/  ISETP.GE.AND P1, PT, R5, UR17, PT ;  /* 0x0000001105007c0c */ /* 0x000fe2000bf26270 */
[----:B------:R-:W-:Y:S02]  /*1060*/  IMAD.MOV.U32 R5, RZ, RZ, 0x7fffffff ;  /* 0x7fffffffff057424 */ /* 0x000fe400078e00ff */
[----:B------:R-:W-:Y:S01]  /*1070*/  IMAD.MOV.U32 R19, RZ, RZ, 0x7fffffff ;  /* 0x7fffffffff137424 */ /* 0x000fe200078e00ff */
[----:B------:R1:W5:Y:S01]  /*1080*/  @!P0 LDG.E R7, desc[UR20][R2.64+0xa00] ;  /* 0x000a001402078981 */ /* 0x000362000c1e1900 */
[----:B------:R-:W-:Y:S01]  /*1090*/  IMAD.MOV.U32 R18, RZ, RZ, 0x7fffffff ;  /* 0x7fffffffff127424 */ /* 0x000fe200078e00ff */
[----:B------:R-:W-:Y:S01]  /*10a0*/  ISETP.GE.AND P0, PT, R13, UR17, PT ;  /* 0x000000110d007c0c */ /* 0x000fe2000bf06270 */
[C---:B------:R-:W-:Y:S01]  /*10b0*/  VIADD R14, R4.reuse, 0x700 ;  /* 0x00000700040e7836 */ /* 0x040fe20000000000 */
[----:B------:R-:W-:Y:S01]  /*10c0*/  IADD3 R13, PT, PT, R4, 0x680, RZ ;  /* 0x00000680040d7810 */ /* 0x000fe20007ffe0ff */
[----:B------:R1:W5:Y:S03]  /*10d0*/  @!P2 LDG.E R5, desc[UR20][R2.64+0xe00] ;  /* 0x000e00140205a981 */ /* 0x000366000c1e1900 */
[----:B------:R-:W-:Y:S01]  /*10e0*/  ISETP.GE.AND P2, PT, R13, UR17, PT ;  /* 0x000000110d007c0c */ /* 0x000fe2000bf46270 */
[----:B------:R1:W5:Y:S01]  /*10f0*/  @!P3 LDG.E R19, desc[UR20][R2.64+0x1000] ;  /* 0x001000140213b981 */ /* 0x000362000c1e1900 */
[----:B------:R-:W-:-:S03]  /*1100*/  ISETP.GE.AND P3, PT, R14, UR17, PT ;  /* 0x000000110e007c0c */ /* 0x000fc6000bf66270 */
[----:B------:R1:W5:Y:S01]  /*1110*/  @!P4 LDG.E R18, desc[UR20][R2.64+0x1200] ;  /* 0x001200140212c981 */ /* 0x000362000c1e1900 */
[----:B------:R-:W-:Y:S01]  /*1120*/  ISETP.GE.AND P4, PT, R21, UR17, PT ;  /* 0x0000001115007c0c */ /* 0x000fe2000bf86270 */
[----:B------:R-:W-:Y:S01]  /*1130*/  IMAD.MOV.U32 R17, RZ, RZ, 0x7fffffff ;  /* 0x7fffffffff117424 */ /* 0x000fe200078e00ff */
[----:B------:R-:W-:Y:S01]  /*1140*/  MOV R14, 0x7fffffff ;  /* 0x7fffffff000e7802 */ /* 0x000fe20000000f00 */
[----:B------:R-:W-:Y:S02]  /*1150*/  IMAD.MOV.U32 R16, RZ, RZ, 0x7fffffff ;  /* 0x7fffffffff107424 */ /* 0x000fe400078e00ff */
[----:B------:R-:W-:Y:S02]  /*1160*/  IMAD.MOV.U32 R22, RZ, RZ, 0x7fffffff ;  /* 0x7fffffffff167424 */ /* 0x000fe400078e00ff */
        /* <DEDUP_REMOVED lines=8> */
.L_x_147:
[----:B01----:R-:W0:Y:S02]  /*11f0*/  LDC.64 R2, c[0x0][0x398] ;  /* 0x0000e600ff027b82 */ /* 0x003e240000000a00 */
[----:B0-----:R-:W-:-:S13]  /*1200*/  ISETP.GT.AND P0, PT, R3, R2, PT ;  /* 0x000000020300720c */ /* 0x001fda0003f04270 */
[----:B------:R-:W-:Y:S05]  /*1210*/  @!P0 BRA `(.L_x_148) ;  /* 0x0000000400788947 */ /* 0x000fea0003800000 */
[----:B------:R-:W0:Y:S01]  /*1220*/  S2UR UR15, SR_CgaCtaId ;  /* 0x00000000000f79c3 */ /* 0x000e220000008800 */
[----:B-----5:R-:W-:Y:S01]  /*1230*/  LOP3.LUT R15, R15, 0x80000000, RZ, 0x3c, !PT ;  /* 0x800000000f0f7812 */ /* 0x020fe200078e3cff */
[----:B------:R-:W-:Y:S01]  /*1240*/  UMOV UR4, 0x400 ;  /* 0x0000040000047882 */ /* 0x000fe20000000000 */
[----:B------:R-:W-:Y:S01]  /*1250*/  LOP3.LUT R14, R14, 0x80000000, RZ, 0x3c, !PT ;  /* 0x800000000e0e7812 */ /* 0x000fe200078e3cff */
[----:B------:R-:W1:Y:S01]  /*1260*/  LDCU UR16, c[0x0][0x398] ;  /* 0x00007300ff1077ac */ /* 0x000e620008000800 */
[----:B------:R-:W-:Y:S02]  /*1270*/  LOP3.LUT R13, R13, 0x80000000, RZ, 0x3c, !PT ;  /* 0x800000000d0d7812 */ /* 0x000fe400078e3cff */
[----:B------:R-:W-:Y:S02]  /*1280*/  LOP3.LUT R2, R22, 0x80000000, RZ, 0x3c, !PT ;  /* 0x8000000016027812 */ /* 0x000fe400078e3cff */
[----:B------:R-:W-:Y:S02]  /*1290*/  LOP3.LUT R16, R16, 0x80000000, RZ, 0x3c, !PT ;  /* 0x8000000010107812 */ /* 0x000fe400078e3cff */
[----:B------:R-:W-:-:S02]  /*12a0*/  LOP3.LUT R17, R17, 0x80000000, RZ, 0x3c, !PT ;  /* 0x8000000011117812 */ /* 0x000fc400078e3cff */
[----:B------:R-:W-:Y:S02]  /*12b0*/  LOP3.LUT R18, R18, 0x80000000, RZ, 0x3c, !PT ;  /* 0x8000000012127812 */ /* 0x000fe400078e3cff */
[----:B------:R-:W-:Y:S02]  /*12c0*/  LOP3.LUT R19, R19, 0x80000000, RZ, 0x3c, !PT ;  /* 0x8000000013137812 */ /* 0x000fe400078e3cff */
[----:B------:R-:W-:Y:S02]  /*12d0*/  LOP3.LUT R5, R5, 0x80000000, RZ, 0x3c, !PT ;  /* 0x8000000005057812 */ /* 0x000fe400078e3cff */
[----:B------:R-:W-:Y:S02]  /*12e0*/  LOP3.LUT R6, R6, 0x80000000, RZ, 0x3c, !PT ;  /* 0x8000000006067812 */ /* 0x000fe400078e3cff */
[----:B------:R-:W-:Y:S02]  /*12f0*/  LOP3.LUT R7, R7, 0x80000000, RZ, 0x3c, !PT ;  /* 0x8000000007077812 */ /* 0x000fe400078e3cff */
[----:B------:R-:W-:Y:S01]  /*1300*/  LOP3.LUT R8, R8, 0x80000000, RZ, 0x3c, !PT ;  /* 0x8000000008087812 */ /* 0x000fe200078e3cff */
[----:B0-----:R-:W-:Y:S01]  /*1310*/  ULEA UR15, UR15, UR4, 0x18 ;  /* 0x000000040f0f7291 */ /* 0x001fe2000f8ec0ff */
[----:B------:R-:W-:-:S02]  /*1320*/  LOP3.LUT R9, R9, 0x80000000, RZ, 0x3c, !PT ;  /* 0x8000000009097812 */ /* 0x000fc400078e3cff */
[----:B------:R-:W-:Y:S01]  /*1330*/  LOP3.LUT R10, R10, 0x80000000, RZ, 0x3c, !PT ;  /* 0x800000000a0a7812 */ /* 0x000fe200078e3cff */
[----:B------:R-:W-:Y:S01]  /*1340*/  UMOV UR4, URZ ;  /* 0x000000ff00047c82 */ /* 0x000fe20008000000 */
[----:B------:R-:W-:Y:S02]  /*1350*/  LOP3.LUT R11, R11, 0x80000000, RZ, 0x3c, !PT ;  /* 0x800000000b0b7812 */ /* 0x000fe400078e3cff */
[----:B-1----:R-:W-:-:S07]  /*1360*/  LOP3.LUT R12, R12, 0x80000000, RZ, 0x3c, !PT ;  /* 0x800000000c0c7812 */ /* 0x002fce00078e3cff */
.L_x_149:
[----:B------:R-:W-:Y:S01]  /*1370*/  IMAD R22, RZ, RZ, -UR16 ;  /* 0x80000010ff167e24 */ /* 0x000fe2000f8e02ff */
[----:B0-----:R-:W-:Y:S01]  /*1380*/  SHF.R.U32.HI R23, RZ, UR16, R12 ;  /* 0x00000010ff177c19 */ /* 0x001fe2000801160c */
[----:B------:R-:W-:Y:S01]  /*1390*/  IMAD.MOV.U32 R25, RZ, RZ, -0x1 ;  /* 0xffffffffff197424 */ /* 0x000fe200078e00ff */
[----:B------:R-:W-:Y:S01]  /*13a0*/  ULEA UR17, UR4, UR15, 0xa ;  /* 0x0000000f04117291 */ /* 0x000fe2000f8e50ff */
[----:B------:R-:W-:Y:S01]  /*13b0*/  SHF.R.U32.HI R27, RZ, UR16, R10 ;  /* 0x00000010ff1b7c19 */ /* 0x000fe2000801160a */
[----:B------:R-:W-:Y:S01]  /*13c0*/  UIADD3 UR4, UPT, UPT, UR4, 0x1, URZ ;  /* 0x0000000104047890 */ /* 0x000fe2000fffe0ff */
[----:B------:R-:W-:Y:S02]  /*13d0*/  VIADDMNMX R22, R22, R3, 0x8, PT ;  /* 0x0000000816167446 */ /* 0x000fe40003800103 */
[----:B------:R-:W-:Y:S02]  /*13e0*/  SHF.R.U32.HI R29, RZ, UR16, R9 ;  /* 0x00000010ff1d7c19 */ /* 0x000fe40008011609 */
[----:B------:R-:W-:-:S02]  /*13f0*/  SHF.L.U32 R22, R25, R22, RZ ;  /* 0x0000001619167219 */ /* 0x000fc400000006ff */
[----:B------:R-:W-:Y:S02]  /*1400*/  SHF.R.U32.HI R25, RZ, UR16, R11 ;  /* 0x00000010ff197c19 */ /* 0x000fe4000801160b */
[-C--:B------:R-:W-:Y:S02]  /*1410*/  LOP3.LUT R23, R23, R22.reuse, RZ, 0x30, !PT ;  /* 0x0000001617177212 */ /* 0x080fe400078e30ff */
[-C--:B------:R-:W-:Y:S02]  /*1420*/  LOP3.LUT R25, R25, R22.reuse, RZ, 0x30, !PT ;  /* 0x0000001619197212 */ /* 0x080fe400078e30ff */
[----:B------:R-:W-:Y:S02]  /*1430*/  LOP3.LUT R27, R27, R22, RZ, 0x30, !PT ;  /* 0x000000161b1b7212 */ /* 0x000fe400078e30ff */
[----:B------:R-:W-:Y:S02]  /*1440*/  LEA R23, R23, UR17, 0x2 ;  /* 0x0000001117177c11 */ /* 0x000fe4000f8e10ff */
[----:B------:R-:W-:-:S02]  /*1450*/  LEA R25, R25, UR17, 0x2 ;  /* 0x0000001119197c11 */ /* 0x000fc4000f8e10ff */
[----:B------:R-:W-:Y:S01]  /*1460*/  LEA R27, R27, UR17, 0x2 ;  /* 0x000000111b1b7c11 */ /* 0x000fe2000f8e10ff */
[----:B------:R0:W-:Y:S01]  /*1470*/  ATOMS.POPC.INC.32 RZ, [R23+URZ] ;  /* 0x0000000017ff7f8c */ /* 0x0001e2000d8000ff */
[----:B------:R-:W-:Y:S02]  /*1480*/  SHF.R.U32.HI R24, RZ, UR16, R8 ;  /* 0x00000010ff187c19 */ /* 0x000fe40008011608 */
[----:B------:R-:W-:Y:S01]  /*1490*/  SHF.R.U32.HI R26, RZ, UR16, R7 ;  /* 0x00000010ff1a7c19 */ /* 0x000fe20008011607 */
[----:B------:R1:W-:Y:S01]  /*14a0*/  ATOMS.POPC.INC.32 RZ, [R25+URZ] ;  /* 0x0000000019ff7f8c */ /* 0x0003e2000d8000ff */
[-C--:B------:R-:W-:Y:S02]  /*14b0*/  LOP3.LUT R29, R29, R22.reuse, RZ, 0x30, !PT ;  /* 0x000000161d1d7212 */ /* 0x080fe400078e30ff */
[----:B------:R-:W-:Y:S01]  /*14c0*/  LOP3.LUT R24, R24, R22, RZ, 0x30, !PT ;  /* 0x0000001618187212 */ /* 0x000fe200078e30ff */
[----:B------:R2:W-:Y:S01]  /*14d0*/  ATOMS.POPC.INC.32 RZ, [R27+URZ] ;  /* 0x000000001bff7f8c */ /* 0x0005e2000d8000ff */
[----:B0-----:R-:W-:-:S02]  /*14e0*/  SHF.R.U32.HI R23, RZ, UR16, R6 ;  /* 0x00000010ff177c19 */ /* 0x001fc40008011606 */
[-C--:B------:R-:W-:Y:S02]  /*14f0*/  LOP3.LUT R26, R26, R22.reuse, RZ, 0x30, !PT ;  /* 0x000000161a1a7212 */ /* 0x080fe400078e30ff */
[----:B-1----:R-:W-:Y:S02]  /*1500*/  SHF.R.U32.HI R25, RZ, UR16, R5 ;  /* 0x00000010ff197c19 */ /* 0x002fe40008011605 */
[-C--:B------:R-:W-:Y:S02]  /*1510*/  LOP3.LUT R23, R23, R22.reuse, RZ, 0x30, !PT ;  /* 0x0000001617177212 */ /* 0x080fe400078e30ff */
[----:B--2---:R-:W-:Y:S02]  /*1520*/  SHF.R.U32.HI R27, RZ, UR16, R19 ;  /* 0x00000010ff1b7c19 */ /* 0x004fe40008011613 */
[----:B------:R-:W-:Y:S02]  /*1530*/  LEA R29, R29, UR17, 0x2 ;  /* 0x000000111d1d7c11 */ /* 0x000fe4000f8e10ff */
[----:B------:R-:W-:-:S02]  /*1540*/  LOP3.LUT R25, R25, R22, RZ, 0x30, !PT ;  /* 0x0000001619197212 */ /* 0x000fc400078e30ff */
[----:B------:R-:W-:Y:S01]  /*1550*/  LEA R24, R24, UR17, 0x2 ;  /* 0x0000001118187c11 */ /* 0x000fe2000f8e10ff */
[----:B------:R0:W-:Y:S01]  /*1560*/  ATOMS.POPC.INC.32 RZ, [R29+URZ] ;  /* 0x000000001dff7f8c */ /* 0x0001e2000d8000ff */
[----:B------:R-:W-:Y:S02]  /*1570*/  LOP3.LUT R27, R27, R22, RZ, 0x30, !PT ;  /* 0x000000161b1b7212 */ /* 0x000fe400078e30ff */
[----:B------:R-:W-:Y:S01]  /*1580*/  LEA R26, R26, UR17, 0x2 ;  /* 0x000000111a1a7c11 */ /* 0x000fe2000f8e10ff */
[----:B------:R1:W-:Y:S01]  /*1590*/  ATOMS.POPC.INC.32 RZ, [R24+URZ] ;  /* 0x0000000018ff7f8c */ /* 0x0003e2000d8000ff */
[----:B------:R-:W-:Y:S02]  /*15a0*/  LEA R23, R23, UR17, 0x2 ;  /* 0x0000001117177c11 */ /* 0x000fe4000f8e10ff */
[----:B------:R-:W-:Y:S01]  /*15b0*/  LEA R25, R25, UR17, 0x2 ;  /* 0x0000001119197c11 */ /* 0x000fe2000f8e10ff */
[----:B------:R2:W-:Y:S01]  /*15c0*/  ATOMS.POPC.INC.32 RZ, [R26+URZ] ;  /* 0x000000001aff7f8c */ /* 0x0005e2000d8000ff */
[----:B------:R-:W-:-:S02]  /*15d0*/  LEA R27, R27, UR17, 0x2 ;  /* 0x000000111b1b7c11 */ /* 0x000fc4000f8e10ff */
[----:B0-----:R-:W-:Y:S01]  /*15e0*/  SHF.R.U32.HI R29, RZ, UR16, R18 ;  /* 0x00000010ff1d7c19 */ /* 0x001fe20008011612 */
[----:B------:R0:W-:Y:S01]  /*15f0*/  ATOMS.POPC.INC.32 RZ, [R23+URZ] ;  /* 0x0000000017ff7f8c */ /* 0x0001e2000d8000ff */
[----:B-1----:R-:W-:Y:S02]  /*1600*/  SHF.R.U32.HI R24, RZ, UR16, R17 ;  /* 0x00000010ff187c19 */ /* 0x002fe40008011611 */
[----:B------:R-:W-:Y:S01]  /*1610*/  SHF.R.U32.HI R28, RZ, UR16, R15 ;  /* 0x00000010ff1c7c19 */ /* 0x000fe2000801160f */
[----:B------:R1:W-:Y:S01]  /*1620*/  ATOMS.POPC.INC.32 RZ, [R25+URZ] ;  /* 0x0000000019ff7f8c */ /* 0x0003e2000d8000ff */
[----:B--2---:R-:W-:Y:S02]  /*1630*/  SHF.R.U32.HI R26, RZ, UR16, R16 ;  /* 0x00000010ff1a7c19 */ /* 0x004fe40008011610 */
[----:B------:R-:W-:Y:S01]  /*1640*/  LOP3.LUT R29, R29, R22, RZ, 0x30, !PT ;  /* 0x000000161d1d7212 */ /* 0x000fe200078e30ff */
[----:B------:R2:W-:Y:S01]  /*1650*/  ATOMS.POPC.INC.32 RZ, [R27+URZ] ;  /* 0x000000001bff7f8c */ /* 0x0005e2000d8000ff */
[----:B0-----:R-:W-:-:S02]  /*1660*/  SHF.R.U32.HI R23, RZ, UR16, R2 ;  /* 0x00000010ff177c19 */ /* 0x001fc40008011602 */
[-C--:B------:R-:W-:Y:S02]  /*1670*/  LOP3.LUT R24, R24, R22.reuse, RZ, 0x30, !PT ;  /* 0x0000001618187212 */ /* 0x080fe400078e30ff */
[----:B-1----:R-:W-:Y:S02]  /*1680*/  SHF.R.U32.HI R25, RZ, UR16, R13 ;  /* 0x00000010ff197c19 */ /* 0x002fe4000801160d */
[-C--:B------:R-:W-:Y:S02]  /*1690*/  LOP3.LUT R26, R26, R22.reuse, RZ, 0x30, !PT ;  /* 0x000000161a1a7212 */ /* 0x080fe400078e30ff */
[----:B--2---:R-:W-:Y:S01]  /*16a0*/  SHF.R.U32.HI R27, RZ, UR16, R14 ;  /* 0x00000010ff1b7c19 */ /* 0x004fe2000801160e */
[----:B------:R-:W-:Y:S01]  /*16b0*/  UIADD3 UR16, UPT, UPT, UR16, 0x8, URZ ;  /* 0x0000000810107890 */ /* 0x000fe2000fffe0ff */
[----:B------:R-:W-:Y:S02]  /*16c0*/  LOP3.LUT R23, R23, R22, RZ, 0x30, !PT ;  /* 0x0000001617177212 */ /* 0x000fe400078e30ff */
[----:B------:R-:W-:-:S02]  /*16d0*/  LEA R29, R29, UR17, 0x2 ;  /* 0x000000111d1d7c11 */ /* 0x000fc4000f8e10ff */
[-C--:B------:R-:W-:Y:S02]  /*16e0*/  LOP3.LUT R25, R25, R22.reuse, RZ, 0x30, !PT ;  /* 0x0000001619197212 */ /* 0x080fe400078e30ff */
[----:B------:R-:W-:Y:S01]  /*16f0*/  ISETP.LE.AND P0, PT, R3, UR16, PT ;  /* 0x0000001003007c0c */ /* 0x000fe2000bf03270 */
[----:B------:R0:W-:Y:S01]  /*1700*/  ATOMS.POPC.INC.32 RZ, [R29+URZ] ;  /* 0x000000001dff7f8c */ /* 0x0001e2000d8000ff */
[----:B------:R-:W-:Y:S02]  /*1710*/  LEA R24, R24, UR17, 0x2 ;  /* 0x0000001118187c11 */ /* 0x000fe4000f8e10ff */
[-C--:B------:R-:W-:Y:S02]  /*1720*/  LOP3.LUT R27, R27, R22.reuse, RZ, 0x30, !PT ;  /* 0x000000161b1b7212 */ /* 0x080fe400078e30ff */
[----:B------:R-:W-:Y:S01]  /*1730*/  LEA R26, R26, UR17, 0x2 ;  /* 0x000000111a1a7c11 */ /* 0x000fe2000f8e10ff */
[----:B------:R0:W-:Y:S01]  /*1740*/  ATOMS.POPC.INC.32 RZ, [R24+URZ] ;  /* 0x0000000018ff7f8c */ /* 0x0001e2000d8000ff */
[----:B------:R-:W-:-:S02]  /*1750*/  LOP3.LUT R28, R28, R22, RZ, 0x30, !PT ;  /* 0x000000161c1c7212 */ /* 0x000fc400078e30ff */
[----:B------:R-:W-:Y:S01]  /*1760*/  LEA R23, R23, UR17, 0x2 ;  /* 0x0000001117177c11 */ /* 0x000fe2000f8e10ff */
[----:B------:R0:W-:Y:S01]  /*1770*/  ATOMS.POPC.INC.32 RZ, [R26+URZ] ;  /* 0x000000001aff7f8c */ /* 0x0001e2000d8000ff */
[----:B------:R-:W-:Y:S02]  /*1780*/  LEA R25, R25, UR17, 0x2 ;  /* 0x0000001119197c11 */ /* 0x000fe4000f8e10ff */
[----:B------:R-:W-:Y:S01]  /*1790*/  LEA R27, R27, UR17, 0x2 ;  /* 0x000000111b1b7c11 */ /* 0x000fe2000f8e10ff */
[----:B------:R0:W-:Y:S01]  /*17a0*/  ATOMS.POPC.INC.32 RZ, [R23+URZ] ;  /* 0x0000000017ff7f8c */ /* 0x0001e2000d8000ff */
[----:B------:R-:W-:-:S03]  /*17b0*/  LEA R28, R28, UR17, 0x2 ;  /* 0x000000111c1c7c11 */ /* 0x000fc6000f8e10ff */
[----:B------:R0:W-:Y:S04]  /*17c0*/  ATOMS.POPC.INC.32 RZ, [R25+URZ] ;  /* 0x0000000019ff7f8c */ /* 0x0001e8000d8000ff */
[----:B------:R0:W-:Y:S04]  /*17d0*/  ATOMS.POPC.INC.32 RZ, [R27+URZ] ;  /* 0x000000001bff7f8c */ /* 0x0001e8000d8000ff */
[----:B------:R0:W-:Y:S01]  /*17e0*/  ATOMS.POPC.INC.32 RZ, [R28+URZ] ;  /* 0x000000001cff7f8c */ /* 0x0001e2000d8000ff */
[----:B------:R-:W-:Y:S05]  /*17f0*/  @!P0 BRA `(.L_x_149) ;  /* 0xfffffff800dc8947 */ /* 0x000fea000383ffff */
.L_x_148:
[----:B------:R-:W-:Y:S05]  /*1800*/  BRA.U !UP0, `(.L_x_150) ;  /* 0xfffffff108dc7547 */ /* 0x000fea000b83ffff */
.L_x_145:
[----:B------:R-:W-:Y:S01]  /*1810*/  BAR.SYNC.DEFER_BLOCKING 0x0 ;  /* 0x0000000000007b1d */ /* 0x000fe20000010000 */
[----:B------:R-:W-:-:S05]  /*1820*/  ISETP.NE.AND P0, PT, R20, RZ, PT ;  /* 0x000000ff1400720c */ /* 0x000fca0003f05270 */
[----:B------:R-:W-:Y:S08]  /*1830*/  BSSY.RECONVERGENT B0, `(.L_x_151) ;  /* 0x0000164000007945 */ /* 0x000ff00003800200 */
[----:B------:R-:W-:Y:S05]  /*1840*/  @P0 BRA `(.L_x_152) ;  /* 0x0000001400880947 */ /* 0x000fea0003800000 */
[----:B------:R-:W-:Y:S01]  /*1850*/  UISETP.GE.U32.AND UP0, UPT, UR22, 0x7, UPT ;  /* 0x000000071600788c */ /* 0x000fe2000bf06070 */
[----:B0-23--:R-:W-:-:S08]  /*1860*/  IMAD.MOV.U32 R3, RZ, RZ, RZ ;  /* 0x000000ffff037224 */ /* 0x00dfd000078e00ff */
[----:B------:R-:W-:Y:S05]  /*1870*/  BRA.U !UP0, `(.L_x_153) ;  /* 0x00000005085c7547 */ /* 0x000fea000b800000 */
[----:B----4-:R-:W0:Y:S01]  /*1880*/  LDC.64 R2, c[0x0][0x380] ;  /* 0x0000e000ff027b82 */ /* 0x010e220000000a00 */
[----:B-1---5:R-:W-:-:S07]  /*1890*/  IMAD.MOV.U32 R5, RZ, RZ, RZ ;  /* 0x000000ffff057224 */ /* 0x022fce00078e00ff */
.L_x_170:
[----:B----4-:R-:W-:Y:S01]  /*18a0*/  IMAD R7, R5, 0x400, R0 ;  /* 0x0000040005077824 */ /* 0x010fe200078e0200 */
[----:B------:R-:W-:Y:S04]  /*18b0*/  BSSY.RECONVERGENT B1, `(.L_x_154) ;  /* 0x000000f000017945 */ /* 0x000fe80003800200 */
[----:B01----:R-:W1:Y:S04]  /*18c0*/  LDS R18, [R7] ;  /* 0x0000000007127984 */ /* 0x003e680000000800 */
[----:B--23--:R2:W3:Y:S04]  /*18d0*/  LDS R9, [R7+0x400] ;  /* 0x0004000007097984 */ /* 0x00c4e80000000800 */
[----:B------:R2:W4:Y:S04]  /*18e0*/  LDS R22, [R7+0x800] ;  /* 0x0008000007167984 */ /* 0x0005280000000800 */
[----:B------:R2:W0:Y:S04]  /*18f0*/  LDS R14, [R7+0xc00] ;  /* 0x000c0000070e7984 */ /* 0x0004280000000800 */
[----:B------:R2:W0:Y:S04]  /*1900*/  LDS R12, [R7+0x1000] ;  /* 0x00100000070c7984 */ /* 0x0004280000000800 */
[----:B------:R2:W0:Y:S04]  /*1910*/  LDS R6, [R7+0x1400] ;  /* 0x0014000007067984 */ /* 0x0004280000000800 */
[----:B------:R2:W0:Y:S04]  /*1920*/  LDS R8, [R7+0x1800] ;  /* 0x0018000007087984 */ /* 0x0004280000000800 */
[----:B------:R2:W0:Y:S01]  /*1930*/  LDS R10, [R7+0x1c00] ;  /* 0x001c0000070a7984 */ /* 0x0004220000000800 */
[----:B-1----:R-:W-:-:S13]  /*1940*/  ISETP.NE.AND P0, PT, R18, RZ, PT ;  /* 0x000000ff1200720c */ /* 0x002fda0003f05270 */
[----:B--234-:R-:W-:Y:S05]  /*1950*/  @!P0 BRA `(.L_x_155) ;  /* 0x0000000000108947 */ /* 0x01cfea0003800000 */
[----:B------:R-:W-:Y:S01]  /*1960*/  LEA R17, R5, R4, 0x8 ;  /* 0x0000000405117211 */ /* 0x000fe200078e40ff */
[----:B------:R-:W-:-:S04]  /*1970*/  IMAD.MOV.U32 R19, RZ, RZ, RZ ;  /* 0x000000ffff137224 */ /* 0x000fc800078e00ff */
[----:B0-----:R-:W-:-:S05]  /*1980*/  IMAD.WIDE.U32 R16, R17, 0x8, R2 ;  /* 0x0000000811107825 */ /* 0x001fca00078e0002 */
[----:B------:R1:W-:Y:S02]  /*1990*/  REDG.E.ADD.64.STRONG.GPU desc[UR20][R16.64], R18 ;  /* 0x000000121000798e */ /* 0x0003e4000c12e514 */
.L_x_155:
[----:B------:R-:W-:Y:S05]  /*19a0*/  BSYNC.RECONVERGENT B1 ;  /* 0x0000000000017941 */ /* 0x000fea0003800200 */
.L_x_154:
[----:B------:R-:W-:Y:S01]  /*19b0*/  ISETP.NE.AND P6, PT, R9, RZ, PT ;  /* 0x000000ff0900720c */ /* 0x000fe20003fc5270 */
[----:B------:R-:W-:Y:S01]  /*19c0*/  BSSY.RECONVERGENT B1, `(.L_x_156) ;  /* 0x000000e000017945 */ /* 0x000fe20003800200 */
[----:B------:R-:W-:Y:S02]  /*19d0*/  ISETP.NE.AND P0, PT, R22, RZ, PT ;  /* 0x000000ff1600720c */ /* 0x000fe40003f05270 */
[----:B0-----:R-:W-:Y:S02]  /*19e0*/  ISETP.NE.AND P1, PT, R14, RZ, PT ;  /* 0x000000ff0e00720c */ /* 0x001fe40003f25270 */
[----:B------:R-:W-:Y:S02]  /*19f0*/  ISETP.NE.AND P2, PT, R12, RZ, PT ;  /* 0x000000ff0c00720c */ /* 0x000fe40003f45270 */
[----:B------:R-:W-:Y:S02]  /*1a00*/  ISETP.NE.AND P3, PT, R6, RZ, PT ;  /* 0x000000ff0600720c */ /* 0x000fe40003f65270 */
[----:B------:R-:W-:-:S02]  /*1a10*/  ISETP.NE.AND P4, PT, R8, RZ, PT ;  /* 0x000000ff0800720c */ /* 0x000fc40003f85270 */
[----:B------:R-:W-:Y:S01]  /*1a20*/  ISETP.NE.AND P5, PT, R10, RZ, PT ;  /* 0x000000ff0a00720c */ /* 0x000fe20003fa5270 */
[----:B------:R-:W-:-:S12]  /*1a30*/  @!P6 BRA `(.L_x_157) ;  /* 0x000000000018e947 */ /* 0x000fd80003800000 */
[----:B-1----:R-:W-:Y:S02]  /*1a40*/  IMAD R17, R5, 0x100, R4 ;  /* 0x0000010005117824 */ /* 0x002fe400078e0204 */
[----:B------:R-:W-:Y:S02]  /*1a50*/  IMAD.MOV.U32 R18, RZ, RZ, R9 ;  /* 0x000000ffff127224 */ /* 0x000fe400078e0009 */
[----:B------:R-:W-:Y:S02]  /*1a60*/  VIADD R17, R17, 0x100 ;  /* 0x0000010011117836 */ /* 0x000fe40000000000 */
[----:B------:R-:W-:Y:S02]  /*1a70*/  IMAD.MOV.U32 R19, RZ, RZ, RZ ;  /* 0x000000ffff137224 */ /* 0x000fe400078e00ff */
[----:B------:R-:W-:-:S05]  /*1a80*/  IMAD.WIDE.U32 R16, R17, 0x8, R2 ;  /* 0x0000000811107825 */ /* 0x000fca00078e0002 */
[----:B------:R0:W-:Y:S02]  /*1a90*/  REDG.E.ADD.64.STRONG.GPU desc[UR20][R16.64], R18 ;  /* 0x000000121000798e */ /* 0x0001e4000c12e514 */
.L_x_157:
[----:B------:R-:W-:Y:S05]  /*1aa0*/  BSYNC.RECONVERGENT B1 ;  /* 0x0000000000017941 */ /* 0x000fea0003800200 */
.L_x_156:
[----:B------:R-:W-:Y:S04]  /*1ab0*/  BSSY.RECONVERGENT B1, `(.L_x_158) ;  /* 0x0000007000017945 */ /* 0x000fe80003800200 */
[----:B------:R-:W-:Y:S05]  /*1ac0*/  @!P0 BRA `(.L_x_159) ;  /* 0x0000000000148947 */ /* 0x000fea0003800000 */
[----:B01----:R-:W-:Y:S02]  /*1ad0*/  IMAD R17, R5, 0x100, R4 ;  /* 0x0000010005117824 */ /* 0x003fe400078e0204 */
[----:B------:R-:W-:-:S03]  /*1ae0*/  IMAD.MOV.U32 R23, RZ, RZ, RZ ;  /* 0x000000ffff177224 */ /* 0x000fc600078e00ff */
[----:B------:R-:W-:-:S05]  /*1af0*/  IADD3 R17, PT, PT, R17, 0x200, RZ ;  /* 0x0000020011117810 */ /* 0x000fca0007ffe0ff */
[----:B------:R-:W-:-:S05]  /*1b00*/  IMAD.WIDE.U32 R16, R17, 0x8, R2 ;  /* 0x0000000811107825 */ /* 0x000fca00078e0002 */
[----:B------:R2:W-:Y:S02]  /*1b10*/  REDG.E.ADD.64.STRONG.GPU desc[UR20][R16.64], R22 ;  /* 0x000000161000798e */ /* 0x0005e4000c12e514 */
.L_x_159:
[----:B------:R-:W-:Y:S05]  /*1b20*/  BSYNC.RECONVERGENT B1 ;  /* 0x0000000000017941 */ /* 0x000fea0003800200 */
.L_x_158:
[----:B------:R-:W-:Y:S04]  /*1b30*/  BSSY.RECONVERGENT B1, `(.L_x_160) ;  /* 0x0000007000017945 */ /* 0x000fe80003800200 */
[----:B------:R-:W-:Y:S05]  /*1b40*/  @!P1 BRA `(.L_x_161) ;  /* 0x0000000000149947 */ /* 0x000fea0003800000 */
[----:B012---:R-:W-:Y:S02]  /*1b50*/  IMAD R17, R5, 0x100, R4 ;  /* 0x0000010005117824 */ /* 0x007fe400078e0204 */
[----:B------:R-:W-:Y:S02]  /*1b60*/  IMAD.MOV.U32 R15, RZ, RZ, RZ ;  /* 0x000000ffff0f7224 */ /* 0x000fe400078e00ff */
[----:B------:R-:W-:-:S04]  /*1b70*/  VIADD R17, R17, 0x300 ;  /* 0x0000030011117836 */ /* 0x000fc80000000000 */
[----:B------:R-:W-:-:S05]  /*1b80*/  IMAD.WIDE.U32 R16, R17, 0x8, R2 ;  /* 0x0000000811107825 */ /* 0x000fca00078e0002 */
[----:B------:R3:W-:Y:S02]  /*1b90*/  REDG.E.ADD.64.STRONG.GPU desc[UR20][R16.64], R14 ;  /* 0x0000000e1000798e */ /* 0x0007e4000c12e514 */
.L_x_161:
[----:B------:R-:W-:Y:S05]  /*1ba0*/  BSYNC.RECONVERGENT B1 ;  /* 0x0000000000017941 */ /* 0x000fea0003800200 */
.L_x_160:
[----:B------:R-:W-:Y:S04]  /*1bb0*/  BSSY.RECONVERGENT B1, `(.L_x_162) ;  /* 0x0000007000017945 */ /* 0x000fe80003800200 */
[----:B------:R-:W-:Y:S05]  /*1bc0*/  @!P2 BRA `(.L_x_163) ;  /* 0x000000000014a947 */ /* 0x000fea0003800000 */
[----:B---3--:R-:W-:Y:S02]  /*1bd0*/  IMAD R15, R5, 0x100, R4 ;  /* 0x00000100050f7824 */ /* 0x008fe400078e0204 */
[----:B------:R-:W-:Y:S02]  /*1be0*/  HFMA2 R13, -RZ, RZ, 0, 0 ;  /* 0x00000000ff0d7431 */ /* 0x000fe400000001ff */
[----:B------:R-:W-:-:S04]  /*1bf0*/  VIADD R15, R15, 0x400 ;  /* 0x000004000f0f7836 */ /* 0x000fc80000000000 */
[----:B------:R-:W-:-:S05]  /*1c00*/  IMAD.WIDE.U32 R14, R15, 0x8, R2 ;  /* 0x000000080f0e7825 */ /* 0x000fca00078e0002 */
[----:B------:R4:W-:Y:S02]  /*1c10*/  REDG.E.ADD.64.STRONG.GPU desc[UR20][R14.64], R12 ;  /* 0x0000000c0e00798e */ /* 0x0009e4000c12e514 */
.L_x_163:
[----:B------:R-:W-:Y:S05]  /*1c20*/  BSYNC.RECONVERGENT B1 ;  /* 0x0000000000017941 */ /* 0x000fea0003800200 */
.L_x_162:
[----:B------:R-:W-:Y:S04]  /*1c30*/  BSSY.RECONVERGENT B1, `(.L_x_164) ;  /* 0x0000007000017945 */ /* 0x000fe80003800200 */
[----:B------:R-:W-:Y:S05]  /*1c40*/  @!P3 BRA `(.L_x_165) ;  /* 0x000000000014b947 */ /* 0x000fea0003800000 */
[----:B----4-:R-:W-:Y:S02]  /*1c50*/  IMAD R13, R5, 0x100, R4 ;  /* 0x00000100050d7824 */ /* 0x010fe400078e0204 */
[----:B------:R-:W-:Y:S02]  /*1c60*/  IMAD.MOV.U32 R7, RZ, RZ, RZ ;  /* 0x000000ffff077224 */ /* 0x000fe400078e00ff */
[----:B------:R-:W-:-:S04]  /*1c70*/  VIADD R13, R13, 0x500 ;  /* 0x000005000d0d7836 */ /* 0x000fc80000000000 */
[----:B------:R-:W-:-:S05]  /*1c80*/  IMAD.WIDE.U32 R12, R13, 0x8, R2 ;  /* 0x000000080d0c7825 */ /* 0x000fca00078e0002 */
[----:B------:R4:W-:Y:S02]  /*1c90*/  REDG.E.ADD.64.STRONG.GPU desc[UR20][R12.64], R6 ;  /* 0x000000060c00798e */ /* 0x0009e4000c12e514 */
.L_x_165:
[----:B------:R-:W-:Y:S05]  /*1ca0*/  BSYNC.RECONVERGENT B1 ;  /* 0x0000000000017941 */ /* 0x000fea0003800200 */
.L_x_164:
[----:B------:R-:W-:Y:S04]  /*1cb0*/  BSSY.RECONVERGENT B1, `(.L_x_166) ;  /* 0x0000007000017945 */ /* 0x000fe80003800200 */
[----:B------:R-:W-:Y:S05]  /*1cc0*/  @!P4 BRA `(.L_x_167) ;  /* 0x000000000014c947 */ /* 0x000fea0003800000 */
[----:B----4-:R-:W-:Y:S02]  /*1cd0*/  IMAD R7, R5, 0x100, R4 ;  /* 0x0000010005077824 */ /* 0x010fe400078e0204 */
[----:B------:R-:W-:Y:S02]  /*1ce0*/  IMAD.MOV.U32 R9, RZ, RZ, RZ ;  /* 0x000000ffff097224 */ /* 0x000fe400078e00ff */
[----:B------:R-:W-:-:S04]  /*1cf0*/  VIADD R7, R7, 0x600 ;  /* 0x0000060007077836 */ /* 0x000fc80000000000 */
[----:B------:R-:W-:-:S05]  /*1d00*/  IMAD.WIDE.U32 R6, R7, 0x8, R2 ;  /* 0x0000000807067825 */ /* 0x000fca00078e0002 */
[----:B------:R4:W-:Y:S02]  /*1d10*/  REDG.E.ADD.64.STRONG.GPU desc[UR20][R6.64], R8 ;  /* 0x000000080600798e */ /* 0x0009e4000c12e514 */
.L_x_167:
[----:B------:R-:W-:Y:S05]  /*1d20*/  BSYNC.RECONVERGENT B1 ;  /* 0x0000000000017941 */ /* 0x000fea0003800200 */
.L_x_166:
[----:B------:R-:W-:Y:S04]  /*1d30*/  BSSY.RECONVERGENT B1, `(.L_x_168) ;  /* 0x0000007000017945 */ /* 0x000fe80003800200 */
[----:B------:R-:W-:Y:S05]  /*1d40*/  @!P5 BRA `(.L_x_169) ;  /* 0x000000000014d947 */ /* 0x000fea0003800000 */
[----:B----4-:R-:W-:Y:S01]  /*1d50*/  LEA R7, R5, R4, 0x8 ;  /* 0x0000000405077211 */ /* 0x010fe200078e40ff */
[----:B------:R-:W-:-:S04]  /*1d60*/  IMAD.MOV.U32 R11, RZ, RZ, RZ ;  /* 0x000000ffff0b7224 */ /* 0x000fc800078e00ff */
[----:B------:R-:W-:-:S04]  /*1d70*/  VIADD R7, R7, 0x700 ;  /* 0x0000070007077836 */ /* 0x000fc80000000000 */
[----:B------:R-:W-:-:S05]  /*1d80*/  IMAD.WIDE.U32 R6, R7, 0x8, R2 ;  /* 0x0000000807067825 */ /* 0x000fca00078e0002 */
[----:B------:R4:W-:Y:S02]  /*1d90*/  REDG.E.ADD.64.STRONG.GPU desc[UR20][R6.64], R10 ;  /* 0x0000000a0600798e */ /* 0x0009e4000c12e514 */
.L_x_169:
[----:B------:R-:W-:Y:S05]  /*1da0*/  BSYNC.RECONVERGENT B1 ;  /* 0x0000000000017941 */ /* 0x000fea0003800200 */
.L_x_168:
[----:B------:R-:W-:-:S05]  /*1db0*/  VIADD R5, R5, 0x8 ;  /* 0x0000000805057836 */ /* 0x000fca0000000000 */
[----:B------:R-:W-:-:S13]  /*1dc0*/  ISETP.NE.AND P0, PT, R5, UR27, PT ;  /* 0x0000001b05007c0c */ /* 0x000fda000bf05270 */
[----:B------:R-:W-:Y:S05]  /*1dd0*/  @P0 BRA `(.L_x_170) ;  /* 0xfffffff800b00947 */ /* 0x000fea000383ffff */
[----:B------:R-:W-:-:S07]  /*1de0*/  IMAD.U32 R3, RZ, RZ, UR27 ;  /* 0x0000001bff037e24 */ /* 0x000fce000f8e00ff */
.L_x_153:
[----:B------:R-:W-:Y:S02]  /*1df0*/  UISETP.NE.AND UP0, UPT, UR24, URZ, UPT ;  /* 0x000000ff1800728c */ /* 0x000fe4000bf05270 */
[----:B----45:R-:W-:Y:S02]  /*1e00*/  IMAD.U32 R8, RZ, RZ, UR24 ;  /* 0x00000018ff087e24 */ /* 0x030fe4000f8e00ff */
[----:B-1----:R-:W-:-:S03]  /*1e10*/  IMAD.U32 R5, RZ, RZ, UR25 ;  /* 0x00000019ff057e24 */ /* 0x002fc6000f8e00ff */
[----:B------:R-:W-:Y:S01]  /*1e20*/  IADD3 R8, PT, PT, R8, -0x1, RZ ;  /* 0xffffffff08087810 */ /* 0x000fe20007ffe0ff */
[----:B------:R-:W-:Y:S01]  /*1e30*/  VIADD R5, R5, 0xffffffff ;  /* 0xffffffff05057836 */ /* 0x000fe20000000000 */
[----:B------:R-:W-:Y:S06]  /*1e40*/  BRA.U !UP0, `(.L_x_171) ;  /* 0x0000000508707547 */ /* 0x000fec000b800000 */
[----:B------:R-:W-:-:S13]  /*1e50*/  ISETP.GE.U32.AND P0, PT, R8, 0x3, PT ;  /* 0x000000030800780c */ /* 0x000fda0003f06070 */
[----:B------:R-:W-:Y:S05]  /*1e60*/  @!P0 BRA `(.L_x_172) ;  /* 0x0000000000bc8947 */ /* 0x000fea0003800000 */
[----:B------:R-:W-:Y:S01]  /*1e70*/  IMAD R7, R3, 0x400, R0 ;  /* 0x0000040003077824 */ /* 0x000fe200078e0200 */
[----:B------:R-:W-:Y:S04]  /*1e80*/  BSSY.RECONVERGENT B1, `(.L_x_173) ;  /* 0x000000f000017945 */ /* 0x000fe80003800200 */
[----:B------:R-:W1:Y:S04]  /*1e90*/  LDS R12, [R7] ;  /* 0x00000000070c7984 */ /* 0x000e680000000800 */
[----:B------:R-:W4:Y:S04]  /*1ea0*/  LDS R9, [R7+0x400] ;  /* 0x0004000007097984 */ /* 0x000f280000000800 */
[----:B------:R-:W5:Y:S04]  /*1eb0*/  LDS R6, [R7+0x800] ;  /* 0x0008000007067984 */ /* 0x000f680000000800 */
[----:B------:R-:W0:Y:S01]  /*1ec0*/  LDS R2, [R7+0xc00] ;  /* 0x000c000007027984 */ /* 0x000e220000000800 */
[----:B-1----:R-:W-:-:S02]  /*1ed0*/  ISETP.NE.AND P0, PT, R12, RZ, PT ;  /* 0x000000ff0c00720c */ /* 0x002fc40003f05270 */
[----:B----4-:R-:W-:Y:S02]  /*1ee0*/  ISETP.NE.AND P1, PT, R9, RZ, PT ;  /* 0x000000ff0900720c */ /* 0x010fe40003f25270 */
[----:B-----5:R-:W-:Y:S02]  /*1ef0*/  ISETP.NE.AND P2, PT, R6, RZ, PT ;  /* 0x000000ff0600720c */ /* 0x020fe40003f45270 */
[----:B0-----:R-:W-:-:S07]  /*1f00*/  ISETP.NE.AND P3, PT, R2, RZ, PT ;  /* 0x000000ff0200720c */ /* 0x001fce0003f65270 */
[----:B------:R-:W-:Y:S06]  /*1f10*/  @!P0 BRA `(.L_x_174) ;  /* 0x0000000000148947 */ /* 0x000fec0003800000 */
[----:B------:R-:W0:Y:S01]  /*1f20*/  LDC.64 R10, c[0x0][0x380] ;  /* 0x0000e000ff0a7b82 */ /* 0x000e220000000a00 */
[----:B------:R-:W-:Y:S02]  /*1f30*/  IMAD R7, R3, 0x100, R4 ;  /* 0x0000010003077824 */ /* 0x000fe400078e0204 */
[----:B------:R-:W-:Y:S02]  /*1f40*/  IMAD.MOV.U32 R13, RZ, RZ, RZ ;  /* 0x000000ffff0d7224 */ /* 0x000fe400078e00ff */
[----:B0-----:R-:W-:-:S05]  /*1f50*/  IMAD.WIDE.U32 R10, R7, 0x8, R10 ;  /* 0x00000008070a7825 */ /* 0x001fca00078e000a */
[----:B------:R0:W-:Y:S02]  /*1f60*/  REDG.E.ADD.64.STRONG.GPU desc[UR20][R10.64], R12 ;  /* 0x0000000c0a00798e */ /* 0x0001e4000c12e514 */
.L_x_174:
[----:B------:R-:W-:Y:S05]  /*1f70*/  BSYNC.RECONVERGENT B1 ;  /* 0x0000000000017941 */ /* 0x000fea0003800200 */
.L_x_173:
[----:B------:R-:W-:Y:S04]  /*1f80*/  BSSY.RECONVERGENT B1, `(.L_x_175) ;  /* 0x0000009000017945 */ /* 0x000fe80003800200 */
[----:B------:R-:W-:Y:S05]  /*1f90*/  @!P1 BRA `(.L_x_176) ;  /* 0x00000000001c9947 */ /* 0x000fea0003800000 */
[----:B0-----:R-:W0:Y:S01]  /*1fa0*/  LDC.64 R10, c[0x0][0x380] ;  /* 0x0000e000ff0a7b82 */ /* 0x001e220000000a00 */
[----:B------:R-:W-:Y:S01]  /*1fb0*/  IMAD R7, R3, 0x100, R4 ;  /* 0x0000010003077824 */ /* 0x000fe200078e0204 */
[----:B------:R-:W-:Y:S01]  /*1fc0*/  MOV R12, R9 ;  /* 0x00000009000c7202 */ /* 0x000fe20000000f00 */
[----:B------:R-:W-:Y:S02]  /*1fd0*/  IMAD.MOV.U32 R13, RZ, RZ, RZ ;  /* 0x000000ffff0d7224 */ /* 0x000fe400078e00ff */
[----:B------:R-:W-:-:S04]  /*1fe0*/  VIADD R7, R7, 0x100 ;  /* 0x0000010007077836 */ /* 0x000fc80000000000 */
[----:B0-----:R-:W-:-:S05]  /*1ff0*/  IMAD.WIDE.U32 R10, R7, 0x8, R10 ;  /* 0x00000008070a7825 */ /* 0x001fca00078e000a */
[----:B------:R1:W-:Y:S02]  /*2000*/  REDG.E.ADD.64.STRONG.GPU desc[UR20][R10.64], R12 ;  /* 0x0000000c0a00798e */ /* 0x0003e4000c12e514 */
.L_x_176:
[----:B------:R-:W-:Y:S05]  /*2010*/  BSYNC.RECONVERGENT B1 ;  /* 0x0000000000017941 */ /* 0x000fea0003800200 */
.L_x_175:
[----:B------:R-:W-:Y:S04]  /*2020*/  BSSY.RECONVERGENT B1, `(.L_x_177) ;  /* 0x0000008000017945 */ /* 0x000fe80003800200 */
[----:B------:R-:W-:Y:S05]  /*2030*/  @!P2 BRA `(.L_x_178) ;  /* 0x000000000018a947 */ /* 0x000fea0003800000 */
[----:B01----:R-:W0:Y:S01]  /*2040*/  LDC.64 R10, c[0x0][0x380] ;  /* 0x0000e000ff0a7b82 */ /* 0x003e220000000a00 */
[----:B------:R-:W-:-:S04]  /*2050*/  IMAD R7, R3, 0x100, R4 ;  /* 0x0000010003077824 */ /* 0x000fc800078e0204 */
[----:B------:R-:W-:-:S04]  /*2060*/  VIADD R7, R7, 0x200 ;  /* 0x0000020007077836 */ /* 0x000fc80000000000 */
[----:B0-----:R-:W-:-:S04]  /*2070*/  IMAD.WIDE.U32 R10, R7, 0x8, R10 ;  /* 0x00000008070a7825 */ /* 0x001fc800078e000a */
[----:B------:R-:W-:-:S05]  /*2080*/  IMAD.MOV.U32 R7, RZ, RZ, RZ ;  /* 0x000000ffff077224 */ /* 0x000fca00078e00ff */
[----:B------:R4:W-:Y:S02]  /*2090*/  REDG.E.ADD.64.STRONG.GPU desc[UR20][R10.64], R6 ;  /* 0x000000060a00798e */ /* 0x0009e4000c12e514 */
.L_x_178:
[----:B------:R-:W-:Y:S05]  /*20a0*/  BSYNC.RECONVERGENT B1 ;  /* 0x0000000000017941 */ /* 0x000fea0003800200 */
.L_x_177:
[----:B------:R-:W-:Y:S04]  /*20b0*/  BSSY.RECONVERGENT B1, `(.L_x_179) ;  /* 0x0000009000017945 */ /* 0x000fe80003800200 */
[----:B------:R-:W-:Y:S05]  /*20c0*/  @!P3 BRA `(.L_x_180) ;  /* 0x00000000001cb947 */ /* 0x000fea0003800000 */
[----:B----4-:R-:W4:Y:S01]  /*20d0*/  LDC.64 R6, c[0x0][0x380] ;  /* 0x0000e000ff067b82 */ /* 0x010f220000000a00 */
[----:B------:R-:W-:Y:S01]  /*20e0*/  IMAD R9, R3, 0x100, R4 ;  /* 0x0000010003097824 */ /* 0x000fe200078e0204 */
[----:B01----:R-:W-:Y:S01]  /*20f0*/  MOV R10, R2 ;  /* 0x00000002000a7202 */ /* 0x003fe20000000f00 */
[----:B------:R-:W-:Y:S02]  /*2100*/  IMAD.MOV.U32 R11, RZ, RZ, RZ ;  /* 0x000000ffff0b7224 */ /* 0x000fe400078e00ff */
[----:B------:R-:W-:-:S04]  /*2110*/  VIADD R9, R9, 0x300 ;  /* 0x0000030009097836 */ /* 0x000fc80000000000 */
[----:B----4-:R-:W-:-:S05]  /*2120*/  IMAD.WIDE.U32 R6, R9, 0x8, R6 ;  /* 0x0000000809067825 */ /* 0x010fca00078e0006 */
[----:B------:R0:W-:Y:S02]  /*2130*/  REDG.E.ADD.64.STRONG.GPU desc[UR20][R6.64], R10 ;  /* 0x0000000a0600798e */ /* 0x0001e4000c12e514 */
.L_x_180:
[----:B------:R-:W-:Y:S05]  /*2140*/  BSYNC.RECONVERGENT B1 ;  /* 0x0000000000017941 */ /* 0x000fea0003800200 */
.L_x_179:
[----:B------:R-:W-:-:S07]  /*2150*/  VIADD R3, R3, 0x4 ;  /* 0x0000000403037836 */ /* 0x000fce0000000000 */
.L_x_172:
[----:B------:R-:W-:Y:S01]  /*2160*/  UISETP.NE.AND UP0, UPT, UR25, URZ, UPT ;  /* 0x000000ff1900728c */ /* 0x000fe2000bf05270 */
[----:B------:R-:W-:Y:S08]  /*2170*/  BSSY.RECONVERGENT B1, `(.L_x_171) ;  /* 0x0000029000017945 */ /* 0x000ff00003800200 */
[----:B------:R-:W-:Y:S05]  /*2180*/  BRA.U !UP0, `(.L_x_181) ;  /* 0x00000001089c7547 */ /* 0x000fea000b800000 */
[----:B------:R-:W-:-:S13]  /*2190*/  ISETP.NE.AND P0, PT, R5, RZ, PT ;  /* 0x000000ff0500720c */ /* 0x000fda0003f05270 */
[----:B------:R-:W-:Y:S05]  /*21a0*/  @!P0 BRA `(.L_x_182) ;  /* 0x0000000000648947 */ /* 0x000fea0003800000 */
[----:B0---4-:R-:W-:Y:S01]  /*21b0*/  IMAD R6, R3, 0x400, R0 ;  /* 0x0000040003067824 */ /* 0x011fe200078e0200 */
[----:B------:R-:W-:Y:S04]  /*21c0*/  BSSY.RECONVERGENT B2, `(.L_x_183) ;  /* 0x000000c000027945 */ /* 0x000fe80003800200 */
[----:B------:R-:W0:Y:S04]  /*21d0*/  LDS R2, [R6] ;  /* 0x0000000006027984 */ /* 0x000e280000000800 */
[----:B------:R-:W4:Y:S01]  /*21e0*/  LDS R9, [R6+0x400] ;  /* 0x0004000006097984 */ /* 0x000f220000000800 */
[----:B0-----:R-:W-:-:S02]  /*21f0*/  ISETP.NE.AND P0, PT, R2, RZ, PT ;  /* 0x000000ff0200720c */ /* 0x001fc40003f05270 */
[----:B----4-:R-:W-:-:S11]  /*2200*/  ISETP.NE.AND P1, PT, R9, RZ, PT ;  /* 0x000000ff0900720c */ /* 0x010fd60003f25270 */
[----:B------:R-:W-:Y:S05]  /*2210*/  @!P0 BRA `(.L_x_184) ;  /* 0x0000000000188947 */ /* 0x000fea0003800000 */
[----:B------:R-:W0:Y:S01]  /*2220*/  LDC.64 R6, c[0x0][0x380] ;  /* 0x0000e000ff067b82 */ /* 0x000e220000000a00 */
[----:B-1----:R-:W-:-:S04]  /*2230*/  IMAD R11, R3, 0x100, R4 ;  /* 0x00000100030b7824 */ /* 0x002fc800078e0204 */
[----:B0-----:R-:W-:-:S04]  /*2240*/  IMAD.WIDE.U32 R10, R11, 0x8, R6 ;  /* 0x000000080b0a7825 */ /* 0x001fc800078e0006 */
[----:B------:R-:W-:Y:S02]  /*2250*/  IMAD.MOV.U32 R6, RZ, RZ, R2 ;  /* 0x000000ffff067224 */ /* 0x000fe400078e0002 */
[----:B------:R-:W-:-:S05]  /*2260*/  IMAD.MOV.U32 R7, RZ, RZ, RZ ;  /* 0x000000ffff077224 */ /* 0x000fca00078e00ff */
[----:B------:R0:W-:Y:S02]  /*2270*/  REDG.E.ADD.64.STRONG.GPU desc[UR20][R10.64], R6 ;  /* 0x000000060a00798e */ /* 0x0001e4000c12e514 */
.L_x_184:
[----:B------:R-:W-:Y:S05]  /*2280*/  BSYNC.RECONVERGENT B2 ;  /* 0x0000000000027941 */ /* 0x000fea0003800200 */
.L_x_183:
[----:B------:R-:W-:Y:S04]  /*2290*/  BSSY.RECONVERGENT B2, `(.L_x_185) ;  /* 0x0000009000027945 */ /* 0x000fe80003800200 */
[----:B------:R-:W-:Y:S05]  /*22a0*/  @!P1 BRA `(.L_x_186) ;  /* 0x00000000001c9947 */ /* 0x000fea0003800000 */
[----:B0-----:R-:W0:Y:S01]  /*22b0*/  LDC.64 R6, c[0x0][0x380] ;  /* 0x0000e000ff067b82 */ /* 0x001e220000000a00 */
[----:B------:R-:W-:-:S05]  /*22c0*/  LEA R2, R3, R4, 0x8 ;  /* 0x0000000403027211 */ /* 0x000fca00078e40ff */
[----:B-1----:R-:W-:-:S04]  /*22d0*/  VIADD R11, R2, 0x100 ;  /* 0x00000100020b7836 */ /* 0x002fc80000000000 */
[----:B0-----:R-:W-:-:S04]  /*22e0*/  IMAD.WIDE.U32 R10, R11, 0x8, R6 ;  /* 0x000000080b0a7825 */ /* 0x001fc800078e0006 */
[----:B------:R-:W-:Y:S02]  /*22f0*/  IMAD.MOV.U32 R6, RZ, RZ, R9 ;  /* 0x000000ffff067224 */ /* 0x000fe400078e0009 */
[----:B------:R-:W-:-:S05]  /*2300*/  IMAD.MOV.U32 R7, RZ, RZ, RZ ;  /* 0x000000ffff077224 */ /* 0x000fca00078e00ff */
[----:B------:R4:W-:Y:S02]  /*2310*/  REDG.E.ADD.64.STRONG.GPU desc[UR20][R10.64], R6 ;  /* 0x000000060a00798e */ /* 0x0009e4000c12e514 */
.L_x_186:
[----:B------:R-:W-:Y:S05]  /*2320*/  BSYNC.RECONVERGENT B2 ;  /* 0x0000000000027941 */ /* 0x000fea0003800200 */
.L_x_185:
[----:B------:R-:W-:-:S07]  /*2330*/  VIADD R3, R3, 0x2 ;  /* 0x0000000203037836 */ /* 0x000fce0000000000 */
.L_x_182:
[----:B------:R-:W-:-:S09]  /*2340*/  UISETP.NE.AND UP0, UPT, UR9, URZ, UPT ;  /* 0x000000ff0900728c */ /* 0x000fd2000bf05270 */
[----:B------:R-:W-:Y:S05]  /*2350*/  BRA.U !UP0, `(.L_x_181) ;  /* 0x0000000108287547 */ /* 0x000fea000b800000 */
[----:B------:R-:W-:-:S05]  /*2360*/  IMAD R2, R3, 0x400, R0 ;  /* 0x0000040003027824 */ /* 0x000fca00078e0200 */
[----:B------:R-:W5:Y:S02]  /*2370*/  LDS R9, [R2] ;  /* 0x0000000002097984 */ /* 0x000f640000000800 */
[----:B-----5:R-:W-:-:S13]  /*2380*/  ISETP.NE.AND P0, PT, R9, RZ, PT ;  /* 0x000000ff0900720c */ /* 0x020fda0003f05270 */
[----:B------:R-:W-:Y:S05]  /*2390*/  @!P0 BRA `(.L_x_181) ;  /* 0x0000000000188947 */ /* 0x000fea0003800000 */
[----:B0---4-:R-:W0:Y:S01]  /*23a0*/  LDC.64 R6, c[0x0][0x380] ;  /* 0x0000e000ff067b82 */ /* 0x011e220000000a00 */
[----:B------:R-:W-:-:S04]  /*23b0*/  IMAD R3, R3, 0x100, R4 ;  /* 0x0000010003037824 */ /* 0x000fc800078e0204 */
[----:B0-----:R-:W-:Y:S01]  /*23c0*/  IMAD.WIDE.U32 R2, R3, 0x8, R6 ;  /* 0x0000000803027825 */ /* 0x001fe200078e0006 */
[----:B------:R-:W-:-:S03]  /*23d0*/  MOV R6, R9 ;  /* 0x0000000900067202 */ /* 0x000fc60000000f00 */
[----:B------:R-:W-:-:S05]  /*23e0*/  IMAD.MOV.U32 R7, RZ, RZ, RZ ;  /* 0x000000ffff077224 */ /* 0x000fca00078e00ff */
[----:B------:R0:W-:Y:S02]  /*23f0*/  REDG.E.ADD.64.STRONG.GPU desc[UR20][R2.64], R6 ;  /* 0x000000060200798e */ /* 0x0001e4000c12e514 */
.L_x_181:
[----:B------:R-:W-:Y:S05]  /*2400*/  BSYNC.RECONVERGENT B1 ;  /* 0x0000000000017941 */ /* 0x000fea0003800200 */
.L_x_171:
[----:B------:R-:W-:-:S13]  /*2410*/  ISETP.GT.U32.AND P0, PT, R4, 0x7f, PT ;  /* 0x0000007f0400780c */ /* 0x000fda0003f04070 */
[----:B------:R-:W-:Y:S05]  /*2420*/  @P0 BRA `(.L_x_152) ;  /* 0x0000000800900947 */ /* 0x000fea0003800000 */
[----:B------:R-:W-:Y:S01]  /*2430*/  UISETP.GE.U32.AND UP0, UPT, UR22, 0x7, UPT ;  /* 0x000000071600788c */ /* 0x000fe2000bf06070 */
[----:B0-----:R-:W-:-:S08]  /*2440*/  IMAD.MOV.U32 R3, RZ, RZ, RZ ;  /* 0x000000ffff037224 */ /* 0x001fd000078e00ff */
[----:B------:R-:W-:Y:S05]  /*2450*/  BRA.U !UP0, `(.L_x_187) ;  /* 0x0000000508147547 */ /* 0x000fea000b800000 */
[----:B------:R-:W0:Y:S01]  /*2460*/  LDC.64 R2, c[0x0][0x380] ;  /* 0x0000e000ff027b82 */ /* 0x000e220000000a00 */
[----:B------:R-:W-:-:S07]  /*2470*/  IMAD.MOV.U32 R9, RZ, RZ, RZ ;  /* 0x000000ffff097224 */ /* 0x000fce00078e00ff */
.L_x_204:
[C---:B01--4-:R-:W-:Y:S01]  /*2480*/  IMAD R11, R9.reuse, 0x400, R0 ;  /* 0x00000400090b7824 */ /* 0x053fe200078e0200 */
[----:B------:R-:W-:Y:S01]  /*2490*/  BSSY.RECONVERGENT B1, `(.L_x_188) ;  /* 0x0000011000017945 */ /* 0x000fe20003800200 */
[C---:B--23--:R-:W-:Y:S02]  /*24a0*/  IMAD R7, R9.reuse, 0x100, R4 ;  /* 0x0000010009077824 */ /* 0x04cfe400078e0204 */
[----:B------:R-:W-:Y:S01]  /*24b0*/  VIADD R9, R9, 0x8 ;  /* 0x0000000809097836 */ /* 0x000fe20000000000 */
[----:B---3--:R-:W1:Y:S01]  /*24c0*/  LDS R14, [R11+0x200] ;  /* 0x000200000b0e7984 */ /* 0x008e620000000800 */
[----:B0-----:R-:W-:-:S03]  /*24d0*/  IMAD.WIDE.U32 R6, R7, 0x8, R2 ;  /* 0x0000000807067825 */ /* 0x001fc600078e0002 */
[----:B------:R-:W0:Y:S04]  /*24e0*/  LDS R13, [R11+0x600] ;  /* 0x000600000b0d7984 */ /* 0x000e280000000800 */
[----:B--2---:R2:W3:Y:S04]  /*24f0*/  LDS R17, [R11+0xa00] ;  /* 0x000a00000b117984 */ /* 0x0044e80000000800 */
[----:B------:R2:W4:Y:S04]  /*2500*/  LDS R18, [R11+0xe00] ;  /* 0x000e00000b127984 */ /* 0x0005280000000800 */
[----:B------:R2:W2:Y:S04]  /*2510*/  LDS R19, [R11+0x1200] ;  /* 0x001200000b137984 */ /* 0x0004a80000000800 */
[----:B------:R0:W2:Y:S04]  /*2520*/  LDS R16, [R11+0x1600] ;  /* 0x001600000b107984 */ /* 0x0000a80000000800 */
[----:B------:R0:W2:Y:S04]  /*2530*/  LDS R12, [R11+0x1a00] ;  /* 0x001a00000b0c7984 */ /* 0x0000a80000000800 */
[----:B------:R0:W2:Y:S01]  /*2540*/  LDS R10, [R11+0x1e00] ;  /* 0x001e00000b0a7984 */ /* 0x0000a20000000800 */
[----:B-1----:R-:W-:-:S02]  /*2550*/  ISETP.NE.AND P0, PT, R14, RZ, PT ;  /* 0x000000ff0e00720c */ /* 0x002fc40003f05270 */
[----:B0-----:R-:W-:-:S11]  /*2560*/  ISETP.NE.AND P1, PT, R13, RZ, PT ;  /* 0x000000ff0d00720c */ /* 0x001fd60003f25270 */
[----:B---34-:R-:W-:Y:S05]  /*2570*/  @!P0 BRA `(.L_x_189) ;  /* 0x0000000000088947 */ /* 0x018fea0003800000 */
[----:B------:R-:W-:-:S05]  /*2580*/  HFMA2 R15, -RZ, RZ, 0, 0 ;  /* 0x00000000ff0f7431 */ /* 0x000fca00000001ff */
[----:B------:R0:W-:Y:S02]  /*2590*/  REDG.E.ADD.64.STRONG.GPU desc[UR20][R6.64+0x400], R14 ;  /* 0x0004000e0600798e */ /* 0x0001e4000c12e514 */
.L_x_189:
[----:B------:R-:W-:Y:S05]  /*25a0*/  BSYNC.RECONVERGENT B1 ;  /* 0x0000000000017941 */ /* 0x000fea0003800200 */
.L_x_188:
[----:B------:R-:W-:Y:S04]  /*25b0*/  BSSY.RECONVERGENT B1, `(.L_x_190) ;  /* 0x0000005000017945 */ /* 0x000fe80003800200 */
[----:B------:R-:W-:Y:S05]  /*25c0*/  @!P1 BRA `(.L_x_191) ;  /* 0x00000000000c9947 */ /* 0x000fea0003800000 */
[----:B0-----:R-:W-:Y:S02]  /*25d0*/  IMAD.MOV.U32 R14, RZ, RZ, R13 ;  /* 0x000000ffff0e7224 */ /* 0x001fe400078e000d */
[----:B------:R-:W-:-:S05]  /*25e0*/  IMAD.MOV.U32 R15, RZ, RZ, RZ ;  /* 0x000000ffff0f7224 */ /* 0x000fca00078e00ff */
[----:B------:R1:W-:Y:S02]  /*25f0*/  REDG.E.ADD.64.STRONG.GPU desc[UR20][R6.64+0xc00], R14 ;  /* 0x000c000e0600798e */ /* 0x0003e4000c12e514 */
.L_x_191:
[----:B------:R-:W-:Y:S05]  /*2600*/  BSYNC.RECONVERGENT B1 ;  /* 0x0000000000017941 */ /* 0x000fea0003800200 */
.L_x_190:
[----:B------:R-:W-:Y:S01]  /*2610*/  ISETP.NE.AND P6, PT, R17, RZ, PT ;  /* 0x000000ff1100720c */ /* 0x000fe20003fc5270 */
[----:B------:R-:W-:Y:S01]  /*2620*/  BSSY.RECONVERGENT B1, `(.L_x_192) ;  /* 0x000000b000017945 */ /* 0x000fe20003800200 */
[----:B------:R-:W-:Y:S02]  /*2630*/  ISETP.NE.AND P0, PT, R9, UR27, PT ;  /* 0x0000001b09007c0c */ /* 0x000fe4000bf05270 */
[----:B------:R-:W-:Y:S02]  /*2640*/  ISETP.NE.AND P1, PT, R18, RZ, PT ;  /* 0x000000ff1200720c */ /* 0x000fe40003f25270 */
[----:B--2---:R-:W-:Y:S02]  /*2650*/  ISETP.NE.AND P2, PT, R19, RZ, PT ;  /* 0x000000ff1300720c */ /* 0x004fe40003f45270 */
[----:B------:R-:W-:Y:S02]  /*2660*/  ISETP.NE.AND P3, PT, R16, RZ, PT ;  /* 0x000000ff1000720c */ /* 0x000fe40003f65270 */
[----:B------:R-:W-:-:S02]  /*2670*/  ISETP.NE.AND P4, PT, R12, RZ, PT ;  /* 0x000000ff0c00720c */ /* 0x000fc40003f85270 */
[----:B------:R-:W-:Y:S01]  /*2680*/  ISETP.NE.AND P5, PT, R10, RZ, PT ;  /* 0x000000ff0a00720c */ /* 0x000fe20003fa5270 */
[----:B------:R-:W-:-:S12]  /*2690*/  @!P6 BRA `(.L_x_193) ;  /* 0x00000000000ce947 */ /* 0x000fd80003800000 */
[----:B01----:R-:W-:Y:S02]  /*26a0*/  IMAD.MOV.U32 R14, RZ, RZ, R17 ;  /* 0x000000ffff0e7224 */ /* 0x003fe400078e0011 */
[----:B------:R-:W-:-:S05]  /*26b0*/  IMAD.MOV.U32 R15, RZ, RZ, RZ ;  /* 0x000000ffff0f7224 */ /* 0x000fca00078e00ff */
[----:B------:R2:W-:Y:S02]  /*26c0*/  REDG.E.ADD.64.STRONG.GPU desc[UR20][R6.64+0x1400], R14 ;  /* 0x0014000e0600798e */ /* 0x0005e4000c12e514 */
.L_x_193:
[----:B------:R-:W-:Y:S05]  /*26d0*/  BSYNC.RECONVERGENT B1 ;  /* 0x0000000000017941 */ /* 0x000fea0003800200 */
.L_x_192:
[----:B------:R-:W-:Y:S04]  /*26e0*/  BSSY.RECONVERGENT B1, `(.L_x_194) ;  /* 0x0000005000017945 */ /* 0x000fe80003800200 */
[----:B------:R-:W-:Y:S05]  /*26f0*/  @!P1 BRA `(.L_x_195) ;  /* 0x00000000000c9947 */ /* 0x000fea0003800000 */
[----:B012---:R-:W-:Y:S02]  /*2700*/  IMAD.MOV.U32 R14, RZ, RZ, R18 ;  /* 0x000000ffff0e7224 */ /* 0x007fe400078e0012 */
[----:B------:R-:W-:-:S05]  /*2710*/  IMAD.MOV.U32 R15, RZ, RZ, RZ ;  /* 0x000000ffff0f7224 */ /* 0x000fca00078e00ff */
[----:B------:R3:W-:Y:S02]  /*2720*/  REDG.E.ADD.64.STRONG.GPU desc[UR20][R6.64+0x1c00], R14 ;  /* 0x001c000e0600798e */ /* 0x0007e4000c12e514 */
.L_x_195:
[----:B------:R-:W-:Y:S05]  /*2730*/  BSYNC.RECONVERGENT B1 ;  /* 0x0000000000017941 */ /* 0x000fea0003800200 */
.L_x_194:
[----:B------:R-:W-:Y:S04]  /*2740*/  BSSY.RECONVERGENT B1, `(.L_x_196) ;  /* 0x0000005000017945 */ /* 0x000fe80003800200 */
[----:B------:R-:W-:Y:S05]  /*2750*/  @!P2 BRA `(.L_x_197) ;  /* 0x00000000000ca947 */ /* 0x000fea0003800000 */
[----:B0123--:R-:W-:Y:S01]  /*2760*/  MOV R14, R19 ;  /* 0x00000013000e7202 */ /* 0x00ffe20000000f00 */
[----:B------:R-:W-:-:S05]  /*2770*/  IMAD.MOV.U32 R15, RZ, RZ, RZ ;  /* 0x000000ffff0f7224 */ /* 0x000fca00078e00ff */
[----:B------:R4:W-:Y:S02]  /*2780*/  REDG.E.ADD.64.STRONG.GPU desc[UR20][R6.64+0x2400], R14 ;  /* 0x0024000e0600798e */ /* 0x0009e4000c12e514 */
.L_x_197:
[----:B------:R-:W-:Y:S05]  /*2790*/  BSYNC.RECONVERGENT B1 ;  /* 0x0000000000017941 */ /* 0x000fea0003800200 */
.L_x_196:
[----:B------:R-:W-:Y:S04]  /*27a0*/  BSSY.RECONVERGENT B1, `(.L_x_198) ;  /* 0x0000004000017945 */ /* 0x000fe80003800200 */
[----:B------:R-:W-:Y:S05]  /*27b0*/  @!P3 BRA `(.L_x_199) ;  /* 0x000000000008b947 */ /* 0x000fea0003800000 */
[----:B------:R-:W-:-:S05]  /*27c0*/  IMAD.MOV.U32 R17, RZ, RZ, RZ ;  /* 0x000000ffff117224 */ /* 0x000fca00078e00ff */
[----:B------:R0:W-:Y:S02]  /*27d0*/  REDG.E.ADD.64.STRONG.GPU desc[UR20][R6.64+0x2c00], R16 ;  /* 0x002c00100600798e */ /* 0x0001e4000c12e514 */
.L_x_199:
[----:B------:R-:W-:Y:S05]  /*27e0*/  BSYNC.RECONVERGENT B1 ;  /* 0x0000000000017941 */ /* 0x000fea0003800200 */
.L_x_198:
[----:B------:R-:W-:Y:S04]  /*27f0*/  BSSY.RECONVERGENT B1, `(.L_x_200) ;  /* 0x0000004000017945 */ /* 0x000fe80003800200 */
[----:B------:R-:W-:Y:S05]  /*2800*/  @!P4 BRA `(.L_x_201) ;  /* 0x000000000008c947 */ /* 0x000fea0003800000 */
[----:B------:R-:W-:-:S05]  /*2810*/  IMAD.MOV.U32 R13, RZ, RZ, RZ ;  /* 0x000000ffff0d7224 */ /* 0x000fca00078e00ff */
[----:B------:R0:W-:Y:S02]  /*2820*/  REDG.E.ADD.64.STRONG.GPU desc[UR20][R6.64+0x3400], R12 ;  /* 0x0034000c0600798e */ /* 0x0001e4000c12e514 */
.L_x_201:
[----:B------:R-:W-:Y:S05]  /*2830*/  BSYNC.RECONVERGENT B1 ;  /* 0x0000000000017941 */ /* 0x000fea0003800200 */
.L_x_200:
[----:B------:R-:W-:Y:S04]  /*2840*/  BSSY.RECONVERGENT B1, `(.L_x_202) ;  /* 0x0000004000017945 */ /* 0x000fe80003800200 */
[----:B------:R-:W-:Y:S05]  /*2850*/  @!P5 BRA `(.L_x_203) ;  /* 0x000000000008d947 */ /* 0x000fea0003800000 */
[----:B------:R-:W-:-:S05]  /*2860*/  IMAD.MOV.U32 R11, RZ, RZ, RZ ;  /* 0x000000ffff0b7224 */ /* 0x000fca00078e00ff */
[----:B------:R0:W-:Y:S02]  /*2870*/  REDG.E.ADD.64.STRONG.GPU desc[UR20][R6.64+0x3c00], R10 ;  /* 0x003c000a0600798e */ /* 0x0001e4000c12e514 */
.L_x_203:
[----:B------:R-:W-:Y:S05]  /*2880*/  BSYNC.RECONVERGENT B1 ;  /* 0x0000000000017941 */ /* 0x000fea0003800200 */
.L_x_202:
[----:B------:R-:W-:Y:S05]  /*2890*/  @P0 BRA `(.L_x_204) ;  /* 0xfffffff800f80947 */ /* 0x000fea000383ffff */
[----:B------:R-:W-:-:S07]  /*28a0*/  IMAD.U32 R3, RZ, RZ, UR27 ;  /* 0x0000001bff037e24 */ /* 0x000fce000f8e00ff */
.L_x_187:
[----:B------:R-:W-:-:S09]  /*28b0*/  UISETP.NE.AND UP0, UPT, UR24, URZ, UPT ;  /* 0x000000ff1800728c */ /* 0x000fd2000bf05270 */
[----:B------:R-:W-:Y:S05]  /*28c0*/  BRA.U !UP0, `(.L_x_152) ;  /* 0x0000000508687547 */ /* 0x000fea000b800000 */
[----:B------:R-:W-:-:S13]  /*28d0*/  ISETP.GE.U32.AND P0, PT, R8, 0x3, PT ;  /* 0x000000030800780c */ /* 0x000fda0003f06070 */
[----:B------:R-:W-:Y:S05]  /*28e0*/  @!P0 BRA `(.L_x_205) ;  /* 0x0000000000bc8947 */ /* 0x000fea0003800000 */
[----:B01234-:R-:W-:Y:S01]  /*28f0*/  IMAD R7, R3, 0x400, R0 ;  /* 0x0000040003077824 */ /* 0x01ffe200078e0200 */
[----:B------:R-:W-:Y:S04]  /*2900*/  BSSY.RECONVERGENT B1, `(.L_x_206) ;  /* 0x000000f000017945 */ /* 0x000fe80003800200 */
[----:B------:R-:W0:Y:S04]  /*2910*/  LDS R10, [R7+0x200] ;  /* 0x00020000070a7984 */ /* 0x000e280000000800 */
[----:B------:R-:W1:Y:S04]  /*2920*/  LDS R12, [R7+0x600] ;  /* 0x00060000070c7984 */ /* 0x000e680000000800 */
[----:B------:R-:W2:Y:S04]  /*2930*/  LDS R6, [R7+0xa00] ;  /* 0x000a000007067984 */ /* 0x000ea80000000800 */
[----:B------:R-:W3:Y:S01]  /*2940*/  LDS R2, [R7+0xe00] ;  /* 0x000e000007027984 */ /* 0x000ee20000000800 */
[----:B0-----:R-:W-:-:S02]  /*2950*/  ISETP.NE.AND P0, PT, R10, RZ, PT ;  /* 0x000000ff0a00720c */ /* 0x001fc40003f05270 */
[----:B-1----:R-:W-:Y:S02]  /*2960*/  ISETP.NE.AND P1, PT, R12, RZ, PT ;  /* 0x000000ff0c00720c */ /* 0x002fe40003f25270 */
[----:B--2---:R-:W-:Y:S02]  /*2970*/  ISETP.NE.AND P2, PT, R6, RZ, PT ;  /* 0x000000ff0600720c */ /* 0x004fe40003f45270 */
[----:B---3--:R-:W-:-:S07]  /*2980*/  ISETP.NE.AND P3, PT, R2, RZ, PT ;  /* 0x000000ff0200720c */ /* 0x008fce0003f65270 */
[----:B------:R-:W-:Y:S06]  /*2990*/  @!P0 BRA `(.L_x_207) ;  /* 0x0000000000148947 */ /* 0x000fec0003800000 */
[----:B------:R-:W0:Y:S01]  /*29a0*/  LDC.64 R8, c[0x0][0x380] ;  /* 0x0000e000ff087b82 */ /* 0x000e220000000a00 */
[----:B------:R-:W-:Y:S01]  /*29b0*/  LEA R7, R3, R4, 0x8 ;  /* 0x0000000403077211 */ /* 0x000fe200078e40ff */
[----:B------:R-:W-:-:S04]  /*29c0*/  IMAD.MOV.U32 R11, RZ, RZ, RZ ;  /* 0x000000ffff0b7224 */ /* 0x000fc800078e00ff */
[----:B0-----:R-:W-:-:S05]  /*29d0*/  IMAD.WIDE.U32 R8, R7, 0x8, R8 ;  /* 0x0000000807087825 */ /* 0x001fca00078e0008 */
[----:B------:R0:W-:Y:S02]  /*29e0*/  REDG.E.ADD.64.STRONG.GPU desc[UR20][R8.64+0x400], R10 ;  /* 0x0004000a0800798e */ /* 0x0001e4000c12e514 */
.L_x_207:
[----:B------:R-:W-:Y:S05]  /*29f0*/  BSYNC.RECONVERGENT B1 ;  /* 0x0000000000017941 */ /* 0x000fea0003800200 */
.L_x_206:
[----:B------:R-:W-:Y:S04]  /*2a00*/  BSSY.RECONVERGENT B1, `(.L_x_208) ;  /* 0x0000009000017945 */ /* 0x000fe80003800200 */
[----:B------:R-:W-:Y:S05]  /*2a10*/  @!P1 BRA `(.L_x_209) ;  /* 0x00000000001c9947 */ /* 0x000fea0003800000 */
[----:B0-----:R-:W0:Y:S01]  /*2a20*/  LDC.64 R8, c[0x0][0x380] ;  /* 0x0000e000ff087b82 */ /* 0x001e220000000a00 */
[----:B------:R-:W-:Y:S02]  /*2a30*/  IMAD R7, R3, 0x100, R4 ;  /* 0x0000010003077824 */ /* 0x000fe400078e0204 */
[----:B------:R-:W-:Y:S02]  /*2a40*/  IMAD.MOV.U32 R10, RZ, RZ, R12 ;  /* 0x000000ffff0a7224 */ /* 0x000fe400078e000c */
[----:B------:R-:W-:Y:S02]  /*2a50*/  VIADD R7, R7, 0x100 ;  /* 0x0000010007077836 */ /* 0x000fe40000000000 */
[----:B------:R-:W-:Y:S02]  /*2a60*/  IMAD.MOV.U32 R11, RZ, RZ, RZ ;  /* 0x000000ffff0b7224 */ /* 0x000fe400078e00ff */
[----:B0-----:R-:W-:-:S05]  /*2a70*/  IMAD.WIDE.U32 R8, R7, 0x8, R8 ;  /* 0x0000000807087825 */ /* 0x001fca00078e0008 */
[----:B------:R1:W-:Y:S02]  /*2a80*/  REDG.E.ADD.64.STRONG.GPU desc[UR20][R8.64+0x400], R10 ;  /* 0x0004000a0800798e */ /* 0x0003e4000c12e514 */
.L_x_209:
[----:B------:R-:W-:Y:S05]  /*2a90*/  BSYNC.RECONVERGENT B1 ;  /* 0x0000000000017941 */ /* 0x000fea0003800200 */
.L_x_208:
[----:B------:R-:W-:Y:S04]  /*2aa0*/  BSSY.RECONVERGENT B1, `(.L_x_210) ;  /* 0x0000008000017945 */ /* 0x000fe80003800200 */
[----:B------:R-:W-:Y:S05]  /*2ab0*/  @!P2 BRA `(.L_x_211) ;  /* 0x000000000018a947 */ /* 0x000fea0003800000 */
[----:B01----:R-:W0:Y:S01]  /*2ac0*/  LDC.64 R8, c[0x0][0x380] ;  /* 0x0000e000ff087b82 */ /* 0x003e220000000a00 */
[----:B------:R-:W-:-:S05]  /*2ad0*/  IMAD R7, R3, 0x100, R4 ;  /* 0x0000010003077824 */ /* 0x000fca00078e0204 */
[----:B------:R-:W-:-:S05]  /*2ae0*/  IADD3 R7, PT, PT, R7, 0x200, RZ ;  /* 0x0000020007077810 */ /* 0x000fca0007ffe0ff */
[----:B0-----:R-:W-:-:S04]  /*2af0*/  IMAD.WIDE.U32 R8, R7, 0x8, R8 ;  /* 0x0000000807087825 */ /* 0x001fc800078e0008 */
[----:B------:R-:W-:-:S05]  /*2b00*/  IMAD.MOV.U32 R7, RZ, RZ, RZ ;  /* 0x000000ffff077224 */ /* 0x000fca00078e00ff */
[----:B------:R2:W-:Y:S02]  /*2b10*/  REDG.E.ADD.64.STRONG.GPU desc[UR20][R8.64+0x400], R6 ;  /* 0x000400060800798e */ /* 0x0005e4000c12e514 */
.L_x_211:
[----:B------:R-:W-:Y:S05]  /*2b20*/  BSYNC.RECONVERGENT B1 ;  /* 0x0000000000017941 */ /* 0x000fea0003800200 */
.L_x_210:
[----:B------:R-:W-:Y:S04]  /*2b30*/  BSSY.RECONVERGENT B1, `(.L_x_212) ;  /* 0x0000009000017945 */ /* 0x000fe80003800200 */
[----:B------:R-:W-:Y:S05]  /*2b40*/  @!P3 BRA `(.L_x_213) ;  /* 0x00000000001cb947 */ /* 0x000fea0003800000 */
[----:B--2---:R-:W2:Y:S01]  /*2b50*/  LDC.64 R6, c[0x0][0x380] ;  /* 0x0000e000ff067b82 */ /* 0x004ea20000000a00 */
[----:B01----:R-:W-:Y:S02]  /*2b60*/  IMAD R9, R3, 0x100, R4 ;  /* 0x0000010003097824 */ /* 0x003fe400078e0204 */
[----:B------:R-:W-:Y:S02]  /*2b70*/  IMAD.MOV.U32 R8, RZ, RZ, R2 ;  /* 0x000000ffff087224 */ /* 0x000fe400078e0002 */
[----:B------:R-:W-:-:S04]  /*2b80*/  VIADD R9, R9, 0x300 ;  /* 0x0000030009097836 */ /* 0x000fc80000000000 */
[----:B--2---:R-:W-:-:S04]  /*2b90*/  IMAD.WIDE.U32 R6, R9, 0x8, R6 ;  /* 0x0000000809067825 */ /* 0x004fc800078e0006 */
[----:B------:R-:W-:-:S05]  /*2ba0*/  IMAD.MOV.U32 R9, RZ, RZ, RZ ;  /* 0x000000ffff097224 */ /* 0x000fca00078e00ff */
[----:B------:R3:W-:Y:S02]  /*2bb0*/  REDG.E.ADD.64.STRONG.GPU desc[UR20][R6.64+0x400], R8 ;  /* 0x000400080600798e */ /* 0x0007e4000c12e514 */
.L_x_213:
[----:B------:R-:W-:Y:S05]  /*2bc0*/  BSYNC.RECONVERGENT B1 ;  /* 0x0000000000017941 */ /* 0x000fea0003800200 */
.L_x_212:
[----:B------:R-:W-:-:S07]  /*2bd0*/  VIADD R3, R3, 0x4 ;  /* 0x0000000403037836 */ /* 0x000fce0000000000 */
.L_x_205:
[----:B------:R-:W-:-:S09]  /*2be0*/  UISETP.NE.AND UP0, UPT, UR25, URZ, UPT ;  /* 0x000000ff1900728c */ /* 0x000fd2000bf05270 */
[----:B------:R-:W-:Y:S05]  /*2bf0*/  BRA.U !UP0, `(.L_x_152) ;  /* 0x00000001089c7547 */ /* 0x000fea000b800000 */
[----:B------:R-:W-:-:S13]  /*2c00*/  ISETP.NE.AND P0, PT, R5, RZ, PT ;  /* 0x000000ff0500720c */ /* 0x000fda0003f05270 */
[----:B------:R-:W-:Y:S05]  /*2c10*/  @!P0 BRA `(.L_x_214) ;  /* 0x0000000000648947 */ /* 0x000fea0003800000 */
[----:B01234-:R-:W-:Y:S01]  /*2c20*/  LEA R6, R3, R0, 0xa ;  /* 0x0000000003067211 */ /* 0x01ffe200078e50ff */
[----:B------:R-:W-:Y:S04]  /*2c30*/  BSSY.RECONVERGENT B1, `(.L_x_215) ;  /* 0x000000c000017945 */ /* 0x000fe80003800200 */
[----:B------:R-:W0:Y:S04]  /*2c40*/  LDS R2, [R6+0x200] ;  /* 0x0002000006027984 */ /* 0x000e280000000800 */
[----:B------:R-:W1:Y:S01]  /*2c50*/  LDS R5, [R6+0x600] ;  /* 0x0006000006057984 */ /* 0x000e620000000800 */
[----:B0-----:R-:W-:-:S02]  /*2c60*/  ISETP.NE.AND P0, PT, R2, RZ, PT ;  /* 0x000000ff0200720c */ /* 0x001fc40003f05270 */
[----:B-1----:R-:W-:-:S11]  /*2c70*/  ISETP.NE.AND P1, PT, R5, RZ, PT ;  /* 0x000000ff0500720c */ /* 0x002fd60003f25270 */
[----:B------:R-:W-:Y:S05]  /*2c80*/  @!P0 BRA `(.L_x_216) ;  /* 0x0000000000188947 */ /* 0x000fea0003800000 */
[----:B------:R-:W0:Y:S01]  /*2c90*/  LDC.64 R6, c[0x0][0x380] ;  /* 0x0000e000ff067b82 */ /* 0x000e220000000a00 */
[----:B------:R-:W-:-:S04]  /*2ca0*/  IMAD R9, R3, 0x100, R4 ;  /* 0x0000010003097824 */ /* 0x000fc800078e0204 */
[----:B0-----:R-:W-:-:S04]  /*2cb0*/  IMAD.WIDE.U32 R8, R9, 0x8, R6 ;  /* 0x0000000809087825 */ /* 0x001fc800078e0006 */
[----:B------:R-:W-:Y:S02]  /*2cc0*/  IMAD.MOV.U32 R6, RZ, RZ, R2 ;  /* 0x000000ffff067224 */ /* 0x000fe400078e0002 */
[----:B------:R-:W-:-:S05]  /*2cd0*/  IMAD.MOV.U32 R7, RZ, RZ, RZ ;  /* 0x000000ffff077224 */ /* 0x000fca00078e00ff */
[----:B------:R0:W-:Y:S02]  /*2ce0*/  REDG.E.ADD.64.STRONG.GPU desc[UR20][R8.64+0x400], R6 ;  /* 0x000400060800798e */ /* 0x0001e4000c12e514 */
.L_x_216:
[----:B------:R-:W-:Y:S05]  /*2cf0*/  BSYNC.RECONVERGENT B1 ;  /* 0x0000000000017941 */ /* 0x000fea0003800200 */
.L_x_215:
[----:B------:R-:W-:Y:S04]  /*2d00*/  BSSY.RECONVERGENT B1, `(.L_x_217) ;  /* 0x0000009000017945 */ /* 0x000fe80003800200 */
[----:B------:R-:W-:Y:S05]  /*2d10*/  @!P1 BRA `(.L_x_218) ;  /* 0x00000000001c9947 */ /* 0x000fea0003800000 */
[----:B0-----:R-:W0:Y:S01]  /*2d20*/  LDC.64 R6, c[0x0][0x380] ;  /* 0x0000e000ff067b82 */ /* 0x001e220000000a00 */
[----:B------:R-:W-:-:S04]  /*2d30*/  IMAD R2, R3, 0x100, R4 ;  /* 0x0000010003027824 */ /* 0x000fc800078e0204 */
[----:B------:R-:W-:-:S04]  /*2d40*/  VIADD R9, R2, 0x100 ;  /* 0x0000010002097836 */ /* 0x000fc80000000000 */
[----:B0-----:R-:W-:-:S04]  /*2d50*/  IMAD.WIDE.U32 R8, R9, 0x8, R6 ;  /* 0x0000000809087825 */ /* 0x001fc800078e0006 */
[----:B------:R-:W-:Y:S02]  /*2d60*/  HFMA2 R7, -RZ, RZ, 0, 0 ;  /* 0x00000000ff077431 */ /* 0x000fe400000001ff */
[----:B------:R-:W-:-:S05]  /*2d70*/  IMAD.MOV.U32 R6, RZ, RZ, R5 ;  /* 0x000000ffff067224 */ /* 0x000fca00078e0005 */
[----:B------:R1:W-:Y:S02]  /*2d80*/  REDG.E.ADD.64.STRONG.GPU desc[UR20][R8.64+0x400], R6 ;  /* 0x000400060800798e */ /* 0x0003e4000c12e514 */
.L_x_218:
[----:B------:R-:W-:Y:S05]  /*2d90*/  BSYNC.RECONVERGENT B1 ;  /* 0x0000000000017941 */ /* 0x000fea0003800200 */
.L_x_217:
[----:B------:R-:W-:-:S07]  /*2da0*/  VIADD R3, R3, 0x2 ;  /* 0x0000000203037836 */ /* 0x000fce0000000000 */
.L_x_214:
[----:B------:R-:W-:-:S09]  /*2db0*/  UISETP.NE.AND UP0, UPT, UR9, URZ, UPT ;  /* 0x000000ff0900728c */ /* 0x000fd2000bf05270 */
[----:B------:R-:W-:Y:S05]  /*2dc0*/  BRA.U !UP0, `(.L_x_152) ;  /* 0x0000000108287547 */ /* 0x000fea000b800000 */
[----:B------:R-:W-:-:S05]  /*2dd0*/  IMAD R2, R3, 0x400, R0 ;  /* 0x0000040003027824 */ /* 0x000fca00078e0200 */
[----:B------:R-:W5:Y:S02]  /*2de0*/  LDS R5, [R2+0x200] ;  /* 0x0002000002057984 */ /* 0x000f640000000800 */
[----:B-----5:R-:W-:-:S13]  /*2df0*/  ISETP.NE.AND P0, PT, R5, RZ, PT ;  /* 0x000000ff0500720c */ /* 0x020fda0003f05270 */
[----:B------:R-:W-:Y:S05]  /*2e00*/  @!P0 BRA `(.L_x_152) ;  /* 0x0000000000188947 */ /* 0x000fea0003800000 */
[----:B01234-:R-:W0:Y:S01]  /*2e10*/  LDC.64 R6, c[0x0][0x380] ;  /* 0x0000e000ff067b82 */ /* 0x01fe220000000a00 */
[----:B------:R-:W-:-:S04]  /*2e20*/  IMAD R3, R3, 0x100, R4 ;  /* 0x0000010003037824 */ /* 0x000fc800078e0204 */
[----:B0-----:R-:W-:-:S04]  /*2e30*/  IMAD.WIDE.U32 R2, R3, 0x8, R6 ;  /* 0x0000000803027825 */ /* 0x001fc800078e0006 */
[----:B------:R-:W-:Y:S02]  /*2e40*/  IMAD.MOV.U32 R6, RZ, RZ, R5 ;  /* 0x000000ffff067224 */ /* 0x000fe400078e0005 */
[----:B------:R-:W-:-:S05]  /*2e50*/  IMAD.MOV.U32 R7, RZ, RZ, RZ ;  /* 0x000000ffff077224 */ /* 0x000fca00078e00ff */
[----:B------:R0:W-:Y:S02]  /*2e60*/  REDG.E.ADD.64.STRONG.GPU desc[UR20][R2.64+0x400], R6 ;  /* 0x000400060200798e */ /* 0x0001e4000c12e514 */
.L_x_152:
[----:B------:R-:W-:Y:S05]  /*2e70*/  BSYNC.RECONVERGENT B0 ;  /* 0x0000000000007941 */ /* 0x000fea0003800200 */
.L_x_151:
[----:B------:R-:W-:Y:S01]  /*2e80*/  BAR.SYNC.DEFER_BLOCKING 0x0 ;  /* 0x0000000000007b1d */ /* 0x000fe20000010000 */
[----:B------:R-:W-:-:S04]  /*2e90*/  UIADD3 UR6, UP0, UPT, UR6, 0x1, URZ ;  /* 0x0000000106067890 */ /* 0x000fc8000ff1e0ff */
[----:B------:R-:W-:Y:S02]  /*2ea0*/  UIADD3.X UR7, UPT, UPT, URZ, UR7, URZ, UP0, !UPT ;  /* 0x00000007ff077290 */ /* 0x000fe400087fe4ff */
[----:B------:R-:W-:-:S04]  /*2eb0*/  UISETP.NE.U32.AND UP0, UPT, UR6, UR11, UPT ;  /* 0x0000000b0600728c */ /* 0x000fc8000bf05070 */
[----:B------:R-:W-:-:S09]  /*2ec0*/  UISETP.NE.AND.EX UP0, UPT, UR7, UR12, UPT, UP0 ;  /* 0x0000000c0700728c */ /* 0x000fd2000bf05300 */
[----:B------:R-:W-:Y:S05]  /*2ed0*/  BRA.U UP0, `(.L_x_219) ;  /* 0xffffffd100f07547 */ /* 0x000fea000b83ffff */
[----:B------:R-:W-:Y:S05]  /*2ee0*/  EXIT ;  /* 0x000000000000794d */ /* 0x000fea0003800000 */
.L_x_220:
        /* <DEDUP_REMOVED lines=9> */
.L_x_239:


//--------------------- .text._ZN3cub18CUB_300001_SM_10006detail10radix_sort31DeviceRadixSortSingleTileKernelINS1_5radix10policy_hubIiiyE10Policy1000ELNS0_9SortOrderE0EiiyNS1_21identity_decomposer_tEEEvPKT1_PSA_PKT2_PSE_T3_iiT4_ --------------------------
	.section	.text._ZN3cub18CUB_300001_SM_10006detail10radix_sort31DeviceRadixSortSingleTileKernelINS1_5radix10policy_hubIiiyE10Policy1000ELNS0_9SortOrderE0EiiyNS1_21identity_decomposer_tEEEvPKT1_PSA_PKT2_PSE_T3_iiT4_,"ax",@progbits
	.align	128
        .global         _ZN3cub18CUB_300001_SM_10006detail10radix_sort31DeviceRadixSortSingleTileKernelINS1_5radix10policy_hubIiiyE10Policy1000ELNS0_9SortOrderE0EiiyNS1_21identity_decomposer_tEEEvPKT1_PSA_PKT2_PSE_T3_iiT4_
        .type           _ZN3cub18CUB_300001_SM_10006detail10radix_sort31DeviceRadixSortSingleTileKernelINS1_5radix10policy_hubIiiyE10Policy1000ELNS0_9SortOrderE0EiiyNS1_21identity_decomposer_tEEEvPKT1_PSA_PKT2_PSE_T3_iiT4_,@function
        .size           _ZN3cub18CUB_300001_SM_10006detail10radix_sort31DeviceRadixSortSingleTileKernelINS1_5radix10policy_hubIiiyE10Policy1000ELNS0_9SortOrderE0EiiyNS1_21identity_decomposer_tEEEvPKT1_PSA_PKT2_PSE_T3_iiT4_,(.L_x_240 - _ZN3cub18CUB_300001_SM_10006detail10radix_sort31DeviceRadixSortSingleTileKernelINS1_5radix10policy_hubIiiyE10Policy1000ELNS0_9SortOrderE0EiiyNS1_21identity_decomposer_tEEEvPKT1_PSA_PKT2_PSE_T3_iiT4_)
        .other          _ZN3cub18CUB_300001_SM_10006detail10radix_sort31DeviceRadixSortSingleTileKernelINS1_5radix10policy_hubIiiyE10Policy1000ELNS0_9SortOrderE0EiiyNS1_21identity_decomposer_tEEEvPKT1_PSA_PKT2_PSE_T3_iiT4_,@"STO_CUDA_ENTRY STV_DEFAULT"
_ZN3cub18CUB_300001_SM_10006detail10radix_sort31DeviceRadixSortSingleTileKernelINS1_5radix10policy_hubIiiyE10Policy1000ELNS0_9SortOrderE0EiiyNS1_21identity_decomposer_tEEEvPKT1_PSA_PKT2_PSE_T3_iiT4_:
.text._ZN3cub18CUB_300001_SM_10006detail10radix_sort31DeviceRadixSortSingleTileKernelINS1_5radix10policy_hubIiiyE10Policy1000ELNS0_9SortOrderE0EiiyNS1_21identity_decomposer_tEEEvPKT1_PSA_PKT2_PSE_T3_iiT4_:
[----:B------:R-:W-:Y:S01]  /*0000*/  LDC R1, c[0x0][0x37c] ;  /* 0x0000df00ff017b82 */ /* 0x000fe20000000800 */
[----:B------:R-:W0:Y:S01]  /*0010*/  S2R R0, SR_TID.X ;  /* 0x0000000000007919 */ /* 0x000e220000002100 */
[----:B------:R-:W1:Y:S06]  /*0020*/  LDCU UR4, c[0x0][0x3a0] ;  /* 0x00007400ff0477ac */ /* 0x000e6c0008000800 */
[----:B------:R-:W2:Y:S01]  /*0030*/  LDC.64 R6, c[0x0][0x380] ;  /* 0x0000e000ff067b82 */ /* 0x000ea20000000a00 */
[----:B------:R-:W3:Y:S01]  /*0040*/  LDCU.64 UR8, c[0x0][0x358] ;  /* 0x00006b00ff0877ac */ /* 0x000ee20008000a00 */
[----:B------:R-:W4:Y:S01]  /*0050*/  LDCU UR10, c[0x0][0x3ac] ;  /* 0x00007580ff0a77ac */ /* 0x000f220008000800 */
[----:B0-----:R-:W-:-:S04]  /*0060*/  IMAD R9, R0, 0x13, RZ ;  /* 0x0000001300097824 */ /* 0x001fc800078e02ff */
[C---:B------:R-:W-:Y:S01]  /*0070*/  VIADD R4, R9.reuse, 0x1 ;  /* 0x0000000109047836 */ /* 0x040fe20000000000 */
[C---:B-1----:R-:W-:Y:S01]  /*0080*/  ISETP.GE.AND P6, PT, R9.reuse, UR4, PT ;  /* 0x0000000409007c0c */ /* 0x042fe2000bfc6270 */
[C---:B------:R-:W-:Y:S02]  /*0090*/  VIADD R8, R9.reuse, 0x5 ;  /* 0x0000000509087836 */ /* 0x040fe40000000000 */
[C---:B--2---:R-:W-:Y:S01]  /*00a0*/  IMAD.WIDE.U32 R6, R9.reuse, 0x4, R6 ;  /* 0x0000000409067825 */ /* 0x044fe200078e0006 */
[----:B------:R-:W-:Y:S02]  /*00b0*/  ISETP.GE.AND P5, PT, R4, UR4, PT ;  /* 0x0000000404007c0c */ /* 0x000fe4000bfa6270 */
[----:B------:R-:W-:Y:S01]  /*00c0*/  ISETP.GE.AND P1, PT, R8, UR4, PT ;  /* 0x0000000408007c0c */ /* 0x000fe2000bf26270 */
[C---:B------:R-:W-:Y:S01]  /*00d0*/  VIADD R5, R9.reuse, 0x2 ;  /* 0x0000000209057836 */ /* 0x040fe20000000000 */
[----:B------:R-:W-:Y:S01]  /*00e0*/  P2R R46, PR, RZ, 0x20 ;  /* 0x00000020ff2e7803 */ /* 0x000fe20000000000 */
[C---:B------:R-:W-:Y:S01]  /*00f0*/  VIADD R10, R9.reuse, 0x6 ;  /* 0x00000006090a7836 */ /* 0x040fe20000000000 */
[----:B------:R-:W-:Y:S01]  /*0100*/  P2R R49, PR, RZ, 0x2 ;  /* 0x00000002ff317803 */ /* 0x000fe20000000000 */
[----:B------:R-:W-:Y:S01]  /*0110*/  VIADD R4, R9, 0x3 ;  /* 0x0000000309047836 */ /* 0x000fe20000000000 */
[----:B------:R-:W-:Y:S01]  /*0120*/  ISETP.GE.AND P4, PT, R5, UR4, PT ;  /* 0x0000000405007c0c */ /* 0x000fe2000bf86270 */
[C---:B------:R-:W-:Y:S01]  /*0130*/  VIADD R5, R9.reuse, 0x4 ;  /* 0x0000000409057836 */ /* 0x040fe20000000000 */
[----:B------:R-:W-:Y:S01]  /*0140*/  ISETP.GE.AND P0, PT, R10, UR4, PT ;  /* 0x000000040a007c0c */ /* 0x000fe2000bf06270 */
[----:B------:R-:W-:Y:S01]  /*0150*/  VIADD R29, R9, 0x9 ;  /* 0x00000009091d7836 */ /* 0x000fe20000000000 */
[----:B------:R-:W-:Y:S01]  /*0160*/  ISETP.GE.AND P3, PT, R4, UR4, PT ;  /* 0x0000000404007c0c */ /* 0x000fe2000bf66270 */
[----:B---3--:R-:W2:Y:S01]  /*0170*/  @!P5 LDG.E R8, desc[UR8][R6.64+0x4] ;  /* 0x000004080608d981 */ /* 0x008ea2000c1e1900 */
[----:B------:R-:W-:Y:S01]  /*0180*/  ISETP.GE.AND P2, PT, R5, UR4, PT ;  /* 0x0000000405007c0c */ /* 0x000fe2000bf46270 */
[C---:B------:R-:W-:Y:S01]  /*0190*/  VIADD R4, R9.reuse, 0x7 ;  /* 0x0000000709047836 */ /* 0x040fe20000000000 */
[----:B------:R-:W-:Y:S01]  /*01a0*/  P2R R50, PR, RZ, 0x1 ;  /* 0x00000001ff327803 */ /* 0x000fe20000000000 */
[----:B------:R-:W3:Y:S01]  /*01b0*/  @!P1 LDG.E R35, desc[UR8][R6.64+0x14] ;  /* 0x0000140806239981 */ /* 0x000ee2000c1e1900 */
[C---:B------:R-:W-:Y:S01]  /*01c0*/  VIADD R5, R9.reuse, 0x8 ;  /* 0x0000000809057836 */ /* 0x040fe20000000000 */
[----:B------:R-:W-:Y:S01]  /*01d0*/  P2R R47, PR, RZ, 0x8 ;  /* 0x00000008ff2f7803 */ /* 0x000fe20000000000 */
[C---:B------:R-:W-:Y:S01]  /*01e0*/  VIADD R30, R9.reuse, 0xa ;  /* 0x0000000a091e7836 */ /* 0x040fe20000000000 */
[----:B------:R-:W4:Y:S01]  /*01f0*/  @!P4 LDG.E R10, desc[UR8][R6.64+0x8] ;  /* 0x00000808060ac981 */ /* 0x000f22000c1e1900 */
[C---:B------:R-:W-:Y:S01]  /*0200*/  VIADD R31, R9.reuse, 0xb ;  /* 0x0000000b091f7836 */ /* 0x040fe20000000000 */
[----:B------:R-:W-:Y:S01]  /*0210*/  P2R R48, PR, RZ, 0x4 ;  /* 0x00000004ff307803 */ /* 0x000fe20000000000 */
[C---:B------:R-:W-:Y:S01]  /*0220*/  VIADD R32, R9.reuse, 0xc ;  /* 0x0000000c09207836 */ /* 0x040fe20000000000 */
[----:B------:R-:W3:Y:S01]  /*0230*/  @!P3 LDG.E R11, desc[UR8][R6.64+0xc] ;  /* 0x00000c08060bb981 */ /* 0x000ee2000c1e1900 */
[----:B------:R-:W-:Y:S01]  /*0240*/  VIADD R33, R9, 0x10 ;  /* 0x0000001009217836 */ /* 0x000fe20000000000 */
[----:B------:R-:W-:-:S02]  /*0250*/  P2R R45, PR, RZ, 0x10 ;  /* 0x00000010ff2d7803 */ /* 0x000fc40000000000 */
[----:B------:R-:W3:Y:S04]  /*0260*/  @!P2 LDG.E R34, desc[UR8][R6.64+0x10] ;  /* 0x000010080622a981 */ /* 0x000ee8000c1e1900 */
[----:B------:R-:W3:Y:S01]  /*0270*/  @!P0 LDG.E R36, desc[UR8][R6.64+0x18] ;  /* 0x0000180806248981 */ /* 0x000ee2000c1e1900 */
[----:B------:R-:W-:-:S03]  /*0280*/  ISETP.GE.AND P0, PT, R4, UR4, PT ;  /* 0x0000000404007c0c */ /* 0x000fc6000bf06270 */
[----:B------:R-:W3:Y:S01]  /*0290*/  @!P6 LDG.E R61, desc[UR8][R6.64] ;  /* 0x00000008063de981 */ /* 0x000ee2000c1e1900 */
[----:B------:R-:W-:-:S09]  /*02a0*/  P2R R51, PR, RZ, 0x1 ;  /* 0x00000001ff337803 */ /* 0x000fd20000000000 */
[----:B------:R-:W3:Y:S01]  /*02b0*/  @!P0 LDG.E R37, desc[UR8][R6.64+0x1c] ;  /* 0x00001c0806258981 */ /* 0x000ee2000c1e1900 */
[----:B------:R-:W-:Y:S02]  /*02c0*/  ISETP.GE.AND P0, PT, R5, UR4, PT ;  /* 0x0000000405007c0c */ /* 0x000fe4000bf06270 */
[----:B------:R-:W0:Y:S02]  /*02d0*/  LDC.64 R4, c[0x0][0x390] ;  /* 0x0000e400ff047b82 */ /* 0x000e240000000a00 */
[----:B------:R-:W-:-:S09]  /*02e0*/  P2R R52, PR, RZ, 0x1 ;  /* 0x00000001ff347803 */ /* 0x000fd20000000000 */
[----:B------:R-:W3:Y:S01]  /*02f0*/  @!P0 LDG.E R38, desc[UR8][R6.64+0x20] ;  /* 0x0000200806268981 */ /* 0x000ee2000c1e1900 */
[----:B------:R-:W-:-:S04]  /*0300*/  ISETP.GE.AND P0, PT, R29, UR4, PT ;  /* 0x000000041d007c0c */ /* 0x000fc8000bf06270 */
[----:B------:R-:W-:-:S09]  /*0310*/  P2R R53, PR, RZ, 0x1 ;  /* 0x00000001ff357803 */ /* 0x000fd20000000000 */
[----:B------:R-:W3:Y:S01]  /*0320*/  @!P0 LDG.E R39, desc[UR8][R6.64+0x24] ;  /* 0x0000240806278981 */ /* 0x000ee2000c1e1900 */
[----:B------:R-:W-:Y:S01]  /*0330*/  ISETP.GE.AND P0, PT, R30, UR4, PT ;  /* 0x000000041e007c0c */ /* 0x000fe2000bf06270 */
[----:B------:R-:W-:-:S05]  /*0340*/  VIADD R30, R9, 0xd ;  /* 0x0000000d091e7836 */ /* 0x000fca0000000000 */
[----:B------:R-:W-:Y:S02]  /*0350*/  ISETP.GE.AND P1, PT, R30, UR4, PT ;  /* 0x000000041e007c0c */ /* 0x000fe4000bf26270 */
[----:B------:R-:W-:Y:S02]  /*0360*/  P2R R54, PR, RZ, 0x1 ;  /* 0x00000001ff367803 */ /* 0x000fe40000000000 */
[----:B------:R-:W-:-:S03]  /*0370*/  P2R R58, PR, RZ, 0x2 ;  /* 0x00000002ff3a7803 */ /* 0x000fc60000000000 */
[----:B------:R-:W3:Y:S01]  /*0380*/  @!P0 LDG.E R40, desc[UR8][R6.64+0x28] ;  /* 0x0000280806288981 */ /* 0x000ee2000c1e1900 */
[----:B------:R-:W-:-:S05]  /*0390*/  ISETP.GE.AND P0, PT, R31, UR4, PT ;  /* 0x000000041f007c0c */ /* 0x000fca000bf06270 */
[----:B------:R-:W3:Y:S01]  /*03a0*/  @!P1 LDG.E R62, desc[UR8][R6.64+0x34] ;  /* 0x00003408063e9981 */ /* 0x000ee2000c1e1900 */
[----:B------:R-:W-:-:S04]  /*03b0*/  ISETP.NE.AND P1, PT, R54, RZ, PT ;  /* 0x000000ff3600720c */ /* 0x000fc80003f25270 */
[----:B------:R-:W-:Y:S02]  /*03c0*/  P2R R57, PR, RZ, 0x2 ;  /* 0x00000002ff397803 */ /* 0x000fe40000000000 */
[----:B------:R-:W-:Y:S01]  /*03d0*/  ISETP.NE.AND P1, PT, R53, RZ, PT ;  /* 0x000000ff3500720c */ /* 0x000fe20003f25270 */
[----:B------:R-:W3:Y:S03]  /*03e0*/  @!P0 LDG.E R41, desc[UR8][R6.64+0x2c] ;  /* 0x00002c0806298981 */ /* 0x000ee6000c1e1900 */
[----:B------:R-:W-:Y:S02]  /*03f0*/  P2R R56, PR, RZ, 0x2 ;  /* 0x00000002ff387803 */ /* 0x000fe40000000000 */
[----:B------:R-:W-:Y:S02]  /*0400*/  ISETP.NE.AND P1, PT, R52, RZ, PT ;  /* 0x000000ff3400720c */ /* 0x000fe40003f25270 */
[----:B------:R-:W-:-:S02]  /*0410*/  P2R R60, PR, RZ, 0x1 ;  /* 0x00000001ff3c7803 */ /* 0x000fc40000000000 */
[----:B------:R-:W-:Y:S02]  /*0420*/  P2R R55, PR, RZ, 0x2 ;  /* 0x00000002ff377803 */ /* 0x000fe40000000000 */
[----:B------:R-:W-:Y:S02]  /*0430*/  ISETP.GE.AND P0, PT, R32, UR4, PT ;  /* 0x0000000420007c0c */ /* 0x000fe4000bf06270 */
[----:B------:R-:W-:Y:S01]  /*0440*/  ISETP.NE.AND P1, PT, R51, RZ, PT ;  /* 0x000000ff3300720c */ /* 0x000fe20003f25270 */
[----:B------:R-:W-:-:S03]  /*0450*/  VIADD R32, R9, 0xf ;  /* 0x0000000f09207836 */ /* 0x000fc60000000000 */
[----:B------:R-:W-:Y:S02]  /*0460*/  P2R R54, PR, RZ, 0x2 ;  /* 0x00000002ff367803 */ /* 0x000fe40000000000 */
[----:B------:R-:W-:Y:S02]  /*0470*/  ISETP.NE.AND P1, PT, R50, RZ, PT ;  /* 0x000000ff3200720c */ /* 0x000fe40003f25270 */
[----:B------:R-:W-:Y:S02]  /*0480*/  ISETP.GE.AND P3, PT, R32, UR4, PT ;  /* 0x0000000420007c0c */ /* 0x000fe4000bf66270 */
[----:B------:R-:W-:Y:S01]  /*0490*/  P2R R53, PR, RZ, 0x2 ;  /* 0x00000002ff357803 */ /* 0x000fe20000000000 */
[----:B------:R-:W3:Y:S01]  /*04a0*/  @!P0 LDG.E R42, desc[UR8][R6.64+0x30] ;  /* 0x00003008062a8981 */ /* 0x000ee2000c1e1900 */
[----:B------:R-:W-:Y:S01]  /*04b0*/  ISETP.NE.AND P1, PT, R49, RZ, PT ;  /* 0x000000ff3100720c */ /* 0x000fe20003f25270 */
[----:B------:R-:W-:-:S03]  /*04c0*/  VIADD R31, R9, 0xe ;  /* 0x0000000e091f7836 */ /* 0x000fc60000000000 */
[----:B------:R-:W-:Y:S01]  /*04d0*/  P2R R51, PR, RZ, 0x2 ;  /* 0x00000002ff337803 */ /* 0x000fe20000000000 */
[C---:B------:R-:W-:Y:S01]  /*04e0*/  VIADD R43, R9.reuse, 0x11 ;  /* 0x00000011092b7836 */ /* 0x040fe20000000000 */
[----:B------:R-:W-:Y:S01]  /*04f0*/  ISETP.NE.AND P1, PT, R48, RZ, PT ;  /* 0x000000ff3000720c */ /* 0x000fe20003f25270 */
[----:B------:R-:W-:Y:S01]  /*0500*/  VIADD R44, R9, 0x12 ;  /* 0x00000012092c7836 */ /* 0x000fe20000000000 */
[----:B------:R-:W-:Y:S02]  /*0510*/  ISETP.GE.AND P2, PT, R31, UR4, PT ;  /* 0x000000041f007c0c */ /* 0x000fe4000bf46270 */
[----:B------:R-:W-:Y:S02]  /*0520*/  P2R R49, PR, RZ, 0x2 ;  /* 0x00000002ff317803 */ /* 0x000fe40000000000 */
[----:B------:R-:W-:Y:S02]  /*0530*/  ISETP.NE.AND P1, PT, R47, RZ, PT ;  /* 0x000000ff2f00720c */ /* 0x000fe40003f25270 */
[----:B------:R-:W-:Y:S01]  /*0540*/  ISETP.GE.AND P4, PT, R33, UR4, PT ;  /* 0x0000000421007c0c */ /* 0x000fe2000bf86270 */
[----:B------:R-:W3:Y:S01]  /*0550*/  @!P3 LDG.E R47, desc[UR8][R6.64+0x3c] ;  /* 0x00003c08062fb981 */ /* 0x000ee2000c1e1900 */
[----:B------:R-:W-:-:S02]  /*0560*/  ISETP.GE.AND P5, PT, R43, UR4, PT ;  /* 0x000000042b007c0c */ /* 0x000fc4000bfa6270 */
[----:B------:R-:W-:Y:S02]  /*0570*/  ISETP.GE.AND P6, PT, R44, UR4, PT ;  /* 0x000000042c007c0c */ /* 0x000fe4000bfc6270 */
[----:B------:R-:W-:Y:S02]  /*0580*/  P2R R48, PR, RZ, 0x2 ;  /* 0x00000002ff307803 */ /* 0x000fe40000000000 */
[----:B------:R-:W-:-:S04]  /*0590*/  ISETP.NE.AND P1, PT, R45, RZ, PT ;  /* 0x000000ff2d00720c */ /* 0x000fc80003f25270 */
[----:B------:R-:W-:Y:S01]  /*05a0*/  P2R R45, PR, RZ, 0x2 ;  /* 0x00000002ff2d7803 */ /* 0x000fe20000000000 */
[----:B0-----:R-:W-:Y:S01]  /*05b0*/  IMAD.WIDE.U32 R4, R9, 0x4, R4 ;  /* 0x0000000409047825 */ /* 0x001fe200078e0004 */
[----:B------:R-:W-:Y:S01]  /*05c0*/  ISETP.NE.AND P1, PT, R46, RZ, PT ;  /* 0x000000ff2e00720c */ /* 0x000fe20003f25270 */
[----:B------:R-:W3:Y:S01]  /*05d0*/  @!P4 LDG.E R50, desc[UR8][R6.64+0x40] ;  /* 0x000040080632c981 */ /* 0x000ee2000c1e1900 */
[----:B------:R-:W-:-:S03]  /*05e0*/  P2R R59, PR, RZ, 0x1 ;  /* 0x00000001ff3b7803 */ /* 0x000fc60000000000 */
[----:B------:R-:W3:Y:S01]  /*05f0*/  @!P2 LDG.E R46, desc[UR8][R6.64+0x38] ;  /* 0x00003808062ea981 */ /* 0x000ee2000c1e1900 */
[----:B------:R-:W-:Y:S01]  /*0600*/  ISETP.GE.AND P0, PT, R9, UR4, PT ;  /* 0x0000000409007c0c */ /* 0x000fe2000bf06270 */
[----:B------:R-:W-:Y:S01]  /*0610*/  IMAD.MOV.U32 R30, RZ, RZ, -0x1 ;  /* 0xffffffffff1e7424 */ /* 0x000fe200078e00ff */
[----:B------:R-:W0:Y:S01]  /*0620*/  S2UR UR6, SR_CgaCtaId ;  /* 0x00000000000679c3 */ /* 0x000e220000008800 */
[----:B------:R-:W3:Y:S01]  /*0630*/  @!P5 LDG.E R9, desc[UR8][R6.64+0x44] ;  /* 0x000044080609d981 */ /* 0x000ee2000c1e1900 */
[----:B------:R-:W-:Y:S01]  /*0640*/  IMAD.MOV.U32 R31, RZ, RZ, -0x1 ;  /* 0xffffffffff1f7424 */ /* 0x000fe200078e00ff */
[----:B------:R-:W1:Y:S02]  /*0650*/  LDCU.64 UR4, c[0x0][0x3a8] ;  /* 0x00007500ff0477ac */ /* 0x000e640008000a00 */
[----:B------:R-:W3:Y:S03]  /*0660*/  @!P6 LDG.E R52, desc[UR8][R6.64+0x48] ;  /* 0x000048080634e981 */ /* 0x000ee6000c1e1900 */
[----:B------:R-:W-:Y:S06]  /*0670*/  BAR.SYNC.DEFER_BLOCKING 0x0 ;  /* 0x0000000000007b1d */ /* 0x000fec0000010000 */
[----:B------:R0:W5:Y:S01]  /*0680*/  @!P1 LDG.E R3, desc[UR8][R4.64+0x4] ;  /* 0x0000040804039981 */ /* 0x000162000c1e1900 */
[----:B------:R-:W-:-:S02]  /*0690*/  IMAD.MOV.U32 R32, RZ, RZ, -0x1 ;  /* 0xffffffffff207424 */ /* 0x000fc400078e00ff */
[----:B------:R-:W-:Y:S01]  /*06a0*/  IMAD.MOV.U32 R33, RZ, RZ, -0x1 ;  /* 0xffffffffff217424 */ /* 0x000fe200078e00ff */
[----:B------:R0:W5:Y:S01]  /*06b0*/  @!P0 LDG.E R2, desc[UR8][R4.64] ;  /* 0x0000000804028981 */ /* 0x000162000c1e1900 */
[----:B--2---:R-:W-:Y:S01]  /*06c0*/  @!P1 LOP3.LUT R30, R8, 0x80000000, RZ, 0x3c, !PT ;  /* 0x80000000081e9812 */ /* 0x004fe200078e3cff */
[----:B------:R-:W-:Y:S01]  /*06d0*/  IMAD.MOV.U32 R29, RZ, RZ, -0x1 ;  /* 0xffffffffff1d7424 */ /* 0x000fe200078e00ff */
[----:B------:R-:W-:Y:S01]  /*06e0*/  ISETP.NE.AND P1, PT, R45, RZ, PT ;  /* 0x000000ff2d00720c */ /* 0x000fe20003f25270 */
[----:B------:R2:W5:Y:S01]  /*06f0*/  @!P2 LDG.E R24, desc[UR8][R4.64+0x38] ;  /* 0x000038080418a981 */ /* 0x000562000c1e1900 */
[----:B-1----:R-:W-:-:S03]  /*0700*/  UIADD3 UR7, UPT, UPT, UR4, 0x6, URZ ;  /* 0x0000000604077890 */ /* 0x002fc6000fffe0ff */
[----:B------:R2:W5:Y:S01]  /*0710*/  @!P3 LDG.E R25, desc[UR8][R4.64+0x3c] ;  /* 0x00003c080419b981 */ /* 0x000562000c1e1900 */
[----:B------:R-:W-:-:S03]  /*0720*/  UIADD3 UR5, UPT, UPT, -UR4, UR5, URZ ;  /* 0x0000000504057290 */ /* 0x000fc6000fffe1ff */
[----:B------:R2:W5:Y:S04]  /*0730*/  @!P4 LDG.E R26, desc[UR8][R4.64+0x40] ;  /* 0x00004008041ac981 */ /* 0x000568000c1e1900 */
[----:B----4-:R-:W-:Y:S01]  /*0740*/  @!P1 LOP3.LUT R31, R10, 0x80000000, RZ, 0x3c, !PT ;  /* 0x800000000a1f9812 */ /* 0x010fe200078e3cff */
[----:B------:R2:W5:Y:S01]  /*0750*/  @!P1 LDG.E R12, desc[UR8][R4.64+0x8] ;  /* 0x00000808040c9981 */ /* 0x000562000c1e1900 */
[----:B------:R-:W-:-:S03]  /*0760*/  ISETP.NE.AND P1, PT, R48, RZ, PT ;  /* 0x000000ff3000720c */ /* 0x000fc60003f25270 */
[----:B------:R2:W5:Y:S04]  /*0770*/  @!P5 LDG.E R27, desc[UR8][R4.64+0x44] ;  /* 0x00004408041bd981 */ /* 0x000568000c1e1900 */
[----:B------:R2:W5:Y:S06]  /*0780*/  @!P6 LDG.E R28, desc[UR8][R4.64+0x48] ;  /* 0x00004808041ce981 */ /* 0x00056c000c1e1900 */
[----:B---3--:R-:W-:Y:S01]  /*0790*/  @!P1 LOP3.LUT R32, R11, 0x80000000, RZ, 0x3c, !PT ;  /* 0x800000000b209812 */ /* 0x008fe200078e3cff */
[----:B------:R2:W5:Y:S01]  /*07a0*/  @!P1 LDG.E R13, desc[UR8][R4.64+0xc] ;  /* 0x00000c08040d9981 */ /* 0x000562000c1e1900 */
[----:B------:R-:W-:-:S13]  /*07b0*/  ISETP.NE.AND P1, PT, R49, RZ, PT ;  /* 0x000000ff3100720c */ /* 0x000fda0003f25270 */
[----:B------:R-:W-:Y:S01]  /*07c0*/  @!P1 LOP3.LUT R33, R34, 0x80000000, RZ, 0x3c, !PT ;  /* 0x8000000022219812 */ /* 0x000fe200078e3cff */
[----:B------:R2:W5:Y:S01]  /*07d0*/  @!P1 LDG.E R14, desc[UR8][R4.64+0x10] ;  /* 0x00001008040e9981 */ /* 0x000562000c1e1900 */
[----:B------:R-:W-:Y:S01]  /*07e0*/  ISETP.NE.AND P1, PT, R51, RZ, PT ;  /* 0x000000ff3300720c */ /* 0x000fe20003f25270 */
[----:B------:R-:W-:-:S12]  /*07f0*/  IMAD.MOV.U32 R34, RZ, RZ, -0x1 ;  /* 0xffffffffff227424 */ /* 0x000fd800078e00ff */
        /* <DEDUP_REMOVED lines=15> */
[----:B------:R-:W-:Y:S01]  /*08f0*/  IMAD.MOV.U32 R38, RZ, RZ, -0x1 ;  /* 0xffffffffff267424 */ /* 0x000fe200078e00ff */
[----:B------:R-:W-:Y:S02]  /*0900*/  @!P0 LOP3.LUT R29, R61, 0x80000000, RZ, 0x3c, !PT ;  /* 0x800000003d1d8812 */ /* 0x000fe400078e3cff */
[----:B------:R-:W-:-:S09]  /*0910*/  ISETP.NE.AND P0, PT, R60, RZ, PT ;  /* 0x000000ff3c00720c */ /* 0x000fd20003f05270 */
[----:B------:R-:W-:Y:S01]  /*0920*/  @!P1 LOP3.LUT R38, R39, 0x80000000, RZ, 0x3c, !PT ;  /* 0x8000000027269812 */ /* 0x000fe200078e3cff */
[----:B------:R2:W5:Y:S01]  /*0930*/  @!P1 LDG.E R19, desc[UR8][R4.64+0x24] ;  /* 0x0000240804139981 */ /* 0x000562000c1e1900 */
[----:B------:R-:W-:Y:S01]  /*0940*/  ISETP.NE.AND P1, PT, R57, RZ, PT ;  /* 0x000000ff3900720c */ /* 0x000fe20003f25270 */
[----:B------:R-:W-:Y:S02]  /*0950*/  IMAD.MOV.U32 R39, RZ, RZ, -0x1 ;  /* 0xffffffffff277424 */ /* 0x000fe400078e00ff */
[----:B------:R2:W5:Y:S10]  /*0960*/  @!P0 LDG.E R21, desc[UR8][R4.64+0x2c] ;  /* 0x00002c0804158981 */ /* 0x000574000c1e1900 */
[----:B------:R-:W-:Y:S01]  /*0970*/  @!P1 LOP3.LUT R39, R40, 0x80000000, RZ, 0x3c, !PT ;  /* 0x8000000028279812 */ /* 0x000fe200078e3cff */
[----:B------:R-:W-:Y:S01]  /*0980*/  IMAD.MOV.U32 R40, RZ, RZ, -0x1 ;  /* 0xffffffffff287424 */ /* 0x000fe200078e00ff */
[----:B------:R2:W5:Y:S01]  /*0990*/  @!P1 LDG.E R20, desc[UR8][R4.64+0x28] ;  /* 0x0000280804149981 */ /* 0x000562000c1e1900 */
[----:B------:R-:W-:-:S02]  /*09a0*/  @!P0 LOP3.LUT R40, R41, 0x80000000, RZ, 0x3c, !PT ;  /* 0x8000000029288812 */ /* 0x000fc400078e3cff */
[----:B------:R-:W-:Y:S02]  /*09b0*/  ISETP.NE.AND P1, PT, R58, RZ, PT ;  /* 0x000000ff3a00720c */ /* 0x000fe40003f25270 */
[----:B------:R-:W-:Y:S01]  /*09c0*/  ISETP.NE.AND P0, PT, R59, RZ, PT ;  /* 0x000000ff3b00720c */ /* 0x000fe20003f05270 */
[----:B------:R-:W-:Y:S01]  /*09d0*/  IMAD.MOV.U32 R41, RZ, RZ, -0x1 ;  /* 0xffffffffff297424 */ /* 0x000fe200078e00ff */
[----:B------:R-:W-:Y:S02]  /*09e0*/  UMOV UR4, 0x400 ;  /* 0x0000040000047882 */ /* 0x000fe40000000000 */
[----:B0-----:R-:W-:-:S07]  /*09f0*/  ULEA UR4, UR6, UR4, 0x18 ;  /* 0x0000000406047291 */ /* 0x001fce000f8ec0ff */
[----:B------:R2:W5:Y:S02]  /*0a00*/  @!P1 LDG.E R23, desc[UR8][R4.64+0x34] ;  /* 0x0000340804179981 */ /* 0x000564000c1e1900 */
[----:B------:R-:W-:Y:S02]  /*0a10*/  @!P0 LOP3.LUT R41, R42, 0x80000000, RZ, 0x3c, !PT ;  /* 0x800000002a298812 */ /* 0x000fe400078e3cff */
[----:B------:R2:W5:Y:S01]  /*0a20*/  @!P0 LDG.E R22, desc[UR8][R4.64+0x30] ;  /* 0x0000300804168981 */ /* 0x000562000c1e1900 */
[----:B------:R-:W0:Y:S01]  /*0a30*/  S2R R42, SR_LANEID ;  /* 0x00000000002a7919 */ /* 0x000e220000000000 */
[----:B------:R-:W-:Y:S01]  /*0a40*/  IMAD.MOV.U32 R45, RZ, RZ, -0x1 ;  /* 0xffffffffff2d7424 */ /* 0x000fe200078e00ff */
[----:B------:R-:W-:Y:S02]  /*0a50*/  @!P3 LOP3.LUT R45, R47, 0x80000000, RZ, 0x3c, !PT ;  /* 0x800000002f2db812 */ /* 0x000fe400078e3cff */
[----:B------:R-:W-:Y:S01]  /*0a60*/  LEA R47, R0, UR4, 0x2 ;  /* 0x00000004002f7c11 */ /* 0x000fe2000f8e10ff */
[----:B------:R-:W-:Y:S01]  /*0a70*/  IMAD.MOV.U32 R44, RZ, RZ, -0x1 ;  /* 0xffffffffff2c7424 */ /* 0x000fe200078e00ff */
[----:B------:R-:W-:-:S02]  /*0a80*/  SHF.R.U32.HI R124, RZ, 0x5, R0 ;  /* 0x00000005ff7c7819 */ /* 0x000fc40000011600 */
[----:B------:R-:W-:Y:S01]  /*0a90*/  @!P2 LOP3.LUT R44, R46, 0x80000000, RZ, 0x3c, !PT ;  /* 0x800000002e2ca812 */ /* 0x000fe200078e3cff */
[----:B------:R-:W-:Y:S02]  /*0aa0*/  IMAD R51, R0, 0x80, R47 ;  /* 0x0000008000337824 */ /* 0x000fe400078e022f */
[----:B------:R-:W-:Y:S01]  /*0ab0*/  IMAD.MOV.U32 R46, RZ, RZ, -0x1 ;  /* 0xffffffffff2e7424 */ /* 0x000fe200078e00ff */
[----:B------:R-:W-:Y:S01]  /*0ac0*/  @!P4 LOP3.LUT R46, R50, 0x80000000, RZ, 0x3c, !PT ;  /* 0x80000000322ec812 */ /* 0x000fe200078e3cff */
[----:B------:R-:W-:Y:S01]  /*0ad0*/  IMAD.MOV.U32 R43, RZ, RZ, -0x1 ;  /* 0xffffffffff2b7424 */ /* 0x000fe200078e00ff */
[----:B------:R-:W-:Y:S01]  /*0ae0*/  @!P1 LOP3.LUT R43, R62, 0x80000000, RZ, 0x3c, !PT ;  /* 0x800000003e2b9812 */ /* 0x000fe200078e3cff */
[----:B------:R-:W-:Y:S01]  /*0af0*/  IMAD.MOV.U32 R48, RZ, RZ, -0x1 ;  /* 0xffffffffff307424 */ /* 0x000fe200078e00ff */
[----:B------:R-:W-:Y:S01]  /*0b00*/  @!P5 LOP3.LUT R48, R9, 0x80000000, RZ, 0x3c, !PT ;  /* 0x800000000930d812 */ /* 0x000fe200078e3cff */
[----:B------:R-:W-:Y:S01]  /*0b10*/  IMAD.MOV.U32 R49, RZ, RZ, -0x1 ;  /* 0xffffffffff317424 */ /* 0x000fe200078e00ff */
[----:B------:R-:W-:Y:S01]  /*0b20*/  @!P6 LOP3.LUT R49, R52, 0x80000000, RZ, 0x3c, !PT ;  /* 0x800000003431e812 */ /* 0x000fe200078e3cff */
[----:B------:R-:W-:Y:S01]  /*0b30*/  IMAD R53, R0, -0x38, R51 ;  /* 0xffffffc800357824 */ /* 0x000fe200078e0233 */
[----:B------:R-:W-:Y:S01]  /*0b40*/  LEA R50, R124, UR4, 0x2 ;  /* 0x000000047c327c11 */ /* 0x000fe2000f8e10ff */
[----:B--2---:R-:W-:Y:S06]  /*0b50*/  BAR.SYNC.DEFER_BLOCKING 0x0 ;  /* 0x0000000000007b1d */ /* 0x004fec0000010000 */
.L_x_222:
[----:B------:R-:W-:Y:S01]  /*0b60*/  UISETP.LT.AND UP0, UPT, UR5, 0x6, UPT ;  /* 0x000000060500788c */ /* 0x000fe2000bf01270 */
[----:B------:R-:W-:Y:S01]  /*0b70*/  STS [R47], RZ ;  /* 0x000000ff2f007388 */ /* 0x000fe20000000800 */
[----:B------:R-:W-:Y:S01]  /*0b80*/  UIADD3 UR6, UPT, UPT, UR7, -0x6, URZ ;  /* 0xfffffffa07067890 */ /* 0x000fe2000fffe0ff */
[----:B0-----:R-:W-:Y:S01]  /*0b90*/  ISETP.NE.AND P1, PT, R42, 0x1f, PT ;  /* 0x0000001f2a00780c */ /* 0x001fe20003f25270 */
[----:B------:R-:W-:Y:S01]  /*0ba0*/  USEL UR4, UR5, 0x6, UP0 ;  /* 0x0000000605047887 */ /* 0x000fe20008000000 */
[----:B------:R-:W-:Y:S01]  /*0bb0*/  STS [R47+0x400], RZ ;  /* 0x000400ff2f007388 */ /* 0x000fe20000000800 */
[C---:B------:R-:W-:Y:S01]  /*0bc0*/  ISETP.NE.AND P2, PT, R124.reuse, 0x6, PT ;  /* 0x000000067c00780c */ /* 0x040fe20003f45270 */
[----:B------:R-:W-:Y:S01]  /*0bd0*/  UISETP.GE.AND UP0, UPT, UR7, UR10, UPT ;  /* 0x0000000a0700728c */ /* 0x000fe2000bf06270 */
[----:B-1----:R-:W-:Y:S01]  /*0be0*/  SHF.R.U32.HI R4, RZ, UR6, R29 ;  /* 0x00000006ff047c19 */ /* 0x002fe2000801161d */
[----:B------:R-:W-:Y:S01]  /*0bf0*/  UBMSK UR4, URZ, UR4 ;  /* 0x00000004ff04729b */ /* 0x000fe20008000000 */
[----:B------:R-:W-:Y:S01]  /*0c00*/  STS [R47+0x800], RZ ;  /* 0x000800ff2f007388 */ /* 0x000fe20000000800 */
[----:B------:R-:W-:-:S03]  /*0c10*/  ISETP.NE.AND P3, PT, R124, 0x7, PT ;  /* 0x000000077c00780c */ /* 0x000fc60003f65270 */
[----:B------:R-:W-:Y:S01]  /*0c20*/  STS [R47+0xc00], RZ ;  /* 0x000c00ff2f007388 */ /* 0x000fe20000000800 */
[----:B------:R-:W-:-:S03]  /*0c30*/  LOP3.LUT R4, R4, UR4, RZ, 0xc0, !PT ;  /* 0x0000000404047c12 */ /* 0x000fc6000f8ec0ff */
[----:B------:R-:W-:Y:S02]  /*0c40*/  STS [R47+0x1000], RZ ;  /* 0x001000ff2f007388 */ /* 0x000fe40000000800 */
[----:B------:R-:W-:Y:S01]  /*0c50*/  IMAD.SHL.U32 R5, R4, 0x400, RZ ;  /* 0x0000040004057824 */ /* 0x000fe200078e00ff */
[----:B------:R-:W-:Y:S01]  /*0c60*/  SHF.R.U32.HI R4, RZ, 0x4, R4 ;  /* 0x00000004ff047819 */ /* 0x000fe20000011604 */
[----:B------:R-:W-:Y:S03]  /*0c70*/  STS [R47+0x1400], RZ ;  /* 0x001400ff2f007388 */ /* 0x000fe60000000800 */
[----:B------:R-:W-:Y:S01]  /*0c80*/  LOP3.LUT R54, R5, 0x7c00, RZ, 0xc0, !PT ;  /* 0x00007c0005367812 */ /* 0x000fe200078ec0ff */
[----:B------:R-:W-:Y:S01]  /*0c90*/  STS [R47+0x1800], RZ ;  /* 0x001800ff2f007388 */ /* 0x000fe20000000800 */
[----:B------:R-:W-:-:S03]  /*0ca0*/  LOP3.LUT R4, R4, 0xffffffe, RZ, 0xc0, !PT ;  /* 0x0ffffffe04047812 */ /* 0x000fc600078ec0ff */
[----:B------:R-:W-:Y:S01]  /*0cb0*/  STS [R47+0x1c00], RZ ;  /* 0x001c00ff2f007388 */ /* 0x000fe20000000800 */
[----:B------:R-:W-:Y:S02]  /*0cc0*/  IADD3 R54, PT, PT, R4, R47, R54 ;  /* 0x0000002f04367210 */ /* 0x000fe40007ffe036 */
[----:B------:R-:W-:Y:S01]  /*0cd0*/  SHF.R.U32.HI R4, RZ, UR6, R30 ;  /* 0x00000006ff047c19 */ /* 0x000fe2000801161e */
[----:B------:R-:W-:Y:S03]  /*0ce0*/  STS [R47+0x2000], RZ ;  /* 0x002000ff2f007388 */ /* 0x000fe60000000800 */
[----:B------:R-:W-:Y:S01]  /*0cf0*/  LOP3.LUT R4, R4, UR4, RZ, 0xc0, !PT ;  /* 0x0000000404047c12 */ /* 0x000fe2000f8ec0ff */
[----:B------:R-:W-:Y:S04]  /*0d00*/  STS [R47+0x2400], RZ ;  /* 0x002400ff2f007388 */ /* 0x000fe80000000800 */
[----:B------:R-:W-:Y:S01]  /*0d10*/  STS [R47+0x2800], RZ ;  /* 0x002800ff2f007388 */ /* 0x000fe20000000800 */
[----:B------:R-:W-:Y:S01]  /*0d20*/  IMAD.SHL.U32 R5, R4, 0x400, RZ ;  /* 0x0000040004057824 */ /* 0x000fe200078e00ff */
[----:B------:R-:W-:-:S02]  /*0d30*/  SHF.R.U32.HI R4, RZ, 0x4, R4 ;  /* 0x00000004ff047819 */ /* 0x000fc40000011604 */
[----:B------:R-:W-:Y:S02]  /*0d40*/  STS [R47+0x2c00], RZ ;  /* 0x002c00ff2f007388 */ /* 0x000fe40000000800 */
[----:B------:R-:W-:Y:S02]  /*0d50*/  LOP3.LUT R56, R5, 0x7c00, RZ, 0xc0, !PT ;  /* 0x00007c0005387812 */ /* 0x000fe400078ec0ff */
        /* <DEDUP_REMOVED lines=32> */
[----:B------:R-:W0:Y:S02]  /*0f60*/  LDS.U16 R52, [R54] ;  /* 0x0000000036347984 */ /* 0x000e240000000400 */
[----:B0-----:R-:W-:-:S05]  /*0f70*/  VIADD R5, R52, 0x1 ;  /* 0x0000000134057836 */ /* 0x001fca0000000000 */
[----:B------:R0:W-:Y:S04]  /*0f80*/  STS.U16 [R54], R5 ;  /* 0x0000000536007388 */ /* 0x0001e80000000400 */
[----:B------:R-:W1:Y:S01]  /*0f90*/  LDS.U16 R57, [R56] ;  /* 0x0000000038397984 */ /* 0x000e620000000400 */
[----:B0-----:R-:W-:Y:S01]  /*0fa0*/  IMAD.SHL.U32 R5, R4, 0x400, RZ ;  /* 0x0000040004057824 */ /* 0x001fe200078e00ff */
[----:B------:R-:W-:-:S04]  /*0fb0*/  SHF.R.U32.HI R4, RZ, 0x4, R4 ;  /* 0x00000004ff047819 */ /* 0x000fc80000011604 */
[----:B------:R-:W-:Y:S02]  /*0fc0*/  LOP3.LUT R60, R5, 0x7c00, RZ, 0xc0, !PT ;  /* 0x00007c00053c7812 */ /* 0x000fe400078ec0ff */
[----:B------:R-:W-:-:S04]  /*0fd0*/  LOP3.LUT R4, R4, 0xffffffe, RZ, 0xc0, !PT ;  /* 0x0ffffffe04047812 */ /* 0x000fc800078ec0ff */
[----:B------:R-:W-:Y:S02]  /*0fe0*/  IADD3 R60, PT, PT, R4, R47, R60 ;  /* 0x0000002f043c7210 */ /* 0x000fe40007ffe03c */
[----:B------:R-:W-:-:S04]  /*0ff0*/  SHF.R.U32.HI R4, RZ, UR6, R33 ;  /* 0x00000006ff047c19 */ /* 0x000fc80008011621 */
[----:B------:R-:W-:-:S05]  /*1000*/  LOP3.LUT R4, R4, UR4, RZ, 0xc0, !PT ;  /* 0x0000000404047c12 */ /* 0x000fca000f8ec0ff */
[----:B------:R-:W-:Y:S01]  /*1010*/  IMAD.SHL.U32 R6, R4, 0x400, RZ ;  /* 0x0000040004067824 */ /* 0x000fe200078e00ff */
[----:B------:R-:W-:-:S04]  /*1020*/  SHF.R.U32.HI R4, RZ, 0x4, R4 ;  /* 0x00000004ff047819 */ /* 0x000fc80000011604 */
[----:B------:R-:W-:Y:S02]  /*1030*/  LOP3.LUT R6, R6, 0x7c00, RZ, 0xc0, !PT ;  /* 0x00007c0006067812 */ /* 0x000fe400078ec0ff */
[----:B------:R-:W-:-:S04]  /*1040*/  LOP3.LUT R4, R4, 0xffffffe, RZ, 0xc0, !PT ;  /* 0x0ffffffe04047812 */ /* 0x000fc800078ec0ff */
[----:B------:R-:W-:Y:S01]  /*1050*/  IADD3 R62, PT, PT, R4, R47, R6 ;  /* 0x0000002f043e7210 */ /* 0x000fe20007ffe006 */
[----:B-1----:R-:W-:Y:S01]  /*1060*/  VIADD R7, R57, 0x1 ;  /* 0x0000000139077836 */ /* 0x002fe20000000000 */
[----:B------:R-:W-:-:S04]  /*1070*/  SHF.R.U32.HI R4, RZ, UR6, R34 ;  /* 0x00000006ff047c19 */ /* 0x000fc80008011622 */
[----:B------:R-:W-:Y:S01]  /*1080*/  STS.U16 [R56], R7 ;  /* 0x0000000738007388 */ /* 0x000fe20000000400 */
[----:B------:R-:W-:-:S03]  /*1090*/  LOP3.LUT R4, R4, UR4, RZ, 0xc0, !PT ;  /* 0x0000000404047c12 */ /* 0x000fc6000f8ec0ff */
        /* <DEDUP_REMOVED lines=129> */
[----:B------:R-:W-:Y:S01]  /*18b0*/  SHF.R.U32.HI R4, RZ, UR6, R49 ;  /* 0x00000006ff047c19 */ /* 0x000fe20008011631 */
[----:B------:R-:W0:Y:S03]  /*18c0*/  S2UR UR6, SR_CgaCtaId ;  /* 0x00000000000679c3 */ /* 0x000e260000008800 */
[----:B------:R-:W-:Y:S01]  /*18d0*/  LOP3.LUT R4, R4, UR4, RZ, 0xc0, !PT ;  /* 0x0000000404047c12 */ /* 0x000fe2000f8ec0ff */
[----:B------:R-:W-:-:S04]  /*18e0*/  UMOV UR4, 0x400 ;  /* 0x0000040000047882 */ /* 0x000fc80000000000 */
[----:B------:R-:W-:Y:S01]  /*18f0*/  IMAD.SHL.U32 R6, R4, 0x400, RZ ;  /* 0x0000040004067824 */ /* 0x000fe200078e00ff */
[----:B------:R-:W-:-:S04]  /*1900*/  SHF.R.U32.HI R4, RZ, 0x4, R4 ;  /* 0x00000004ff047819 */ /* 0x000fc80000011604 */
[----:B------:R-:W-:Y:S02]  /*1910*/  LOP3.LUT R6, R6, 0x7c00, RZ, 0xc0, !PT ;  /* 0x00007c0006067812 */ /* 0x000fe400078ec0ff */
[----:B------:R-:W-:-:S04]  /*1920*/  LOP3.LUT R4, R4, 0xffffffe, RZ, 0xc0, !PT ;  /* 0x0ffffffe04047812 */ /* 0x000fc800078ec0ff */
[----:B------:R-:W-:Y:S01]  /*1930*/  IADD3 R90, PT, PT, R4, R47, R6 ;  /* 0x0000002f045a7210 */ /* 0x000fe20007ffe006 */
[----:B-1----:R-:W-:Y:S01]  /*1940*/  VIADD R7, R85, 0x1 ;  /* 0x0000000155077836 */ /* 0x002fe20000000000 */
[----:B0-----:R-:W-:-:S04]  /*1950*/  ULEA UR4, UR6, UR4, 0x18 ;  /* 0x0000000406047291 */ /* 0x001fc8000f8ec0ff */
[----:B------:R-:W-:Y:S04]  /*1960*/  STS.U16 [R84], R7 ;  /* 0x0000000754007388 */ /* 0x000fe80000000400 */
[----:B------:R-:W0:Y:S02]  /*1970*/  LDS.U16 R87, [R86] ;  /* 0x0000000056577984 */ /* 0x000e240000000400 */
[----:B0-----:R-:W-:-:S05]  /*1980*/  VIADD R5, R87, 0x1 ;  /* 0x0000000157057836 */ /* 0x001fca0000000000 */
[----:B------:R-:W-:Y:S04]  /*1990*/  STS.U16 [R86], R5 ;  /* 0x0000000556007388 */ /* 0x000fe80000000400 */
[----:B------:R-:W0:Y:S02]  /*19a0*/  LDS.U16 R89, [R88] ;  /* 0x0000000058597984 */ /* 0x000e240000000400 */
[----:B0-----:R-:W-:-:S05]  /*19b0*/  VIADD R7, R89, 0x1 ;  /* 0x0000000159077836 */ /* 0x001fca0000000000 */
[----:B------:R-:W-:Y:S04]  /*19c0*/  STS.U16 [R88], R7 ;  /* 0x0000000758007388 */ /* 0x000fe80000000400 */
[----:B------:R-:W0:Y:S02]  /*19d0*/  LDS.U16 R91, [R90] ;  /* 0x000000005a5b7984 */ /* 0x000e240000000400 */
[----:B0-----:R-:W-:-:S05]  /*19e0*/  VIADD R5, R91, 0x1 ;  /* 0x000000015b057836 */ /* 0x001fca0000000000 */
[----:B------:R-:W-:Y:S01]  /*19f0*/  STS.U16 [R90], R5 ;  /* 0x000000055a007388 */ /* 0x000fe20000000400 */
[----:B------:R-:W-:Y:S06]  /*1a00*/  BAR.SYNC.DEFER_BLOCKING 0x0 ;  /* 0x0000000000007b1d */ /* 0x000fec0000010000 */
[----:B------:R-:W-:Y:S04]  /*1a10*/  LDS R92, [R51] ;  /* 0x00000000335c7984 */ /* 0x000fe80000000800 */
[----:B------:R-:W0:Y:S04]  /*1a20*/  LDS R93, [R51+0x4] ;  /* 0x00000400335d7984 */ /* 0x000e280000000800 */
[----:B------:R-:W1:Y:S04]  /*1a30*/  LDS R94, [R51+0x8] ;  /* 0x00000800335e7984 */ /* 0x000e680000000800 */
[----:B------:R-:W2:Y:S04]  /*1a40*/  LDS R95, [R51+0xc] ;  /* 0x00000c00335f7984 */ /* 0x000ea80000000800 */
[----:B------:R-:W3:Y:S04]  /*1a50*/  LDS R96, [R51+0x10] ;  /* 0x0000100033607984 */ /* 0x000ee80000000800 */
[----:B------:R-:W4:Y:S04]  /*1a60*/  LDS R97, [R51+0x14] ;  /* 0x0000140033617984 */ /* 0x000f280000000800 */
[----:B------:R-:W4:Y:S04]  /*1a70*/  LDS R98, [R51+0x18] ;  /* 0x0000180033627984 */ /* 0x000f280000000800 */
[----:B------:R-:W4:Y:S04]  /*1a80*/  LDS R99, [R51+0x1c] ;  /* 0x00001c0033637984 */ /* 0x000f280000000800 */
[----:B------:R-:W4:Y:S04]  /*1a90*/  LDS R100, [R51+0x20] ;  /* 0x0000200033647984 */ /* 0x000f280000000800 */
[----:B------:R-:W4:Y:S04]  /*1aa0*/  LDS R101, [R51+0x24] ;  /* 0x0000240033657984 */ /* 0x000f280000000800 */
[----:B------:R-:W4:Y:S04]  /*1ab0*/  LDS R102, [R51+0x28] ;  /* 0x0000280033667984 */ /* 0x000f280000000800 */
[----:B------:R-:W4:Y:S01]  /*1ac0*/  LDS R103, [R51+0x2c] ;  /* 0x00002c0033677984 */ /* 0x000f220000000800 */
[----:B0-----:R-:W-:-:S03]  /*1ad0*/  IMAD.IADD R93, R92, 0x1, R93 ;  /* 0x000000015c5d7824 */ /* 0x001fc600078e025d */
[----:B------:R-:W0:Y:S01]  /*1ae0*/  LDS R104, [R51+0x30] ;  /* 0x0000300033687984 */ /* 0x000e220000000800 */
[----:B-1----:R-:W-:-:S03]  /*1af0*/  IMAD.IADD R94, R94, 0x1, R93 ;  /* 0x000000015e5e7824 */ /* 0x002fc600078e025d */
[----:B------:R-:W1:Y:S01]  /*1b00*/  LDS R105, [R51+0x34] ;  /* 0x0000340033697984 */ /* 0x000e620000000800 */
[----:B--2---:R-:W-:-:S03]  /*1b10*/  IMAD.IADD R95, R95, 0x1, R94 ;  /* 0x000000015f5f7824 */ /* 0x004fc600078e025e */
[----:B------:R-:W2:Y:S01]  /*1b20*/  LDS R106, [R51+0x38] ;  /* 0x00003800336a7984 */ /* 0x000ea20000000800 */
[----:B---3--:R-:W-:-:S03]  /*1b30*/  IMAD.IADD R96, R96, 0x1, R95 ;  /* 0x0000000160607824 */ /* 0x008fc600078e025f */
[----:B------:R-:W3:Y:S01]  /*1b40*/  LDS R107, [R51+0x3c] ;  /* 0x00003c00336b7984 */ /* 0x000ee20000000800 */
[----:B----4-:R-:W-:-:S03]  /*1b50*/  IMAD.IADD R97, R97, 0x1, R96 ;  /* 0x0000000161617824 */ /* 0x010fc600078e0260 */
[----:B------:R-:W4:Y:S01]  /*1b60*/  LDS R108, [R51+0x40] ;  /* 0x00004000336c7984 */ /* 0x000f220000000800 */
[----:B------:R-:W-:-:S03]  /*1b70*/  IMAD.IADD R98, R98, 0x1, R97 ;  /* 0x0000000162627824 */ /* 0x000fc600078e0261 */
        /* <DEDUP_REMOVED lines=31> */
[----:B------:R-:W-:-:S04]  /*1d70*/  IMAD.IADD R114, R114, 0x1, R113 ;  /* 0x0000000172727824 */ /* 0x000fc800078e0271 */
[----:B0-----:R-:W-:-:S04]  /*1d80*/  IMAD.IADD R115, R115, 0x1, R114 ;  /* 0x0000000173737824 */ /* 0x001fc800078e0272 */
[----:B-1----:R-:W-:-:S04]  /*1d90*/  IMAD.IADD R116, R116, 0x1, R115 ;  /* 0x0000000174747824 */ /* 0x002fc800078e0273 */
[----:B--2---:R-:W-:-:S04]  /*1da0*/  IMAD.IADD R117, R117, 0x1, R116 ;  /* 0x0000000175757824 */ /* 0x004fc800078e0274 */
[----:B---3--:R-:W-:-:S04]  /*1db0*/  IMAD.IADD R118, R118, 0x1, R117 ;  /* 0x0000000176767824 */ /* 0x008fc800078e0275 */
[----:B----4-:R-:W-:-:S04]  /*1dc0*/  IMAD.IADD R119, R119, 0x1, R118 ;  /* 0x0000000177777824 */ /* 0x010fc800078e0276 */
[----:B------:R-:W-:-:S04]  /*1dd0*/  IMAD.IADD R120, R120, 0x1, R119 ;  /* 0x0000000178787824 */ /* 0x000fc800078e0277 */
[----:B------:R-:W-:-:S04]  /*1de0*/  IMAD.IADD R121, R121, 0x1, R120 ;  /* 0x0000000179797824 */ /* 0x000fc800078e0278 */
[----:B------:R-:W-:-:S04]  /*1df0*/  IMAD.IADD R122, R122, 0x1, R121 ;  /* 0x000000017a7a7824 */ /* 0x000fc800078e0279 */
[----:B------:R-:W-:-:S04]  /*1e00*/  IMAD.IADD R123, R123, 0x1, R122 ;  /* 0x000000017b7b7824 */ /* 0x000fc800078e027a */
[----:B------:R-:W-:-:S05]  /*1e10*/  IMAD.IADD R125, R4, 0x1, R123 ;  /* 0x00000001047d7824 */ /* 0x000fca00078e027b */
        /* <DEDUP_REMOVED lines=8> */
[----:B------:R-:W0:Y:S02]  /*1ea0*/  SHFL.UP P0, R126, R127, 0x10, RZ ;  /* 0x060000007f7e7989 */ /* 0x000e2400000000ff */
[----:B0-----:R-:W-:Y:S01]  /*1eb0*/  @P0 IMAD.IADD R126, R127, 0x1, R126 ;  /* 0x000000017f7e0824 */ /* 0x001fe200078e027e */
[----:B------:R-:W-:-:S03]  /*1ec0*/  ISETP.NE.AND P0, PT, R124, 0x1, PT ;  /* 0x000000017c00780c */ /* 0x000fc60003f05270 */
[----:B------:R-:W-:Y:S01]  /*1ed0*/  IMAD.IADD R125, R126, 0x1, -R125 ;  /* 0x000000017e7d7824 */ /* 0x000fe200078e0a7d */
[----:B------:R-:W-:Y:S01]  /*1ee0*/  @!P1 STS [R50+0x8400], R126 ;  /* 0x0084007e32009388 */ /* 0x000fe20000000800 */
[----:B------:R-:W-:Y:S01]  /*1ef0*/  BAR.SYNC.DEFER_BLOCKING 0x0 ;  /* 0x0000000000007b1d */ /* 0x000fe20000010000 */
[----:B------:R-:W-:-:S05]  /*1f00*/  ISETP.NE.AND P1, PT, R124, 0x4, PT ;  /* 0x000000047c00780c */ /* 0x000fca0003f25270 */
[----:B------:R-:W0:Y:S04]  /*1f10*/  LDS.128 R4, [UR4+0x8400] ;  /* 0x00840004ff047984 */ /* 0x000e280008000c00 */
[----:B------:R-:W1:Y:S01]  /*1f20*/  LDS.128 R8, [UR4+0x8410] ;  /* 0x00841004ff087984 */ /* 0x000e620008000c00 */
[C---:B0-----:R-:W-:Y:S01]  /*1f30*/  SEL R55, R4.reuse, R55, !P0 ;  /* 0x0000003704377207 */ /* 0x041fe20004000000 */
[----:B------:R-:W-:Y:S01]  /*1f40*/  IMAD.IADD R5, R4, 0x1, R5 ;  /* 0x0000000104057824 */ /* 0x000fe200078e0205 */
[----:B------:R-:W-:-:S03]  /*1f50*/  ISETP.NE.AND P0, PT, R124, 0x2, PT ;  /* 0x000000027c00780c */ /* 0x000fc60003f05270 */
[----:B------:R-:W-:Y:S01]  /*1f60*/  IMAD.IADD R6, R6, 0x1, R5 ;  /* 0x0000000106067824 */ /* 0x000fe200078e0205 */
[----:B------:R-:W-:Y:S02]  /*1f70*/  SEL R55, R5, R55, !P0 ;  /* 0x0000003705377207 */ /* 0x000fe40004000000 */
[----:B------:R-:W-:Y:S01]  /*1f80*/  ISETP.NE.AND P0, PT, R124, 0x3, PT ;  /* 0x000000037c00780c */ /* 0x000fe20003f05270 */
[----:B------:R-:W-:-:S03]  /*1f90*/  IMAD.IADD R7, R7, 0x1, R6 ;  /* 0x0000000107077824 */ /* 0x000fc600078e0206 */
[----:B------:R-:W-:Y:S01]  /*1fa0*/  SEL R55, R6, R55, !P0 ;  /* 0x0000003706377207 */ /* 0x000fe20004000000 */
[C---:B-1----:R-:W-:Y:S01]  /*1fb0*/  IMAD.IADD R8, R7.reuse, 0x1, R8 ;  /* 0x0000000107087824 */ /* 0x042fe200078e0208 */
[----:B------:R-:W-:Y:S02]  /*1fc0*/  ISETP.NE.AND P0, PT, R124, 0x5, PT ;  /* 0x000000057c00780c */ /* 0x000fe40003f05270 */
[----:B------:R-:W-:Y:S01]  /*1fd0*/  SEL R55, R7, R55, !P1 ;  /* 0x0000003707377207 */ /* 0x000fe20004800000 */
[----:B------:R-:W-:Y:S01]  /*1fe0*/  IMAD.IADD R9, R9, 0x1, R8 ;  /* 0x0000000109097824 */ /* 0x000fe200078e0208 */
[----:B------:R-:W-:Y:S02]  /*1ff0*/  ISETP.NE.AND P1, PT, R42, RZ, PT ;  /* 0x000000ff2a00720c */ /* 0x000fe40003f25270 */
[----:B------:R-:W-:Y:S01]  /*2000*/  SEL R55, R8, R55, !P0 ;  /* 0x0000003708377207 */ /* 0x000fe20004000000 */
[----:B------:R-:W-:Y:S01]  /*2010*/  IMAD.IADD R10, R10, 0x1, R9 ;  /* 0x000000010a0a7824 */ /* 0x000fe200078e0209 */
[----:B------:R-:W-:-:S02]  /*2020*/  ISETP.GT.U32.AND P0, PT, R0, 0x1f, PT ;  /* 0x0000001f0000780c */ /* 0x000fc40003f04070 */
[----:B------:R-:W-:Y:S01]  /*2030*/  SEL R55, R9, R55, !P2 ;  /* 0x0000003709377207 */ /* 0x000fe20005000000 */
[----:B------:R-:W-:Y:S01]  /*2040*/  IMAD.IADD R11, R11, 0x1, R10 ;  /* 0x000000010b0b7824 */ /* 0x000fe200078e020a */
[----:B------:R-:W-:Y:S02]  /*2050*/  ISETP.GT.U32.OR P2, PT, R0, 0x1f, P1 ;  /* 0x0000001f0000780c */ /* 0x000fe40000f44470 */
[----:B------:R-:W-:Y:S02]  /*2060*/  SEL R4, R125, RZ, P1 ;  /* 0x000000ff7d047207 */ /* 0x000fe40000800000 */
[----:B------:R-:W-:-:S05]  /*2070*/  SEL R55, R10, R55, !P3 ;  /* 0x000000370a377207 */ /* 0x000fca0005800000 */
[----:B------:R-:W-:Y:S01]  /*2080*/  @P0 IMAD.IADD R125, R55, 0x1, R4 ;  /* 0x00000001377d0824 */ /* 0x000fe200078e0204 */
[----:B------:R-:W-:-:S03]  /*2090*/  ISETP.NE.AND P0, PT, R0, RZ, PT ;  /* 0x000000ff0000720c */ /* 0x000fc60003f05270 */
[----:B------:R-:W-:-:S05]  /*20a0*/  @!P2 IMAD.U32 R125, R11, 0x10000, RZ ;  /* 0x000100000b7da824 */ /* 0x000fca00078e00ff */
[----:B------:R-:W-:Y:S01]  /*20b0*/  @!P2 STS [UR4+0x8428], R125 ;  /* 0x0084287dff00a988 */ /* 0x000fe20008000804 */
[----:B------:R-:W-:Y:S06]  /*20c0*/  BAR.SYNC.DEFER_BLOCKING 0x0 ;  /* 0x0000000000007b1d */ /* 0x000fec0000010000 */
[----:B------:R-:W0:Y:S02]  /*20d0*/  LDS R4, [UR4+0x8428] ;  /* 0x00842804ff047984 */ /* 0x000e240008000800 */
[----:B0-----:R-:W-:-:S05]  /*20e0*/  SEL R4, R4, RZ, P0 ;  /* 0x000000ff04047207 */ /* 0x001fca0000000000 */
[----:B------:R-:W-:-:S04]  /*20f0*/  IMAD.IADD R4, R4, 0x1, R125 ;  /* 0x0000000104047824 */ /* 0x000fc800078e027d */
[--C-:B------:R-:W-:Y:S01]  /*2100*/  IMAD.IADD R92, R92, 0x1, R4.reuse ;  /* 0x000000015c5c7824 */ /* 0x100fe200078e0204 */
[----:B------:R-:W-:Y:S01]  /*2110*/  STS [R51], R4 ;  /* 0x0000000433007388 */ /* 0x000fe20000000800 */
[--C-:B------:R-:W-:Y:S02]  /*2120*/  IMAD.IADD R6, R93, 0x1, R4.reuse ;  /* 0x000000015d067824 */ /* 0x100fe400078e0204 */
[--C-:B------:R-:W-:Y:S01]  /*2130*/  IMAD.IADD R94, R94, 0x1, R4.reuse ;  /* 0x000000015e5e7824 */ /* 0x100fe200078e0204 */
[----:B------:R-:W-:Y:S01]  /*2140*/  STS [R51+0x4], R92 ;  /* 0x0000045c33007388 */ /* 0x000fe20000000800 */
[--C-:B------:R-:W-:Y:S02]  /*2150*/  IMAD.IADD R8, R95, 0x1, R4.reuse ;  /* 0x000000015f087824 */ /* 0x100fe400078e0204 */
[--C-:B------:R-:W-:Y:S01]  /*2160*/  IMAD.IADD R96, R96, 0x1, R4.reuse ;  /* 0x0000000160607824 */ /* 0x100fe200078e0204 */
[----:B------:R-:W-:Y:S01]  /*2170*/  STS [R51+0x8], R6 ;  /* 0x0000080633007388 */ /* 0x000fe20000000800 */
[----:B------:R-:W-:-:S02]  /*2180*/  IMAD.IADD R10, R97, 0x1, R4 ;  /* 0x00000001610a7824 */ /* 0x000fc400078e0204 */
[--C-:B------:R-:W-:Y:S01]  /*2190*/  IMAD.IADD R98, R98, 0x1, R4.reuse ;  /* 0x0000000162627824 */ /* 0x100fe200078e0204 */
[----:B------:R-:W-:Y:S01]  /*21a0*/  STS [R51+0xc], R94 ;  /* 0x00000c5e33007388 */ /* 0x000fe20000000800 */
        /* <DEDUP_REMOVED lines=36> */
[----:B------:R-:W-:-:S03]  /*23f0*/  IMAD.IADD R150, R123, 0x1, R4 ;  /* 0x000000017b967824 */ /* 0x000fc600078e0204 */
[----:B------:R-:W-:Y:S04]  /*2400*/  STS [R51+0x40], R134 ;  /* 0x0000408633007388 */ /* 0x000fe80000000800 */
        /* <DEDUP_REMOVED lines=15> */
[----:B------:R-:W-:Y:S01]  /*2500*/  STS [R51+0x80], R150 ;  /* 0x0000809633007388 */ /* 0x000fe20000000800 */
[----:B------:R-:W-:Y:S06]  /*2510*/  BAR.SYNC.DEFER_BLOCKING 0x0 ;  /* 0x0000000000007b1d */ /* 0x000fec0000010000 */
[----:B------:R-:W0:Y:S04]  /*2520*/  LDS.U16 R5, [R54] ;  /* 0x0000000036057984 */ /* 0x000e280000000400 */
[----:B------:R-:W1:Y:S04]  /*2530*/  LDS.U16 R56, [R56] ;  /* 0x0000000038387984 */ /* 0x000e680000000400 */
[----:B------:R-:W2:Y:S04]  /*2540*/  LDS.U16 R58, [R58] ;  /* 0x000000003a3a7984 */ /* 0x000ea80000000400 */
[----:B------:R-:W3:Y:S04]  /*2550*/  LDS.U16 R60, [R60] ;  /* 0x000000003c3c7984 */ /* 0x000ee80000000400 */
[----:B------:R-:W4:Y:S04]  /*2560*/  LDS.U16 R62, [R62] ;  /* 0x000000003e3e7984 */ /* 0x000f280000000400 */
[----:B------:R-:W4:Y:S04]  /*2570*/  LDS.U16 R64, [R64] ;  /* 0x0000000040407984 */ /* 0x000f280000000400 */
[----:B------:R-:W4:Y:S04]  /*2580*/  LDS.U16 R66, [R66] ;  /* 0x0000000042427984 */ /* 0x000f280000000400 */
[----:B------:R-:W4:Y:S04]  /*2590*/  LDS.U16 R68, [R68] ;  /* 0x0000000044447984 */ /* 0x000f280000000400 */
[----:B------:R-:W4:Y:S04]  /*25a0*/  LDS.U16 R70, [R70] ;  /* 0x0000000046467984 */ /* 0x000f280000000400 */
[----:B------:R-:W4:Y:S04]  /*25b0*/  LDS.U16 R72, [R72] ;  /* 0x0000000048487984 */ /* 0x000f280000000400 */
[----:B------:R-:W4:Y:S01]  /*25c0*/  LDS.U16 R74, [R74] ;  /* 0x000000004a4a7984 */ /* 0x000f220000000400 */
[----:B0-----:R-:W-:-:S03]  /*25d0*/  IMAD.IADD R5, R52, 0x1, R5 ;  /* 0x0000000134057824 */ /* 0x001fc600078e0205 */
[----:B------:R-:W0:Y:S01]  /*25e0*/  LDS.U16 R76, [R76] ;  /* 0x000000004c4c7984 */ /* 0x000e220000000400 */
[----:B-1----:R-:W-:-:S03]  /*25f0*/  IMAD.IADD R56, R57, 0x1, R56 ;  /* 0x0000000139387824 */ /* 0x002fc600078e0238 */
[----:B------:R-:W1:Y:S01]  /*2600*/  LDS.U16 R78, [R78] ;  /* 0x000000004e4e7984 */ /* 0x000e620000000400 */
[----:B--2---:R-:W-:-:S03]  /*2610*/  IMAD.IADD R58, R59, 0x1, R58 ;  /* 0x000000013b3a7824 */ /* 0x004fc600078e023a */
[----:B------:R-:W2:Y:S01]  /*2620*/  LDS.U16 R80, [R80] ;  /* 0x0000000050507984 */ /* 0x000ea20000000400 */
[----:B---3--:R-:W-:-:S03]  /*2630*/  IMAD.IADD R60, R61, 0x1, R60 ;  /* 0x000000013d3c7824 */ /* 0x008fc600078e023c */
[----:B------:R-:W3:Y:S01]  /*2640*/  LDS.U16 R82, [R82] ;  /* 0x0000000052527984 */ /* 0x000ee20000000400 */
[----:B----4-:R-:W-:-:S03]  /*2650*/  IMAD.IADD R62, R63, 0x1, R62 ;  /* 0x000000013f3e7824 */ /* 0x010fc600078e023e */
[----:B------:R-:W4:Y:S01]  /*2660*/  LDS.U16 R84, [R84] ;  /* 0x0000000054547984 */ /* 0x000f220000000400 */
[----:B------:R-:W-:-:S03]  /*2670*/  IMAD.IADD R64, R65, 0x1, R64 ;  /* 0x0000000141407824 */ /* 0x000fc600078e0240 */
[----:B------:R-:W4:Y:S01]  /*2680*/  LDS.U16 R86, [R86] ;  /* 0x0000000056567984 */ /* 0x000f220000000400 */
[----:B------:R-:W-:-:S03]  /*2690*/  IMAD.IADD R66, R67, 0x1, R66 ;  /* 0x0000000143427824 */ /* 0x000fc600078e0242 */
[----:B------:R-:W4:Y:S01]  /*26a0*/  LDS.U16 R88, [R88] ;  /* 0x0000000058587984 */ /* 0x000f220000000400 */
[----:B------:R-:W-:-:S03]  /*26b0*/  IMAD.IADD R68, R69, 0x1, R68 ;  /* 0x0000000145447824 */ /* 0x000fc600078e0244 */
[----:B------:R-:W4:Y:S01]  /*26c0*/  LDS.U16 R90, [R90] ;  /* 0x000000005a5a7984 */ /* 0x000f220000000400 */
[----:B------:R-:W-:Y:S02]  /*26d0*/  IMAD.IADD R70, R71, 0x1, R70 ;  /* 0x0000000147467824 */ /* 0x000fe400078e0246 */
[----:B------:R-:W-:Y:S02]  /*26e0*/  IMAD.IADD R72, R73, 0x1, R72 ;  /* 0x0000000149487824 */ /* 0x000fe400078e0248 */
[----:B------:R-:W-:Y:S02]  /*26f0*/  IMAD.IADD R74, R75, 0x1, R74 ;  /* 0x000000014b4a7824 */ /* 0x000fe400078e024a */
[----:B0-----:R-:W-:Y:S02]  /*2700*/  IMAD.IADD R76, R77, 0x1, R76 ;  /* 0x000000014d4c7824 */ /* 0x001fe400078e024c */
[----:B-1----:R-:W-:Y:S02]  /*2710*/  IMAD.IADD R78, R79, 0x1, R78 ;  /* 0x000000014f4e7824 */ /* 0x002fe400078e024e */
[----:B--2---:R-:W-:-:S02]  /*2720*/  IMAD.IADD R80, R81, 0x1, R80 ;  /* 0x0000000151507824 */ /* 0x004fc400078e0250 */
[----:B---3--:R-:W-:Y:S02]  /*2730*/  IMAD.IADD R82, R83, 0x1, R82 ;  /* 0x0000000153527824 */ /* 0x008fe400078e0252 */
[----:B----4-:R-:W-:Y:S02]  /*2740*/  IMAD.IADD R84, R85, 0x1, R84 ;  /* 0x0000000155547824 */ /* 0x010fe400078e0254 */
[----:B------:R-:W-:Y:S02]  /*2750*/  IMAD.IADD R86, R87, 0x1, R86 ;  /* 0x0000000157567824 */ /* 0x000fe400078e0256 */
[----:B------:R-:W-:Y:S02]  /*2760*/  IMAD.IADD R88, R89, 0x1, R88 ;  /* 0x0000000159587824 */ /* 0x000fe400078e0258 */
[----:B------:R-:W-:Y:S01]  /*2770*/  IMAD.IADD R90, R91, 0x1, R90 ;  /* 0x000000015b5a7824 */ /* 0x000fe200078e025a */
[----:B------:R-:W-:Y:S06]  /*2780*/  BAR.SYNC.DEFER_BLOCKING 0x0 ;  /* 0x0000000000007b1d */ /* 0x000fec0000010000 */
[----:B------:R-:W-:Y:S05]  /*2790*/  BRA.U UP0, `(.L_x_221) ;  /* 0x0000000500987547 */ /* 0x000fea000b800000 */
[----:B------:R-:W-:Y:S01]  /*27a0*/  LEA R4, R5, UR4, 0x2 ;  /* 0x0000000405047c11 */ /* 0x000fe2000f8e10ff */
[----:B------:R-:W-:Y:S01]  /*27b0*/  UIADD3 UR7, UPT, UPT, UR7, 0x6, URZ ;  /* 0x0000000607077890 */ /* 0x000fe2000fffe0ff */
[----:B------:R-:W-:Y:S01]  /*27c0*/  LEA R5, R56, UR4, 0x2 ;  /* 0x0000000438057c11 */ /* 0x000fe2000f8e10ff */
[----:B------:R-:W-:Y:S01]  /*27d0*/  UIADD3 UR5, UPT, UPT, UR5, -0x6, URZ ;  /* 0xfffffffa05057890 */ /* 0x000fe2000fffe0ff */
[----:B------:R-:W-:Y:S01]  /*27e0*/  LEA R6, R58, UR4, 0x2 ;  /* 0x000000043a067c11 */ /* 0x000fe2000f8e10ff */
[----:B------:R1:W-:Y:S01]  /*27f0*/  STS [R4], R29 ;  /* 0x0000001d04007388 */ /* 0x0003e20000000800 */
[----:B------:R-:W-:Y:S02]  /*2800*/  LEA R7, R60, UR4, 0x2 ;  /* 0x000000043c077c11 */ /* 0x000fe4000f8e10ff */
[----:B------:R-:W-:Y:S01]  /*2810*/  LEA R8, R62, UR4, 0x2 ;  /* 0x000000043e087c11 */ /* 0x000fe2000f8e10ff */
[----:B------:R1:W-:Y:S01]  /*2820*/  STS [R5], R30 ;  /* 0x0000001e05007388 */ /* 0x0003e20000000800 */
[----:B------:R-:W-:-:S02]  /*2830*/  LEA R9, R64, UR4, 0x2 ;  /* 0x0000000440097c11 */ /* 0x000fc4000f8e10ff */
[----:B------:R-:W-:Y:S01]  /*2840*/  LEA R10, R66, UR4, 0x2 ;  /* 0x00000004420a7c11 */ /* 0x000fe2000f8e10ff */
[----:B------:R1:W-:Y:S01]  /*2850*/  STS [R6], R31 ;  /* 0x0000001f06007388 */ /* 0x0003e20000000800 */
[----:B------:R-:W-:Y:S02]  /*2860*/  LEA R11, R68, UR4, 0x2 ;  /* 0x00000004440b7c11 */ /* 0x000fe4000f8e10ff */
        /* <DEDUP_REMOVED lines=16> */
[----:B------:R1:W-:Y:S04]  /*2970*/  STS [R52], R37 ;  /* 0x0000002534007388 */ /* 0x0003e80000000800 */
        /* <DEDUP_REMOVED lines=9> */
[----:B------:R1:W-:Y:S01]  /*2a10*/  STS [R64], R49 ;  /* 0x0000003140007388 */ /* 0x0003e20000000800 */
[----:B------:R-:W-:Y:S06]  /*2a20*/  BAR.SYNC.DEFER_BLOCKING 0x0 ;  /* 0x0000000000007b1d */ /* 0x000fec0000010000 */
[----:B------:R1:W2:Y:S04]  /*2a30*/  LDS R29, [R53] ;  /* 0x00000000351d7984 */ /* 0x0002a80000000800 */
[----:B------:R1:W3:Y:S04]  /*2a40*/  LDS R30, [R53+0x4] ;  /* 0x00000400351e7984 */ /* 0x0002e80000000800 */
[----:B------:R1:W4:Y:S04]  /*2a50*/  LDS R31, [R53+0x8] ;  /* 0x00000800351f7984 */ /* 0x0003280000000800 */
[----:B------:R1:W0:Y:S04]  /*2a60*/  LDS R32, [R53+0xc] ;  /* 0x00000c0035207984 */ /* 0x0002280000000800 */
        /* <DEDUP_REMOVED lines=14> */
[----:B------:R1:W0:Y:S01]  /*2b50*/  LDS R49, [R53+0x48] ;  /* 0x0000480035317984 */ /* 0x0002220000000800 */
[----:B------:R-:W-:Y:S06]  /*2b60*/  BAR.SYNC.DEFER_BLOCKING 0x0 ;  /* 0x0000000000007b1d */ /* 0x000fec0000010000 */
[----:B-----5:R1:W-:Y:S04]  /*2b70*/  STS [R4], R2 ;  /* 0x0000000204007388 */ /* 0x0203e80000000800 */
        /* <DEDUP_REMOVED lines=19> */
[----:B------:R1:W0:Y:S04]  /*2cb0*/  LDS R2, [R53] ;  /* 0x0000000035027984 */ /* 0x0002280000000800 */
        /* <DEDUP_REMOVED lines=19> */
[----:B--234-:R-:W-:Y:S05]  /*2df0*/  BRA `(.L_x_222) ;  /* 0xffffffdc00587947 */ /* 0x01cfea000383ffff */
.L_x_221:
[----:B------:R-:W-:Y:S01]  /*2e00*/  LEA R5, R5, UR4, 0x2 ;  /* 0x0000000405057c11 */ /* 0x000fe2000f8e10ff */
[----:B------:R-:W-:Y:S01]  /*2e10*/  IMAD R53, R0, -0x48, R53 ;  /* 0xffffffb800357824 */ /* 0x000fe200078e0235 */
[----:B------:R-:W-:Y:S01]  /*2e20*/  LEA R56, R56, UR4, 0x2 ;  /* 0x0000000438387c11 */ /* 0x000fe2000f8e10ff */
[----:B------:R-:W0:Y:S01]  /*2e30*/  LDCU.64 UR6, c[0x0][0x3a0] ;  /* 0x00007400ff0677ac */ /* 0x000e220008000a00 */
[----:B------:R-:W-:Y:S01]  /*2e40*/  LEA R58, R58, UR4, 0x2 ;  /* 0x000000043a3a7c11 */ /* 0x000fe2000f8e10ff */
[----:B------:R-:W-:Y:S01]  /*2e50*/  STS [R5], R29 ;  /* 0x0000001d05007388 */ /* 0x000fe20000000800 */
[----:B------:R-:W-:Y:S02]  /*2e60*/  LEA R60, R60, UR4, 0x2 ;  /* 0x000000043c3c7c11 */ /* 0x000fe4000f8e10ff */
[----:B------:R-:W-:Y:S01]  /*2e70*/  LEA R62, R62, UR4, 0x2 ;  /* 0x000000043e3e7c11 */ /* 0x000fe2000f8e10ff */
[----:B------:R-:W-:Y:S01]  /*2e80*/  STS [R56], R30 ;  /* 0x0000001e38007388 */ /* 0x000fe20000000800 */
[----:B------:R-:W-:-:S02]  /*2e90*/  LEA R64, R64, UR4, 0x2 ;  /* 0x0000000440407c11 */ /* 0x000fc4000f8e10ff */
[----:B------:R-:W-:Y:S01]  /*2ea0*/  LEA R66, R66, UR4, 0x2 ;  /* 0x0000000442427c11 */ /* 0x000fe2000f8e10ff */
[----:B------:R-:W-:Y:S01]  /*2eb0*/  STS [R58], R31 ;  /* 0x0000001f3a007388 */ /* 0x000fe20000000800 */
[----:B------:R-:W-:Y:S02]  /*2ec0*/  LEA R68, R68, UR4, 0x2 ;  /* 0x0000000444447c11 */ /* 0x000fe4000f8e10ff */
[----:B------:R-:W-:Y:S01]  /*2ed0*/  LEA R70, R70, UR4, 0x2 ;  /* 0x0000000446467c11 */ /* 0x000fe2000f8e10ff */
[----:B------:R-:W-:Y:S01]  /*2ee0*/  STS [R60], R32 ;  /* 0x000000203c007388 */ /* 0x000fe20000000800 */
[----:B------:R-:W-:Y:S02]  /*2ef0*/  LEA R72, R72, UR4, 0x2 ;  /* 0x0000000448487c11 */ /* 0x000fe4000f8e10ff */
[----:B------:R-:W-:Y:S01]  /*2f00*/  LEA R74, R74, UR4, 0x2 ;  /* 0x000000044a4a7c11 */ /* 0x000fe2000f8e10ff */
[----:B------:R-:W-:Y:S01]  /*2f10*/  STS [R62], R33 ;  /* 0x000000213e007388 */ /* 0x000fe20000000800 */
[----:B------:R-:W-:Y:S01]  /*2f20*/  LEA R76, R76, UR4, 0x2 ;  /* 0x000000044c4c7c11 */ /* 0x000fe2000f8e10ff */
[----:B0-----:R-:W-:Y:S01]  /*2f30*/  IMAD.U32 R4, RZ, RZ, UR7 ;  /* 0x00000007ff047e24 */ /* 0x001fe2000f8e00ff */
        /* <DEDUP_REMOVED lines=11> */
[----:B------:R-:W-:-:S03]  /*2ff0*/  ISETP.LT.U32.AND P2, PT, R0, UR6, PT ;  /* 0x0000000600007c0c */ /* 0x000fc6000bf41070 */
[----:B------:R-:W-:Y:S01]  /*3000*/  STS [R72], R38 ;  /* 0x0000002648007388 */ /* 0x000fe20000000800 */
[----:B------:R-:W-:-:S03]  /*3010*/  ISETP.GT.U32.AND.EX P2, PT, R4, RZ, PT, P2 ;  /* 0x000000ff0400720c */ /* 0x000fc60003f44120 */
[----:B------:R-:W-:Y:S04]  /*3020*/  STS [R74], R39 ;  /* 0x000000274a007388 */ /* 0x000fe80000000800 */
[----:B------:R-:W-:Y:S04]  /*3030*/  STS [R76], R40 ;  /* 0x000000284c007388 */ /* 0x000fe80000000800 */
[----:B------:R-:W-:Y:S04]  /*3040*/  STS [R78], R41 ;  /* 0x000000294e007388 */ /* 0x000fe80000000800 */
[----:B------:R-:W-:Y:S04]  /*3050*/  STS [R80], R43 ;  /* 0x0000002b50007388 */ /* 0x000fe80000000800 */
[----:B------:R-:W-:Y:S04]  /*3060*/  STS [R47], R44 ;  /* 0x0000002c2f007388 */ /* 0x000fe80000000800 */
[----:B------:R-:W-:Y:S04]  /*3070*/  STS [R84], R45 ;  /* 0x0000002d54007388 */ /* 0x000fe80000000800 */
[----:B------:R-:W-:Y:S04]  /*3080*/  STS [R51], R46 ;  /* 0x0000002e33007388 */ /* 0x000fe80000000800 */
[----:B------:R-:W-:Y:S04]  /*3090*/  STS [R88], R48 ;  /* 0x0000003058007388 */ /* 0x000fe80000000800 */
[----:B------:R-:W-:Y:S01]  /*30a0*/  STS [R90], R49 ;  /* 0x000000315a007388 */ /* 0x000fe20000000800 */
[----:B------:R-:W-:Y:S06]  /*30b0*/  BAR.SYNC.DEFER_BLOCKING 0x0 ;  /* 0x0000000000007b1d */ /* 0x000fec0000010000 */
[----:B------:R-:W0:Y:S04]  /*30c0*/  LDS R6, [R53] ;  /* 0x0000000035067984 */ /* 0x000e280000000800 */
[----:B------:R-:W1:Y:S04]  /*30d0*/  LDS R7, [R53+0x400] ;  /* 0x0004000035077984 */ /* 0x000e680000000800 */
[----:B------:R-:W2:Y:S04]  /*30e0*/  LDS R8, [R53+0x800] ;  /* 0x0008000035087984 */ /* 0x000ea80000000800 */
[----:B------:R-:W-:Y:S04]  /*30f0*/  LDS R9, [R53+0xc00] ;  /* 0x000c000035097984 */ /* 0x000fe80000000800 */
[----:B------:R-:W-:Y:S04]  /*3100*/  LDS R10, [R53+0x1000] ;  /* 0x00100000350a7984 */ /* 0x000fe80000000800 */
[----:B------:R-:W-:Y:S04]  /*3110*/  LDS R11, [R53+0x1400] ;  /* 0x00140000350b7984 */ /* 0x000fe80000000800 */
[----:B------:R-:W3:Y:S04]  /*3120*/  LDS R29, [R53+0x1800] ;  /* 0x00180000351d7984 */ /* 0x000ee80000000800 */
[----:B------:R-:W-:Y:S04]  /*3130*/  LDS R30, [R53+0x1c00] ;  /* 0x001c0000351e7984 */ /* 0x000fe80000000800 */
        /* <DEDUP_REMOVED lines=10> */
[----:B------:R-:W-:Y:S01]  /*31e0*/  LDS R41, [R53+0x4800] ;  /* 0x0048000035297984 */ /* 0x000fe20000000800 */
[----:B------:R-:W-:Y:S06]  /*31f0*/  BAR.SYNC.DEFER_BLOCKING 0x0 ;  /* 0x0000000000007b1d */ /* 0x000fec0000010000 */
[----:B-----5:R4:W-:Y:S04]  /*3200*/  STS [R5], R2 ;  /* 0x0000000205007388 */ /* 0x0209e80000000800 */
[----:B------:R0:W-:Y:S04]  /*3210*/  STS [R56], R3 ;  /* 0x0000000338007388 */ /* 0x0001e80000000800 */
[----:B------:R1:W-:Y:S01]  /*3220*/  STS [R58], R12 ;  /* 0x0000000c3a007388 */ /* 0x0003e20000000800 */
[----:B----4-:R-:W4:Y:S03]  /*3230*/  LDC.64 R4, c[0x0][0x398] ;  /* 0x0000e600ff047b82 */ /* 0x010f260000000a00 */
[----:B------:R-:W-:Y:S04]  /*3240*/  STS [R60], R13 ;  /* 0x0000000d3c007388 */ /* 0x000fe80000000800 */
[----:B------:R2:W-:Y:S01]  /*3250*/  STS [R62], R14 ;  /* 0x0000000e3e007388 */ /* 0x0005e20000000800 */
[----:B0-----:R-:W0:Y:S01]  /*3260*/  LDC.64 R2, c[0x0][0x388] ;  /* 0x0000e200ff027b82 */ /* 0x001e220000000a00 */
[----:B-1----:R-:W-:-:S02]  /*3270*/  VIADD R12, R0, 0x100 ;  /* 0x00000100000c7836 */ /* 0x002fc40000000000 */
[----:B------:R-:W-:Y:S04]  /*3280*/  STS [R64], R15 ;  /* 0x0000000f40007388 */ /* 0x000fe80000000800 */
[----:B------:R1:W-:Y:S01]  /*3290*/  STS [R66], R16 ;  /* 0x0000001042007388 */ /* 0x0003e20000000800 */
[----:B------:R-:W-:Y:S01]  /*32a0*/  ISETP.LT.U32.AND P4, PT, R12, UR6, PT ;  /* 0x000000060c007c0c */ /* 0x000fe2000bf81070 */
[C---:B--2---:R-:W-:Y:S01]  /*32b0*/  VIADD R14, R0.reuse, 0x200 ;  /* 0x00000200000e7836 */ /* 0x044fe20000000000 */
[----:B------:R-:W-:Y:S01]  /*32c0*/  LOP3.LUT R12, R0, 0x400, RZ, 0xfc, !PT ;  /* 0x00000400000c7812 */ /* 0x000fe200078efcff */
[----:B------:R-:W-:Y:S03]  /*32d0*/  STS [R68], R17 ;  /* 0x0000001144007388 */ /* 0x000fe60000000800 */
[----:B------:R-:W-:Y:S01]  /*32e0*/  ISETP.LT.U32.AND P3, PT, R14, UR6, PT ;  /* 0x000000060e007c0c */ /* 0x000fe2000bf61070 */
[----:B------:R-:W-:Y:S01]  /*32f0*/  STS [R70], R18 ;  /* 0x0000001246007388 */ /* 0x000fe20000000800 */
[----:B------:R-:W-:Y:S01]  /*3300*/  VIADD R14, R0, 0x500 ;  /* 0x00000500000e7836 */ /* 0x000fe20000000000 */
[----:B------:R-:W-:Y:S01]  /*3310*/  ISETP.LT.U32.AND P0, PT, R12, UR6, PT ;  /* 0x000000060c007c0c */ /* 0x000fe2000bf01070 */
[C---:B-1----:R-:W-:Y:S01]  /*3320*/  VIADD R16, R0.reuse, 0x300 ;  /* 0x0000030000107836 */ /* 0x042fe20000000000 */
[----:B------:R-:W-:Y:S01]  /*3330*/  STS [R72], R19 ;  /* 0x0000001348007388 */ /* 0x000fe20000000800 */
[----:B------:R-:W-:Y:S01]  /*3340*/  VIADD R12, R0, 0x600 ;  /* 0x00000600000c7836 */ /* 0x000fe20000000000 */
[----:B------:R-:W-:Y:S01]  /*3350*/  ISETP.LT.U32.AND P1, PT, R14, UR6, PT ;  /* 0x000000060e007c0c */ /* 0x000fe2000bf21070 */
[----:B------:R-:W-:Y:S01]  /*3360*/  IMAD.U32 R14, RZ, RZ, UR7 ;  /* 0x00000007ff0e7e24 */ /* 0x000fe2000f8e00ff */
[----:B------:R-:W-:Y:S01]  /*3370*/  STS [R74], R20 ;  /* 0x000000144a007388 */ /* 0x000fe20000000800 */
[----:B------:R-:W-:Y:S01]  /*3380*/  ISETP.LT.U32.AND P5, PT, R16, UR6, PT ;  /* 0x0000000610007c0c */ /* 0x000fe2000bfa1070 */
[----:B------:R-:W-:Y:S01]  /*3390*/  IMAD.U32 R16, RZ, RZ, UR7 ;  /* 0x00000007ff107e24 */ /* 0x000fe2000f8e00ff */
[----:B------:R-:W-:Y:S01]  /*33a0*/  ISETP.LT.U32.AND P6, PT, R12, UR6, PT ;  /* 0x000000060c007c0c */ /* 0x000fe2000bfc1070 */
[----:B------:R-:W-:Y:S01]  /*33b0*/  STS [R76], R21 ;  /* 0x000000154c007388 */ /* 0x000fe20000000800 */
[----:B0-----:R-:W-:Y:S01]  /*33c0*/  IMAD.WIDE.U32 R2, R0, 0x4, R2 ;  /* 0x0000000400027825 */ /* 0x001fe200078e0002 */
[----:B------:R-:W-:-:S02]  /*33d0*/  ISETP.GT.U32.AND.EX P3, PT, R14, RZ, PT, P3 ;  /* 0x000000ff0e00720c */ /* 0x000fc40003f64130 */
[----:B------:R-:W-:Y:S01]  /*33e0*/  STS [R78], R22 ;  /* 0x000000164e007388 */ /* 0x000fe20000000800 */
[----:B------:R-:W-:Y:S01]  /*33f0*/  ISETP.GT.U32.AND.EX P4, PT, R16, RZ, PT, P4 ;  /* 0x000000ff1000720c */ /* 0x000fe20003f84140 */
[----:B----4-:R-:W-:Y:S02]  /*3400*/  IMAD.WIDE.U32 R4, R0, 0x4, R4 ;  /* 0x0000000400047825 */ /* 0x010fe400078e0004 */
[----:B------:R0:W-:Y:S02]  /*3410*/  STS [R80], R23 ;  /* 0x0000001750007388 */ /* 0x0001e40000000800 */
[----:B------:R-:W-:Y:S02]  /*3420*/  IMAD.U32 R12, RZ, RZ, UR7 ;  /* 0x00000007ff0c7e24 */ /* 0x000fe4000f8e00ff */
[----:B------:R-:W-:Y:S03]  /*3430*/  STS [R47], R24 ;  /* 0x000000182f007388 */ /* 0x000fe60000000800 */
[----:B------:R-:W-:Y:S01]  /*3440*/  ISETP.GT.U32.AND.EX P5, PT, R12, RZ, PT, P5 ;  /* 0x000000ff0c00720c */ /* 0x000fe20003fa4150 */
[----:B------:R1:W-:Y:S01]  /*3450*/  STS [R84], R25 ;  /* 0x0000001954007388 */ /* 0x0003e20000000800 */
[----:B0-----:R-:W-:Y:S01]  /*3460*/  @P2 LOP3.LUT R23, R6, 0x80000000, RZ, 0x3c, !PT ;  /* 0x8000000006172812 */ /* 0x001fe200078e3cff */
[----:B------:R-:W-:-:S02]  /*3470*/  VIADD R6, R0, 0x700 ;  /* 0x0000070000067836 */ /* 0x000fc40000000000 */
[----:B------:R-:W-:Y:S04]  /*3480*/  STS [R51], R26 ;  /* 0x0000001a33007388 */ /* 0x000fe80000000800 */
[----:B------:R0:W-:Y:S01]  /*3490*/  STS [R88], R27 ;  /* 0x0000001b58007388 */ /* 0x0001e20000000800 */
[----:B-1----:R-:W-:-:S03]  /*34a0*/  @P4 LOP3.LUT R25, R7, 0x80000000, RZ, 0x3c, !PT ;  /* 0x8000000007194812 */ /* 0x002fc600078e3cff */
[----:B------:R-:W-:Y:S01]  /*34b0*/  STS [R90], R28 ;  /* 0x0000001c5a007388 */ /* 0x000fe20000000800 */
[----:B------:R-:W-:Y:S01]  /*34c0*/  BAR.SYNC.DEFER_BLOCKING 0x0 ;  /* 0x0000000000007b1d */ /* 0x000fe20000010000 */
[----:B0-----:R-:W-:Y:S01]  /*34d0*/  @P3 LOP3.LUT R27, R8, 0x80000000, RZ, 0x3c, !PT ;  /* 0x80000000081b3812 */ /* 0x001fe200078e3cff */
[----:B------:R-:W-:-:S05]  /*34e0*/  IMAD.U32 R8, RZ, RZ, UR7 ;  /* 0x00000007ff087e24 */ /* 0x000fca000f8e00ff */
[C---:B------:R-:W-:Y:S02]  /*34f0*/  ISETP.GT.U32.AND.EX P1, PT, R8.reuse, RZ, PT, P1 ;  /* 0x000000ff0800720c */ /* 0x040fe40003f24110 */
[----:B------:R-:W-:-:S13]  /*3500*/  ISETP.GT.U32.AND.EX P6, PT, R8, RZ, PT, P6 ;  /* 0x000000ff0800720c */ /* 0x000fda0003fc4160 */
[----:B---3--:R-:W-:Y:S01]  /*3510*/  @P6 LOP3.LUT R29, R29, 0x80000000, RZ, 0x3c, !PT ;  /* 0x800000001d1d6812 */ /* 0x008fe200078e3cff */
[----:B------:R-:W0:Y:S04]  /*3520*/  @P2 LDS R43, [R53] ;  /* 0x00000000352b2984 */ /* 0x000e280000000800 */
[----:B------:R-:W1:Y:S04]  /*3530*/  LDS R13, [R53+0x400] ;  /* 0x00040000350d7984 */ /* 0x000e680000000800 */
[----:B------:R-:W2:Y:S04]  /*3540*/  LDS R15, [R53+0x800] ;  /* 0x00080000350f7984 */ /* 0x000ea80000000800 */
[----:B------:R-:W3:Y:S04]  /*3550*/  LDS R17, [R53+0xc00] ;  /* 0x000c000035117984 */ /* 0x000ee80000000800 */
[----:B------:R-:W4:Y:S04]  /*3560*/  LDS R19, [R53+0x1000] ;  /* 0x0010000035137984 */ /* 0x000f280000000800 */
[----:B------:R-:W-:Y:S04]  /*3570*/  @P2 STG.E desc[UR8][R2.64], R23 ;  /* 0x0000001702002986 */ /* 0x000fe8000c101908 */
[----:B------:R-:W4:Y:S04]  /*3580*/  LDS R21, [R53+0x1400] ;  /* 0x0014000035157984 */ /* 0x000f280000000800 */
[----:B------:R-:W4:Y:S04]  /*3590*/  LDS R7, [R53+0x1800] ;  /* 0x0018000035077984 */ /* 0x000f280000000800 */
[----:B------:R-:W4:Y:S04]  /*35a0*/  LDS R23, [R53+0x1c00] ;  /* 0x001c000035177984 */ /* 0x000f280000000800 */
[----:B0-----:R0:W-:Y:S01]  /*35b0*/  @P2 STG.E desc[UR8][R4.64], R43 ;  /* 0x0000002b04002986 */ /* 0x0011e2000c101908 */
[----:B------:R-:W-:Y:S01]  /*35c0*/  ISETP.LT.U32.AND P2, PT, R6, UR6, PT ;  /* 0x0000000606007c0c */ /* 0x000fe2000bf41070 */
[----:B------:R-:W-:-:S02]  /*35d0*/  IMAD.U32 R6, RZ, RZ, UR7 ;  /* 0x00000007ff067e24 */ /* 0x000fc4000f8e00ff */
[----:B------:R2:W-:Y:S01]  /*35e0*/  @P4 STG.E desc[UR8][R2.64+0x400], R25 ;  /* 0x0004001902004986 */ /* 0x0005e2000c101908 */
[----:B------:R-:W-:Y:S02]  /*35f0*/  ISETP.GT.U32.AND.EX P2, PT, R8, RZ, PT, P2 ;  /* 0x000000ff0800720c */ /* 0x000fe40003f44120 */
[----:B------:R-:W-:Y:S01]  /*3600*/  ISETP.GT.U32.AND.EX P0, PT, R6, RZ, PT, P0 ;  /* 0x000000ff0600720c */ /* 0x000fe20003f04100 */
[----:B-1----:R-:W-:Y:S01]  /*3610*/  @P4 STG.E desc[UR8][R4.64+0x400], R13 ;  /* 0x0004000d04004986 */ /* 0x002fe2000c101908 */
[----:B------:R-:W-:Y:S02]  /*3620*/  LOP3.LUT R6, R0, 0x800, RZ, 0xfc, !PT ;  /* 0x0000080000067812 */ /* 0x000fe400078efcff */
[----:B0-----:R-:W-:Y:S01]  /*3630*/  @P5 LOP3.LUT R43, R9, 0x80000000, RZ, 0x3c, !PT ;  /* 0x80000000092b5812 */ /* 0x001fe200078e3cff */
[----:B------:R-:W-:Y:S01]  /*3640*/  @P3 STG.E desc[UR8][R2.64+0x800], R27 ;  /* 0x0008001b02003986 */ /* 0x000fe2000c101908 */
[----:B------:R-:W-:Y:S01]  /*3650*/  ISETP.LT.U32.AND P4, PT, R6, UR6, PT ;  /* 0x0000000606007c0c */ /* 0x000fe2000bf81070 */
[----:B------:R-:W-:-:S02]  /*3660*/  VIADD R6, R0, 0x900 ;  /* 0x0000090000067836 */ /* 0x000fc40000000000 */
[----:B------:R-:W0:Y:S04]  /*3670*/  LDS R9, [R53+0x2000] ;  /* 0x0020000035097984 */ /* 0x000e280000000800 */
[----:B--2---:R-:W-:Y:S01]  /*3680*/  @P0 LOP3.LUT R25, R10, 0x80000000, RZ, 0x3c, !PT ;  /* 0x800000000a190812 */ /* 0x004fe200078e3cff */
[----:B------:R-:W-:Y:S01]  /*3690*/  @P3 STG.E desc[UR8][R4.64+0x800], R15 ;  /* 0x0008000f04003986 */ /* 0x000fe2000c101908 */
[----:B------:R-:W-:Y:S01]  /*36a0*/  ISETP.LT.U32.AND P3, PT, R6, UR6, PT ;  /* 0x0000000606007c0c */ /* 0x000fe2000bf61070 */
[----:B------:R-:W-:Y:S02]  /*36b0*/  VIADD R6, R0, 0xa00 ;  /* 0x00000a0000067836 */ /* 0x000fe40000000000 */
[----:B------:R-:W-:Y:S01]  /*36c0*/  @P5 STG.E desc[UR8][R2.64+0xc00], R43 ;  /* 0x000c002b02005986 */ /* 0x000fe2000c101908 */
[----:B------:R-:W-:Y:S01]  /*36d0*/  ISETP.GT.U32.AND.EX P3, PT, R8, RZ, PT, P3 ;  /* 0x000000ff0800720c */ /* 0x000fe20003f64130 */
[----:B------:R-:W-:-:S02]  /*36e0*/  IMAD.U32 R10, RZ, RZ, UR7 ;  /* 0x00000007ff0a7e24 */ /* 0x000fc4000f8e00ff */
[----:B---3--:R1:W-:Y:S01]  /*36f0*/  @P5 STG.E desc[UR8][R4.64+0xc00], R17 ;  /* 0x000c001104005986 */ /* 0x0083e2000c101908 */
[----:B------:R-:W-:Y:S01]  /*3700*/  ISETP.LT.U32.AND P5, PT, R6, UR6, PT ;  /* 0x0000000606007c0c */ /* 0x000fe2000bfa1070 */
[----:B------:R-:W-:Y:S02]  /*3710*/  VIADD R6, R0, 0xb00 ;  /* 0x00000b0000067836 */ /* 0x000fe40000000000 */
[----:B------:R-:W2:Y:S01]  /*3720*/  LDS R13, [R53+0x2400] ;  /* 0x00240000350d7984 */ /* 0x000ea20000000800 */
[----:B------:R-:W-:-:S03]  /*3730*/  ISETP.GT.U32.AND.EX P5, PT, R8, RZ, PT, P5 ;  /* 0x000000ff0800720c */ /* 0x000fc60003fa4150 */
[----:B------:R-:W-:Y:S04]  /*3740*/  @P0 STG.E desc[UR8][R2.64+0x1000], R25 ;  /* 0x0010001902000986 */ /* 0x000fe8000c101908 */
[----:B----4-:R3:W-:Y:S01]  /*3750*/  @P0 STG.E desc[UR8][R4.64+0x1000], R19 ;  /* 0x0010001304000986 */ /* 0x0107e2000c101908 */
[----:B-1----:R-:W-:Y:S02]  /*3760*/  @P1 LOP3.LUT R17, R11, 0x80000000, RZ, 0x3c, !PT ;  /* 0x800000000b111812 */ /* 0x002fe400078e3cff */
[----:B------:R-:W-:Y:S01]  /*3770*/  ISETP.LT.U32.AND P0, PT, R6, UR6, PT ;  /* 0x0000000606007c0c */ /* 0x000fe2000bf01070 */
[----:B------:R-:W1:Y:S01]  /*3780*/  LDS R11, [R53+0x2800] ;  /* 0x00280000350b7984 */ /* 0x000e620000000800 */
[----:B------:R-:W-:Y:S01]  /*3790*/  IMAD.U32 R6, RZ, RZ, UR7 ;  /* 0x00000007ff067e24 */ /* 0x000fe2000f8e00ff */
[----:B------:R-:W-:-:S02]  /*37a0*/  @P5 LOP3.LUT R33, R33, 0x80000000, RZ, 0x3c, !PT ;  /* 0x8000000021215812 */ /* 0x000fc400078e3cff */
[----:B------:R-:W4:Y:S01]  /*37b0*/  LDS R15, [R53+0x2c00] ;  /* 0x002c0000350f7984 */ /* 0x000f220000000800 */
[----:B------:R-:W-:Y:S02]  /*37c0*/  ISETP.GT.U32.AND.EX P0, PT, R8, RZ, PT, P0 ;  /* 0x000000ff0800720c */ /* 0x000fe40003f04100 */
[----:B------:R-:W-:Y:S01]  /*37d0*/  ISETP.GT.U32.AND.EX P4, PT, R6, RZ, PT, P4 ;  /* 0x000000ff0600720c */ /* 0x000fe20003f84140 */
[----:B------:R-:W-:Y:S01]  /*37e0*/  @P1 STG.E desc[UR8][R2.64+0x1400], R17 ;  /* 0x0014001102001986 */ /* 0x000fe2000c101908 */
[----:B------:R-:W-:Y:S02]  /*37f0*/  LOP3.LUT R6, R0, 0xc00, RZ, 0xfc, !PT ;  /* 0x00000c0000067812 */ /* 0x000fe400078efcff */
[----:B---3--:R-:W-:Y:S01]  /*3800*/  @P2 LOP3.LUT R19, R30, 0x80000000, RZ, 0x3c, !PT ;  /* 0x800000001e132812 */ /* 0x008fe200078e3cff */
[----:B------:R-:W-:Y:S01]  /*3810*/  @P1 STG.E desc[UR8][R4.64+0x1400], R21 ;  /* 0x0014001504001986 */ /* 0x000fe2000c101908 */
[----:B------:R-:W-:Y:S01]  /*3820*/  ISETP.LT.U32.AND P1, PT, R6, UR6, PT ;  /* 0x0000000606007c0c */ /* 0x000fe2000bf21070 */
[----:B------:R-:W-:Y:S01]  /*3830*/  VIADD R6, R0, 0xd00 ;  /* 0x00000d0000067836 */ /* 0x000fe20000000000 */
[----:B------:R-:W-:Y:S01]  /*3840*/  @P3 LOP3.LUT R25, R32, 0x80000000, RZ, 0x3c, !PT ;  /* 0x8000000020193812 */ /* 0x000fe200078e3cff */
[----:B------:R-:W-:Y:S01]  /*3850*/  @P6 STG.E desc[UR8][R2.64+0x1800], R29 ;  /* 0x0018001d02006986 */ /* 0x000fe2000c101908 */
[----:B------:R-:W-:-:S03]  /*3860*/  ISETP.GT.U32.AND.EX P1, PT, R8, RZ, PT, P1 ;  /* 0x000000ff0800720c */ /* 0x000fc60003f24110 */
[----:B------:R-:W-:Y:S01]  /*3870*/  @P6 STG.E desc[UR8][R4.64+0x1800], R7 ;  /* 0x0018000704006986 */ /* 0x000fe2000c101908 */
[----:B------:R-:W-:Y:S01]  /*3880*/  ISETP.LT.U32.AND P6, PT, R6, UR6, PT ;  /* 0x0000000606007c0c */ /* 0x000fe2000bfc1070 */
[----:B------:R-:W-:Y:S01]  /*3890*/  VIADD R6, R0, 0xe00 ;  /* 0x00000e0000067836 */ /* 0x000fe20000000000 */
[----:B------:R-:W-:Y:S01]  /*38a0*/  @P4 LOP3.LUT R31, R31, 0x80000000, RZ, 0x3c, !PT ;  /* 0x800000001f1f4812 */ /* 0x000fe200078e3cff */
[----:B------:R-:W3:Y:S01]  /*38b0*/  LDS R7, [R53+0x3000] ;  /* 0x0030000035077984 */ /* 0x000ee20000000800 */
[----:B------:R-:W-:-:S03]  /*38c0*/  ISETP.GT.U32.AND.EX P6, PT, R10, RZ, PT, P6 ;  /* 0x000000ff0a00720c */ /* 0x000fc60003fc4160 */
[----:B------:R-:W-:Y:S02]  /*38d0*/  @P2 STG.E desc[UR8][R2.64+0x1c00], R19 ;  /* 0x001c001302002986 */ /* 0x000fe4000c101908 */
[----:B------:R-:W-:Y:S02]  /*38e0*/  @P1 LOP3.LUT R35, R35, 0x80000000, RZ, 0x3c, !PT ;  /* 0x8000000023231812 */ /* 0x000fe400078e3cff */
[----:B------:R-:W3:Y:S04]  /*38f0*/  LDS R17, [R53+0x3400] ;  /* 0x0034000035117984 */ /* 0x000ee80000000800 */
[----:B------:R-:W-:Y:S01]  /*3900*/  @P2 STG.E desc[UR8][R4.64+0x1c00], R23 ;  /* 0x001c001704002986 */ /* 0x000fe2000c101908 */
[----:B------:R-:W-:Y:S01]  /*3910*/  ISETP.LT.U32.AND P2, PT, R6, UR6, PT ;  /* 0x0000000606007c0c */ /* 0x000fe2000bf41070 */
[----:B------:R-:W-:-:S02]  /*3920*/  VIADD R6, R0, 0xf00 ;  /* 0x00000f0000067836 */ /* 0x000fc40000000000 */
[----:B------:R-:W-:Y:S01]  /*3930*/  @P4 STG.E desc[UR8][R2.64+0x2000], R31 ;  /* 0x0020001f02004986 */ /* 0x000fe2000c101908 */
[----:B------:R-:W-:-:S03]  /*3940*/  ISETP.GT.U32.AND.EX P2, PT, R12, RZ, PT, P2 ;  /* 0x000000ff0c00720c */ /* 0x000fc60003f44120 */
[----:B------:R-:W3:Y:S04]  /*3950*/  LDS R19, [R53+0x3800] ;  /* 0x0038000035137984 */ /* 0x000ee80000000800 */
[----:B0-----:R-:W-:Y:S01]  /*3960*/  @P4 STG.E desc[UR8][R4.64+0x2000], R9 ;  /* 0x0020000904004986 */ /* 0x001fe2000c101908 */
[----:B------:R-:W-:Y:S02]  /*3970*/  ISETP.LT.U32.AND P4, PT, R6, UR6, PT ;  /* 0x0000000606007c0c */ /* 0x000fe4000bf81070 */
[----:B------:R-:W-:Y:S01]  /*3980*/  LOP3.LUT R6, R0, 0x1000, RZ, 0xfc, !PT ;  /* 0x0000100000067812 */ /* 0x000fe200078efcff */
[----:B------:R-:W0:Y:S02]  /*3990*/  LDS R9, [R53+0x3c00] ;  /* 0x003c000035097984 */ /* 0x000e240000000800 */
[----:B------:R-:W-:-:S02]  /*39a0*/  @P2 LOP3.LUT R37, R37, 0x80000000, RZ, 0x3c, !PT ;  /* 0x8000000025252812 */ /* 0x000fc400078e3cff */
[----:B------:R-:W0:Y:S04]  /*39b0*/  LDS R21, [R53+0x4000] ;  /* 0x0040000035157984 */ /* 0x000e280000000800 */
[----:B------:R-:W0:Y:S04]  /*39c0*/  LDS R23, [R53+0x4400] ;  /* 0x0044000035177984 */ /* 0x000e280000000800 */
[----:B------:R-:W-:Y:S04]  /*39d0*/  @P3 STG.E desc[UR8][R2.64+0x2400], R25 ;  /* 0x0024001902003986 */ /* 0x000fe8000c101908 */
[----:B--2---:R2:W-:Y:S01]  /*39e0*/  @P3 STG.E desc[UR8][R4.64+0x2400], R13 ;  /* 0x0024000d04003986 */ /* 0x0045e2000c101908 */
[----:B------:R-:W-:Y:S01]  /*39f0*/  ISETP.LT.U32.AND P3, PT, R6, UR6, PT ;  /* 0x0000000606007c0c */ /* 0x000fe2000bf61070 */
[----:B------:R-:W-:-:S02]  /*3a00*/  VIADD R6, R0, 0x1100 ;  /* 0x0000110000067836 */ /* 0x000fc40000000000 */
[----:B------:R-:W-:Y:S01]  /*3a10*/  @P5 STG.E desc[UR8][R2.64+0x2800], R33 ;  /* 0x0028002102005986 */ /* 0x000fe2000c101908 */
[----:B------:R-:W-:Y:S01]  /*3a20*/  VIADD R0, R0, 0x1200 ;  /* 0x0000120000007836 */ /* 0x000fe20000000000 */
[----:B------:R-:W-:Y:S02]  /*3a30*/  ISETP.GT.U32.AND.EX P3, PT, R8, RZ, PT, P3 ;  /* 0x000000ff0800720c */ /* 0x000fe40003f64130 */
[----:B-1----:R1:W-:Y:S01]  /*3a40*/  @P5 STG.E desc[UR8][R4.64+0x2800], R11 ;  /* 0x0028000b04005986 */ /* 0x0023e2000c101908 */
[----:B------:R-:W-:Y:S01]  /*3a50*/  ISETP.LT.U32.AND P5, PT, R6, UR6, PT ;  /* 0x0000000606007c0c */ /* 0x000fe2000bfa1070 */
[----:B------:R-:W-:Y:S01]  /*3a60*/  IMAD.U32 R6, RZ, RZ, UR7 ;  /* 0x00000007ff067e24 */ /* 0x000fe2000f8e00ff */
[----:B--2---:R-:W-:-:S04]  /*3a70*/  @P0 LOP3.LUT R13, R34, 0x80000000, RZ, 0x3c, !PT ;  /* 0x80000000220d0812 */ /* 0x004fc800078e3cff */
[----:B------:R-:W-:Y:S01]  /*3a80*/  ISETP.GT.U32.AND.EX P4, PT, R6, RZ, PT, P4 ;  /* 0x000000ff0600720c */ /* 0x000fe20003f84140 */
[----:B------:R2:W-:Y:S03]  /*3a90*/  @P0 STG.E desc[UR8][R2.64+0x2c00], R13 ;  /* 0x002c000d02000986 */ /* 0x0005e6000c101908 */
[----:B------:R-:W-:Y:S01]  /*3aa0*/  @P3 LOP3.LUT R39, R39, 0x80000000, RZ, 0x3c, !PT ;  /* 0x8000000027273812 */ /* 0x000fe200078e3cff */
[----:B----4-:R4:W-:Y:S01]  /*3ab0*/  @P0 STG.E desc[UR8][R4.64+0x2c00], R15 ;  /* 0x002c000f04000986 */ /* 0x0109e2000c101908 */
[----:B------:R-:W-:Y:S01]  /*3ac0*/  ISETP.LT.U32.AND P0, PT, R0, UR6, PT ;  /* 0x0000000600007c0c */ /* 0x000fe2000bf01070 */
[----:B------:R-:W-:Y:S01]  /*3ad0*/  IMAD.U32 R0, RZ, RZ, UR7 ;  /* 0x00000007ff007e24 */ /* 0x000fe2000f8e00ff */
[----:B-1----:R-:W-:Y:S01]  /*3ae0*/  @P6 LOP3.LUT R11, R36, 0x80000000, RZ, 0x3c, !PT ;  /* 0x80000000240b6812 */ /* 0x002fe200078e3cff */
[----:B------:R1:W-:Y:S01]  /*3af0*/  @P1 STG.E desc[UR8][R2.64+0x3000], R35 ;  /* 0x0030002302001986 */ /* 0x0003e2000c101908 */
[----:B------:R-:W-:-:S02]  /*3b00*/  ISETP.GT.U32.AND.EX P0, PT, R6, RZ, PT, P0 ;  /* 0x000000ff0600720c */ /* 0x000fc40003f04100 */
[----:B------:R-:W-:Y:S01]  /*3b10*/  ISETP.GT.U32.AND.EX P5, PT, R0, RZ, PT, P5 ;  /* 0x000000ff0000720c */ /* 0x000fe20003fa4150 */
[----:B---3--:R1:W-:Y:S01]  /*3b20*/  @P1 STG.E desc[UR8][R4.64+0x3000], R7 ;  /* 0x0030000704001986 */ /* 0x0083e2000c101908 */
[----:B--2---:R-:W-:-:S03]  /*3b30*/  @P4 LOP3.LUT R13, R38, 0x80000000, RZ, 0x3c, !PT ;  /* 0x80000000260d4812 */ /* 0x004fc600078e3cff */
[----:B------:R1:W-:Y:S04]  /*3b40*/  @P6 STG.E desc[UR8][R2.64+0x3400], R11 ;  /* 0x0034000b02006986 */ /* 0x0003e8000c101908 */
[----:B------:R1:W-:Y:S04]  /*3b50*/  @P6 STG.E desc[UR8][R4.64+0x3400], R17 ;  /* 0x0034001104006986 */ /* 0x0003e8000c101908 */
[----:B------:R1:W-:Y:S01]  /*3b60*/  @P2 STG.E desc[UR8][R2.64+0x3800], R37 ;  /* 0x0038002502002986 */ /* 0x0003e2000c101908 */
[----:B----4-:R-:W-:-:S03]  /*3b70*/  @P5 LOP3.LUT R15, R40, 0x80000000, RZ, 0x3c, !PT ;  /* 0x80000000280f5812 */ /* 0x010fc600078e3cff */
[----:B------:R1:W-:Y:S04]  /*3b80*/  @P2 STG.E desc[UR8][R4.64+0x3800], R19 ;  /* 0x0038001304002986 */ /* 0x0003e8000c101908 */
[----:B------:R1:W-:Y:S04]  /*3b90*/  @P4 STG.E desc[UR8][R2.64+0x3c00], R13 ;  /* 0x003c000d02004986 */ /* 0x0003e8000c101908 */
[----:B0-----:R1:W-:Y:S04]  /*3ba0*/  @P4 STG.E desc[UR8][R4.64+0x3c00], R9 ;  /* 0x003c000904004986 */ /* 0x0013e8000c101908 */
[----:B------:R1:W-:Y:S04]  /*3bb0*/  @P3 STG.E desc[UR8][R2.64+0x4000], R39 ;  /* 0x0040002702003986 */ /* 0x0003e8000c101908 */
[----:B------:R1:W-:Y:S04]  /*3bc0*/  @P3 STG.E desc[UR8][R4.64+0x4000], R21 ;  /* 0x0040001504003986 */ /* 0x0003e8000c101908 */
[----:B------:R1:W-:Y:S04]  /*3bd0*/  @P5 STG.E desc[UR8][R2.64+0x4400], R15 ;  /* 0x0044000f02005986 */ /* 0x0003e8000c101908 */
[----:B------:R1:W-:Y:S01]  /*3be0*/  @P5 STG.E desc[UR8][R4.64+0x4400], R23 ;  /* 0x0044001704005986 */ /* 0x0003e2000c101908 */
[----:B------:R-:W-:Y:S05]  /*3bf0*/  @!P0 EXIT ;  /* 0x000000000000894d */ /* 0x000fea0003800000 */
[----:B------:R-:W0:Y:S01]  /*3c00*/  LDS R53, [R53+0x4800] ;  /* 0x0048000035357984 */ /* 0x000e220000000800 */
[----:B------:R-:W-:-:S05]  /*3c10*/  LOP3.LUT R41, R41, 0x80000000, RZ, 0x3c, !PT ;  /* 0x8000000029297812 */ /* 0x000fca00078e3cff */
[----:B------:R-:W-:Y:S04]  /*3c20*/  STG.E desc[UR8][R2.64+0x4800], R41 ;  /* 0x0048002902007986 */ /* 0x000fe8000c101908 */
[----:B0-----:R-:W-:Y:S01]  /*3c30*/  STG.E desc[UR8][R4.64+0x4800], R53 ;  /* 0x0048003504007986 */ /* 0x001fe2000c101908 */
[----:B------:R-:W-:Y:S05]  /*3c40*/  EXIT ;  /* 0x000000000000794d */ /* 0x000fea0003800000 */
.L_x_223:
        /* <DEDUP_REMOVED lines=11> */
.L_x_240:


//--------------------- .text._ZN3cub18CUB_300001_SM_10006detail8for_each13static_kernelINS2_12policy_hub_t12policy_500_tElN6thrust24THRUST_300001_SM_1000_NS8cuda_cub10__tabulate7functorINS7_6detail15normal_iteratorINS7_10device_ptrIiEEEENS7_6system6detail7generic6detail22compute_sequence_valueIivEElEEEEvT0_T1_ --------------------------
	.section	.text._ZN3cub18CUB_300001_SM_10006detail8for_each13static_kernelINS2_12policy_hub_t12policy_500_tElN6thrust24THRUST_300001_SM_1000_NS8cuda_cub10__tabulate7functorINS7_6detail15normal_iteratorINS7_10device_ptrIiEEEENS7_6system6detail7generic6detail22compute_sequence_valueIivEElEEEEvT0_T1_,"ax",@progbits
	.align	128
        .global         _ZN3cub18CUB_300001_SM_10006detail8for_each13static_kernelINS2_12policy_hub_t12policy_500_tElN6thrust24THRUST_300001_SM_1000_NS8cuda_cub10__tabulate7functorINS7_6detail15normal_iteratorINS7_10device_ptrIiEEEENS7_6system6detail7generic6detail22compute_sequence_valueIivEElEEEEvT0_T1_
        .type           _ZN3cub18CUB_300001_SM_10006detail8for_each13static_kernelINS2_12policy_hub_t12policy_500_tElN6thrust24THRUST_300001_SM_1000_NS8cuda_cub10__tabulate7functorINS7_6detail15normal_iteratorINS7_10device_ptrIiEEEENS7_6system6detail7generic6detail22compute_sequence_valueIivEElEEEEvT0_T1_,@function
        .size           _ZN3cub18CUB_300001_SM_10006detail8for_each13static_kernelINS2_12policy_hub_t12policy_500_tElN6thrust24THRUST_300001_SM_1000_NS8cuda_cub10__tabulate7functorINS7_6detail15normal_iteratorINS7_10device_ptrIiEEEENS7_6system6detail7generic6detail22compute_sequence_valueIivEElEEEEvT0_T1_,(.L_x_241 - _ZN3cub18CUB_300001_SM_10006detail8for_each13static_kernelINS2_12policy_hub_t12policy_500_tElN6thrust24THRUST_300001_SM_1000_NS8cuda_cub10__tabulate7functorINS7_6detail15normal_iteratorINS7_10device_ptrIiEEEENS7_6system6detail7generic6detail22compute_sequence_valueIivEElEEEEvT0_T1_)
        .other          _ZN3cub18CUB_300001_SM_10006detail8for_each13static_kernelINS2_12policy_hub_t12policy_500_tElN6thrust24THRUST_300001_SM_1000_NS8cuda_cub10__tabulate7functorINS7_6detail15normal_iteratorINS7_10device_ptrIiEEEENS7_6system6detail7generic6detail22compute_sequence_valueIivEElEEEEvT0_T1_,@"STO_CUDA_ENTRY STV_DEFAULT"
_ZN3cub18CUB_300001_SM_10006detail8for_each13static_kernelINS2_12policy_hub_t12policy_500_tElN6thrust24THRUST_300001_SM_1000_NS8cuda_cub10__tabulate7functorINS7_6detail15normal_iteratorINS7_10device_ptrIiEEEENS7_6system6detail7generic6detail22compute_sequence_valueIivEElEEEEvT0_T1_:
.text._ZN3cub18CUB_300001_SM_10006detail8for_each13static_kernelINS2_12policy_hub_t12policy_500_tElN6thrust24THRUST_300001_SM_1000_NS8cuda_cub10__tabulate7functorINS7_6detail15normal_iteratorINS7_10device_ptrIiEEEENS7_6system6detail7generic6detail22compute_sequence_valueIivEElEEEEvT0_T1_:
[----:B------:R-:W-:Y:S08]  /*0000*/  LDC R1, c[0x0][0x37c] ;  /* 0x0000df00ff017b82 */ /* 0x000ff00000000800 */
[----:B------:R-:W0:Y:S01]  /*0010*/  S2UR UR4, SR_CTAID.X ;  /* 0x00000000000479c3 */ /* 0x000e220000002500 */
[----:B------:R-:W1:Y:S01]  /*0020*/  LDCU.64 UR6, c[0x0][0x380] ;  /* 0x00007000ff0677ac */ /* 0x000e620008000a00 */
[----:B------:R-:W2:Y:S01]  /*0030*/  LDCU.64 UR8, c[0x0][0x358] ;  /* 0x00006b00ff0877ac */ /* 0x000ea20008000a00 */
[----:B0-----:R-:W-:-:S04]  /*0040*/  UIMAD.WIDE.U32 UR4, UR4, 0x200, URZ ;  /* 0x00000200040478a5 */ /* 0x001fc8000f8e00ff */
[----:B-1----:R-:W-:-:S04]  /*0050*/  UIADD3 UR6, UP0, UPT, -UR4, UR6, URZ ;  /* 0x0000000604067290 */ /* 0x002fc8000ff1e1ff */
[----:B------:R-:W-:Y:S02]  /*0060*/  UIADD3.X UR7, UPT, UPT, ~UR5, UR7, URZ, UP0, !UPT ;  /* 0x0000000705077290 */ /* 0x000fe400087fe5ff */
[----:B------:R-:W-:-:S04]  /*0070*/  UISETP.GE.U32.AND UP0, UPT, UR6, 0x200, UPT ;  /* 0x000002000600788c */ /* 0x000fc8000bf06070 */
[----:B------:R-:W-:-:S09]  /*0080*/  UISETP.GE.AND.EX UP0, UPT, UR7, URZ, UPT, UP0 ;  /* 0x000000ff0700728c */ /* 0x000fd2000bf06300 */
[----:B--2---:R-:W-:Y:S05]  /*0090*/  BRA.U !UP0, `(.L_x_224) ;  /* 0x0000000108347547 */ /* 0x004fea000b800000 */
[----:B------:R-:W0:Y:S01]  /*00a0*/  S2R R0, SR_TID.X ;  /* 0x0000000000007919 */ /* 0x000e220000002100 */
[----:B------:R-:W1:Y:S01]  /*00b0*/  LDC.64 R6, c[0x0][0x390] ;  /* 0x0000e400ff067b82 */ /* 0x000e620000000a00 */
[----:B------:R-:W2:Y:S01]  /*00c0*/  LDCU.64 UR10, c[0x0][0x388] ;  /* 0x00007100ff0a77ac */ /* 0x000ea20008000a00 */
[----:B0-----:R-:W-:-:S05]  /*00d0*/  IADD3 R5, P0, PT, R0, UR4, RZ ;  /* 0x0000000400057c10 */ /* 0x001fca000ff1e0ff */
[----:B------:R-:W-:Y:S01]  /*00e0*/  IMAD.X R4, RZ, RZ, UR5, P0 ;  /* 0x00000005ff047e24 */ /* 0x000fe200080e06ff */
[C---:B--2---:R-:W-:Y:S01]  /*00f0*/  LEA R2, P0, R5.reuse, UR10, 0x2 ;  /* 0x0000000a05027c11 */ /* 0x044fe2000f8010ff */
[----:B------:R-:W-:-:S03]  /*0100*/  VIADD R0, R5, 0x100 ;  /* 0x0000010005007836 */ /* 0x000fc60000000000 */
[C---:B------:R-:W-:Y:S01]  /*0110*/  LEA.HI.X R3, R5.reuse, UR11, R4, 0x2, P0 ;  /* 0x0000000b05037c11 */ /* 0x040fe200080f1404 */
[-CC-:B-1----:R-:W-:Y:S02]  /*0120*/  IMAD R5, R5, R7.reuse, R6.reuse ;  /* 0x0000000705057224 */ /* 0x182fe400078e0206 */
[----:B------:R-:W-:-:S03]  /*0130*/  IMAD R7, R0, R7, R6 ;  /* 0x0000000700077224 */ /* 0x000fc600078e0206 */
[----:B------:R-:W-:Y:S04]  /*0140*/  STG.E desc[UR8][R2.64], R5 ;  /* 0x0000000502007986 */ /* 0x000fe8000c101908 */
[----:B------:R-:W-:Y:S01]  /*0150*/  STG.E desc[UR8][R2.64+0x400], R7 ;  /* 0x0004000702007986 */ /* 0x000fe2000c101908 */
[----:B------:R-:W-:Y:S05]  /*0160*/  EXIT ;  /* 0x000000000000794d */ /* 0x000fea0003800000 */
.L_x_224:
[----:B------:R-:W0:Y:S01]  /*0170*/  S2R R2, SR_TID.X ;  /* 0x0000000000027919 */ /* 0x000e220000002100 */
[----:B------:R-:W-:Y:S01]  /*0180*/  USHF.R.S32.HI UR7, URZ, 0x1f, UR6 ;  /* 0x0000001fff077899 */ /* 0x000fe20008011406 */
[----:B------:R-:W-:Y:S05]  /*0190*/  BSSY.RECONVERGENT B0, `(.L_x_225) ;  /* 0x0000011000007945 */ /* 0x000fea0003800200 */
[----:B------:R-:W-:Y:S02]  /*01a0*/  IMAD.U32 R3, RZ, RZ, UR7 ;  /* 0x00000007ff037e24 */ /* 0x000fe4000f8e00ff */
[----:B------:R-:W-:Y:S01]  /*01b0*/  IMAD.U32 R4, RZ, RZ, UR7 ;  /* 0x00000007ff047e24 */ /* 0x000fe2000f8e00ff */
[C---:B0-----:R-:W-:Y:S01]  /*01c0*/  ISETP.LT.U32.AND P0, PT, R2.reuse, UR6, PT ;  /* 0x0000000602007c0c */ /* 0x041fe2000bf01070 */
[----:B------:R-:W-:-:S03]  /*01d0*/  VIADD R0, R2, 0x100 ;  /* 0x0000010002007836 */ /* 0x000fc60000000000 */
[----:B------:R-:W-:Y:S02]  /*01e0*/  ISETP.GT.AND.EX P0, PT, R3, RZ, PT, P0 ;  /* 0x000000ff0300720c */ /* 0x000fe40003f04300 */
[----:B------:R-:W-:-:S04]  /*01f0*/  ISETP.LT.U32.AND P1, PT, R0, UR6, PT ;  /* 0x0000000600007c0c */ /* 0x000fc8000bf21070 */
[----:B------:R-:W-:-:S07]  /*0200*/  ISETP.GT.AND.EX P1, PT, R4, RZ, PT, P1 ;  /* 0x000000ff0400720c */ /* 0x000fce0003f24310 */
[----:B------:R-:W-:Y:S06]  /*0210*/  @!P0 BRA `(.L_x_226) ;  /* 0x0000000000208947 */ /* 0x000fec0003800000 */
[----:B------:R-:W0:Y:S01]  /*0220*/  LDC.64 R6, c[0x0][0x390] ;  /* 0x0000e400ff067b82 */ /* 0x000e220000000a00 */
[----:B------:R-:W1:Y:S01]  /*0230*/  LDCU.64 UR10, c[0x0][0x388] ;  /* 0x00007100ff0a77ac */ /* 0x000e620008000a00 */
[----:B------:R-:W-:-:S05]  /*0240*/  IADD3 R4, P0, PT, R2, UR4, RZ ;  /* 0x0000000402047c10 */ /* 0x000fca000ff1e0ff */
[----:B------:R-:W-:Y:S01]  /*0250*/  IMAD.X R3, RZ, RZ, UR5, P0 ;  /* 0x00000005ff037e24 */ /* 0x000fe200080e06ff */
[----:B-1----:R-:W-:-:S04]  /*0260*/  LEA R2, P0, R4, UR10, 0x2 ;  /* 0x0000000a04027c11 */ /* 0x002fc8000f8010ff */
[C---:B------:R-:W-:Y:S01]  /*0270*/  LEA.HI.X R3, R4.reuse, UR11, R3, 0x2, P0 ;  /* 0x0000000b04037c11 */ /* 0x040fe200080f1403 */
[----:B0-----:R-:W-:-:S05]  /*0280*/  IMAD R7, R4, R7, R6 ;  /* 0x0000000704077224 */ /* 0x001fca00078e0206 */
[----:B------:R0:W-:Y:S03]  /*0290*/  STG.E desc[UR8][R2.64], R7 ;  /* 0x0000000702007986 */ /* 0x0001e6000c101908 */
.L_x_226:
[----:B------:R-:W-:Y:S05]  /*02a0*/  BSYNC.RECONVERGENT B0 ;  /* 0x0000000000007941 */ /* 0x000fea0003800200 */
.L_x_225:
[----:B------:R-:W-:Y:S05]  /*02b0*/  @!P1 EXIT ;  /* 0x000000000000994d */ /* 0x000fea0003800000 */
[----:B------:R-:W1:Y:S01]  /*02c0*/  LDC.64 R4, c[0x0][0x390] ;  /* 0x0000e400ff047b82 */ /* 0x000e620000000a00 */
[----:B------:R-:W2:Y:S01]  /*02d0*/  LDCU.64 UR6, c[0x0][0x388] ;  /* 0x00007100ff0677ac */ /* 0x000ea20008000a00 */
[----:B------:R-:W-:-:S05]  /*02e0*/  IADD3 R0, P0, PT, R0, UR4, RZ ;  /* 0x0000000400007c10 */ /* 0x000fca000ff1e0ff */
[----:B0-----:R-:W-:Y:S01]  /*02f0*/  IMAD.X R3, RZ, RZ, UR5, P0 ;  /* 0x00000005ff037e24 */ /* 0x001fe200080e06ff */
[----:B--2---:R-:W-:-:S04]  /*0300*/  LEA R2, P0, R0, UR6, 0x2 ;  /* 0x0000000600027c11 */ /* 0x004fc8000f8010ff */
[C---:B------:R-:W-:Y:S01]  /*0310*/  LEA.HI.X R3, R0.reuse, UR7, R3, 0x2, P0 ;  /* 0x0000000700037c11 */ /* 0x040fe200080f1403 */
[----:B-1----:R-:W-:-:S05]  /*0320*/  IMAD R5, R0, R5, R4 ;  /* 0x0000000500057224 */ /* 0x002fca00078e0204 */
[----:B------:R-:W-:Y:S01]  /*0330*/  STG.E desc[UR8][R2.64], R5 ;  /* 0x0000000502007986 */ /* 0x000fe2000c101908 */
[----:B------:R-:W-:Y:S05]  /*0340*/  EXIT ;  /* 0x000000000000794d */ /* 0x000fea0003800000 */
.L_x_227:
        /* <DEDUP_REMOVED lines=11> */
.L_x_241:


//--------------------- .text._ZN3cub18CUB_300001_SM_10006detail8for_each13static_kernelINS2_12policy_hub_t12policy_500_tEmN6thrust24THRUST_300001_SM_1000_NS8cuda_cub20__uninitialized_fill7functorINS7_10device_ptrIiEEiEEEEvT0_T1_ --------------------------
	.section	.text._ZN3cub18CUB_300001_SM_10006detail8for_each13static_kernelINS2_12policy_hub_t12policy_500_tEmN6thrust24THRUST_300001_SM_1000_NS8cuda_cub20__uninitialized_fill7functorINS7_10device_ptrIiEEiEEEEvT0_T1_,"ax",@progbits
	.align	128
        .global         _ZN3cub18CUB_300001_SM_10006detail8for_each13static_kernelINS2_12policy_hub_t12policy_500_tEmN6thrust24THRUST_300001_SM_1000_NS8cuda_cub20__uninitialized_fill7functorINS7_10device_ptrIiEEiEEEEvT0_T1_
        .type           _ZN3cub18CUB_300001_SM_10006detail8for_each13static_kernelINS2_12policy_hub_t12policy_500_tEmN6thrust24THRUST_300001_SM_1000_NS8cuda_cub20__uninitialized_fill7functorINS7_10device_ptrIiEEiEEEEvT0_T1_,@function
        .size           _ZN3cub18CUB_300001_SM_10006detail8for_each13static_kernelINS2_12policy_hub_t12policy_500_tEmN6thrust24THRUST_300001_SM_1000_NS8cuda_cub20__uninitialized_fill7functorINS7_10device_ptrIiEEiEEEEvT0_T1_,(.L_x_242 - _ZN3cub18CUB_300001_SM_10006detail8for_each13static_kernelINS2_12policy_hub_t12policy_500_tEmN6thrust24THRUST_300001_SM_1000_NS8cuda_cub20__uninitialized_fill7functorINS7_10device_ptrIiEEiEEEEvT0_T1_)
        .other          _ZN3cub18CUB_300001_SM_10006detail8for_each13static_kernelINS2_12policy_hub_t12policy_500_tEmN6thrust24THRUST_300001_SM_1000_NS8cuda_cub20__uninitialized_fill7functorINS7_10device_ptrIiEEiEEEEvT0_T1_,@"STO_CUDA_ENTRY STV_DEFAULT"
_ZN3cub18CUB_300001_SM_10006detail8for_each13static_kernelINS2_12policy_hub_t12policy_500_tEmN6thrust24THRUST_300001_SM_1000_NS8cuda_cub20__uninitialized_fill7functorINS7_10device_ptrIiEEiEEEEvT0_T1_:
.text._ZN3cub18CUB_300001_SM_10006detail8for_each13static_kernelINS2_12policy_hub_t12policy_500_tEmN6thrust24THRUST_300001_SM_1000_NS8cuda_cub20__uninitialized_fill7functorINS7_10device_ptrIiEEiEEEEvT0_T1_:
        /* <DEDUP_REMOVED lines=8> */
[----:B------:R-:W-:-:S09]  /*0080*/  UISETP.GE.U32.AND.EX UP0, UPT, UR7, URZ, UPT, UP0 ;  /* 0x000000ff0700728c */ /* 0x000fd2000bf06100 */
[----:B--2---:R-:W-:Y:S05]  /*0090*/  BRA.U !UP0, `(.L_x_228) ;  /* 0x0000000108287547 */ /* 0x004fea000b800000 */
[----:B------:R-:W0:Y:S01]  /*00a0*/  S2R R0, SR_TID.X ;  /* 0x0000000000007919 */ /* 0x000e220000002100 */
[----:B------:R-:W1:Y:S01]  /*00b0*/  LDCU.64 UR6, c[0x0][0x388] ;  /* 0x00007100ff0677ac */ /* 0x000e620008000a00 */
[----:B------:R-:W2:Y:S01]  /*00c0*/  LDC R5, c[0x0][0x390] ;  /* 0x0000e400ff057b82 */ /* 0x000ea20000000800 */
[----:B0-----:R-:W-:-:S05]  /*00d0*/  IADD3 R0, P0, PT, R0, UR4, RZ ;  /* 0x0000000400007c10 */ /* 0x001fca000ff1e0ff */
[----:B------:R-:W-:Y:S01]  /*00e0*/  IMAD.X R3, RZ, RZ, UR5, P0 ;  /* 0x00000005ff037e24 */ /* 0x000fe200080e06ff */
[----:B-1----:R-:W-:-:S04]  /*00f0*/  LEA R2, P0, R0, UR6, 0x2 ;  /* 0x0000000600027c11 */ /* 0x002fc8000f8010ff */
[----:B------:R-:W-:-:S05]  /*0100*/  LEA.HI.X R3, R0, UR7, R3, 0x2, P0 ;  /* 0x0000000700037c11 */ /* 0x000fca00080f1403 */
[----:B--2---:R-:W-:Y:S04]  /*0110*/  STG.E desc[UR8][R2.64], R5 ;  /* 0x0000000502007986 */ /* 0x004fe8000c101908 */
[----:B------:R-:W-:Y:S01]  /*0120*/  STG.E desc[UR8][R2.64+0x400], R5 ;  /* 0x0004000502007986 */ /* 0x000fe2000c101908 */
[----:B------:R-:W-:Y:S05]  /*0130*/  EXIT ;  /* 0x000000000000794d */ /* 0x000fea0003800000 */
.L_x_228:
[----:B------:R-:W0:Y:S01]  /*0140*/  S2R R0, SR_TID.X ;  /* 0x0000000000007919 */ /* 0x000e220000002100 */
[----:B------:R-:W-:Y:S01]  /*0150*/  IMAD.U32 R2, RZ, RZ, UR7 ;  /* 0x00000007ff027e24 */ /* 0x000fe2000f8e00ff */
[----:B------:R-:W1:Y:S01]  /*0160*/  LDCU.64 UR10, c[0x0][0x388] ;  /* 0x00007100ff0a77ac */ /* 0x000e620008000a00 */
[----:B------:R-:W-:Y:S01]  /*0170*/  IMAD.U32 R4, RZ, RZ, UR7 ;  /* 0x00000007ff047e24 */ /* 0x000fe2000f8e00ff */
[----:B0-----:R-:W-:-:S04]  /*0180*/  ISETP.LT.U32.AND P0, PT, R0, UR6, PT ;  /* 0x0000000600007c0c */ /* 0x001fc8000bf01070 */
[----:B------:R-:W-:Y:S01]  /*0190*/  ISETP.GT.U32.AND.EX P0, PT, R2, RZ, PT, P0 ;  /* 0x000000ff0200720c */ /* 0x000fe20003f04100 */
[C---:B------:R-:W-:Y:S01]  /*01a0*/  VIADD R2, R0.reuse, 0x100 ;  /* 0x0000010000027836 */ /* 0x040fe20000000000 */
[----:B------:R-:W-:-:S04]  /*01b0*/  IADD3 R0, P2, PT, R0, UR4, RZ ;  /* 0x0000000400007c10 */ /* 0x000fc8000ff5e0ff */
[----:B------:R-:W-:Y:S01]  /*01c0*/  ISETP.LT.U32.AND P1, PT, R2, UR6, PT ;  /* 0x0000000602007c0c */ /* 0x000fe2000bf21070 */
[----:B------:R-:W-:Y:S01]  /*01d0*/  IMAD.X R3, RZ, RZ, UR5, P2 ;  /* 0x00000005ff037e24 */ /* 0x000fe200090e06ff */
[----:B-1----:R-:W-:Y:S02]  /*01e0*/  LEA R2, P2, R0, UR10, 0x2 ;  /* 0x0000000a00027c11 */ /* 0x002fe4000f8410ff */
[----:B------:R-:W-:Y:S02]  /*01f0*/  ISETP.GT.U32.AND.EX P1, PT, R4, RZ, PT, P1 ;  /* 0x000000ff0400720c */ /* 0x000fe40003f24110 */
[----:B------:R-:W-:Y:S01]  /*0200*/  LEA.HI.X R3, R0, UR11, R3, 0x2, P2 ;  /* 0x0000000b00037c11 */ /* 0x000fe200090f1403 */
[----:B------:R-:W0:Y:S04]  /*0210*/  @P0 LDC R5, c[0x0][0x390] ;  /* 0x0000e400ff050b82 */ /* 0x000e280000000800 */
[----:B0-----:R0:W-:Y:S06]  /*0220*/  @P0 STG.E desc[UR8][R2.64], R5 ;  /* 0x0000000502000986 */ /* 0x0011ec000c101908 */
[----:B------:R-:W-:Y:S05]  /*0230*/  @!P1 EXIT ;  /* 0x000000000000994d */ /* 0x000fea0003800000 */
[----:B0-----:R-:W0:Y:S02]  /*0240*/  LDC R5, c[0x0][0x390] ;  /* 0x0000e400ff057b82 */ /* 0x001e240000000800 */
[----:B0-----:R-:W-:Y:S01]  /*0250*/  STG.E desc[UR8][R2.64+0x400], R5 ;  /* 0x0004000502007986 */ /* 0x001fe2000c101908 */
[----:B------:R-:W-:Y:S05]  /*0260*/  EXIT ;  /* 0x000000000000794d */ /* 0x000fea0003800000 */
.L_x_229:
        /* <DEDUP_REMOVED lines=9> */
.L_x_242:


//--------------------- .text._ZN3cub18CUB_300001_SM_10006detail11EmptyKernelIvEEvv --------------------------
	.section	.text._ZN3cub18CUB_300001_SM_10006detail11EmptyKernelIvEEvv,"ax",@progbits
	.align	128
        .global         _ZN3cub18CUB_300001_SM_10006detail11EmptyKernelIvEEvv
        .type           _ZN3cub18CUB_300001_SM_10006detail11EmptyKernelIvEEvv,@function
        .size           _ZN3cub18CUB_300001_SM_10006detail11EmptyKernelIvEEvv,(.L_x_243 - _ZN3cub18CUB_300001_SM_10006detail11EmptyKernelIvEEvv)
        .other          _ZN3cub18CUB_300001_SM_10006detail11EmptyKernelIvEEvv,@"STO_CUDA_ENTRY STV_DEFAULT"
_ZN3cub18CUB_300001_SM_10006detail11EmptyKernelIvEEvv:
.text._ZN3cub18CUB_300001_SM_10006detail11EmptyKernelIvEEvv:
[----:B------:R-:W-:Y:S01]  /*0000*/  LDC R1, c[0x0][0x37c] ;  /* 0x0000df00ff017b82 */ /* 0x000fe20000000800 */
[----:B------:R-:W-:Y:S05]  /*0010*/  EXIT ;  /* 0x000000000000794d */ /* 0x000fea0003800000 */
.L_x_230:
        /* <DEDUP_REMOVED lines=14> */
.L_x_243:


//--------------------- .text._Z12cal_distanceiiPiS_S_S_S_S_S_ --------------------------
	.section	.text._Z12cal_distanceiiPiS_S_S_S_S_S_,"ax",@progbits
	.align	128
        .global         _Z12cal_distanceiiPiS_S_S_S_S_S_
        .type           _Z12cal_distanceiiPiS_S_S_S_S_S_,@function
        .size           _Z12cal_distanceiiPiS_S_S_S_S_S_,(.L_x_236 - _Z12cal_distanceiiPiS_S_S_S_S_S_)
        .other          _Z12cal_distanceiiPiS_S_S_S_S_S_,@"STO_CUDA_ENTRY STV_DEFAULT"
_Z12cal_distanceiiPiS_S_S_S_S_S_:
.text._Z12cal_distanceiiPiS_S_S_S_S_S_:
[----:B------:R-:W-:Y:S01]  /*0000*/  LDC R1, c[0x0][0x37c] ;  /* 0x0000df00ff017b82 */ /* 0x000fe20000000800 */
[----:B------:R-:W0:Y:S07]  /*0010*/  S2R R3, SR_TID.X ;  /* 0x0000000000037919 */ /* 0x000e2e0000002100 */
[----:B------:R-:W0:Y:S01]  /*0020*/  S2UR UR4, SR_CTAID.X ;  /* 0x00000000000479c3 */ /* 0x000e220000002500 */
[----:B------:R-:W1:Y:S07]  /*0030*/  LDCU UR5, c[0x0][0x384] ;  /* 0x00007080ff0577ac */ /* 0x000e6e0008000800 */
[----:B------:R-:W0:Y:S02]  /*0040*/  LDC R2, c[0x0][0x360] ;  /* 0x0000d800ff027b82 */ /* 0x000e240000000800 */
[----:B0-----:R-:W-:-:S05]  /*0050*/  IMAD R2, R2, UR4, R3 ;  /* 0x0000000402027c24 */ /* 0x001fca000f8e0203 */
[----:B-1----:R-:W-:-:S13]  /*0060*/  ISETP.GE.AND P0, PT, R2, UR5, PT ;  /* 0x0000000502007c0c */ /* 0x002fda000bf06270 */
[----:B------:R-:W-:Y:S05]  /*0070*/  @P0 EXIT ;  /* 0x000000000000094d */ /* 0x000fea0003800000 */
[----:B------:R-:W0:Y:S01]  /*0080*/  LDC.64 R8, c[0x0][0x388] ;  /* 0x0000e200ff087b82 */ /* 0x000e220000000a00 */
[----:B------:R-:W1:Y:S07]  /*0090*/  LDCU.64 UR4, c[0x0][0x358] ;  /* 0x00006b00ff0477ac */ /* 0x000e6e0008000a00 */
[----:B------:R-:W2:Y:S08]  /*00a0*/  LDC R3, c[0x0][0x380] ;  /* 0x0000e000ff037b82 */ /* 0x000eb00000000800 */
[----:B------:R-:W2:Y:S08]  /*00b0*/  LDC.64 R10, c[0x0][0x3a0] ;  /* 0x0000e800ff0a7b82 */ /* 0x000eb00000000a00 */
[----:B------:R-:W3:Y:S01]  /*00c0*/  LDC.64 R12, c[0x0][0x390] ;  /* 0x0000e400ff0c7b82 */ /* 0x000ee20000000a00 */
[----:B0-----:R-:W-:-:S06]  /*00d0*/  IMAD.WIDE R8, R2, 0x4, R8 ;  /* 0x0000000402087825 */ /* 0x001fcc00078e0208 */
[----:B-1----:R-:W4:Y:S01]  /*00e0*/  LDG.E R8, desc[UR4][R8.64] ;  /* 0x0000000408087981 */ /* 0x002f22000c1e1900 */
[----:B------:R-:W0:Y:S08]  /*00f0*/  LDC.64 R14, c[0x0][0x3a8] ;  /* 0x0000ea00ff0e7b82 */ /* 0x000e300000000a00 */
[----:B------:R-:W1:Y:S01]  /*0100*/  LDC.64 R6, c[0x0][0x398] ;  /* 0x0000e600ff067b82 */ /* 0x000e620000000a00 */
[----:B--2---:R-:W-:-:S06]  /*0110*/  IMAD.WIDE R10, R3, 0x4, R10 ;  /* 0x00000004030a7825 */ /* 0x004fcc00078e020a */
[----:B------:R-:W4:Y:S01]  /*0120*/  LDG.E R11, desc[UR4][R10.64] ;  /* 0x000000040a0b7981 */ /* 0x000f22000c1e1900 */
[----:B------:R-:W2:Y:S01]  /*0130*/  LDC.64 R4, c[0x0][0x3b0] ;  /* 0x0000ec00ff047b82 */ /* 0x000ea20000000a00 */
[----:B---3--:R-:W-:-:S06]  /*0140*/  IMAD.WIDE R12, R2, 0x4, R12 ;  /* 0x00000004020c7825 */ /* 0x008fcc00078e020c */
[----:B------:R-:W3:Y:S01]  /*0150*/  LDG.E R12, desc[UR4][R12.64] ;  /* 0x000000040c0c7981 */ /* 0x000ee2000c1e1900 */
[----:B0-----:R-:W-:-:S06]  /*0160*/  IMAD.WIDE R14, R3, 0x4, R14 ;  /* 0x00000004030e7825 */ /* 0x001fcc00078e020e */
[----:B------:R-:W3:Y:S01]  /*0170*/  LDG.E R15, desc[UR4][R14.64] ;  /* 0x000000040e0f7981 */ /* 0x000ee2000c1e1900 */
[----:B-1----:R-:W-:-:S06]  /*0180*/  IMAD.WIDE R6, R2, 0x4, R6 ;  /* 0x0000000402067825 */ /* 0x002fcc00078e0206 */
[----:B------:R-:W5:Y:S01]  /*0190*/  LDG.E R6, desc[UR4][R6.64] ;  /* 0x0000000406067981 */ /* 0x000f62000c1e1900 */
[----:B--2---:R-:W-:-:S06]  /*01a0*/  IMAD.WIDE R4, R3, 0x4, R4 ;  /* 0x0000000403047825 */ /* 0x004fcc00078e0204 */
[----:B------:R-:W5:Y:S01]  /*01b0*/  LDG.E R5, desc[UR4][R4.64] ;  /* 0x0000000404057981 */ /* 0x000f62000c1e1900 */
[----:B------:R-:W-:Y:S01]  /*01c0*/  BSSY.RECONVERGENT B0, `(.L_x_231) ;  /* 0x0000014000007945 */ /* 0x000fe20003800200 */
[----:B----4-:R-:W-:-:S05]  /*01d0*/  IADD3 R0, PT, PT, R8, -R11, RZ ;  /* 0x8000000b08007210 */ /* 0x010fca0007ffe0ff */
[----:B------:R-:W-:Y:S01]  /*01e0*/  IMAD R0, R0, R0, RZ ;  /* 0x0000000000007224 */ /* 0x000fe200078e02ff */
[----:B---3--:R-:W-:-:S05]  /*01f0*/  IADD3 R3, PT, PT, R12, -R15, RZ ;  /* 0x8000000f0c037210 */ /* 0x008fca0007ffe0ff */
[----:B------:R-:W-:Y:S01]  /*0200*/  IMAD R0, R3, R3, R0 ;  /* 0x0000000303007224 */ /* 0x000fe200078e0200 */
[----:B-----5:R-:W-:-:S05]  /*0210*/  IADD3 R9, PT, PT, R6, -R5, RZ ;  /* 0x8000000506097210 */ /* 0x020fca0007ffe0ff */
[----:B------:R-:W-:-:S05]  /*0220*/  IMAD R0, R9, R9, R0 ;  /* 0x0000000909007224 */ /* 0x000fca00078e0200 */
[----:B------:R-:W-:-:S04]  /*0230*/  I2FP.F32.U32 R0, R0 ;  /* 0x0000000000007245 */ /* 0x000fc80000201000 */
[----:B------:R-:W-:Y:S01]  /*0240*/  IADD3 R8, PT, PT, R0, -0xd000000, RZ ;  /* 0xf300000000087810 */ /* 0x000fe20007ffe0ff */
[----:B------:R0:W1:Y:S03]  /*0250*/  MUFU.RSQ R3, R0 ;  /* 0x0000000000037308 */ /* 0x0000660000001400 */
[----:B------:R-:W-:-:S13]  /*0260*/  ISETP.GT.U32.AND P0, PT, R8, 0x727fffff, PT ;  /* 0x727fffff0800780c */ /* 0x000fda0003f04070 */
[----:B0-----:R-:W-:Y:S05]  /*0270*/  @!P0 BRA `(.L_x_232) ;  /* 0x0000000000108947 */ /* 0x001fea0003800000 */
[----:B------:R-:W-:-:S07]  /*0280*/  MOV R8, 0x2a0 ;  /* 0x000002a000087802 */ /* 0x000fce0000000f00 */
[----:B-1----:R-:W-:Y:S05]  /*0290*/  CALL.REL.NOINC `($__internal_0_$__cuda_sm20_sqrt_rn_f32_slowpath) ;  /* 0x0000000000347944 */ /* 0x002fea0003c00000 */
[----:B------:R-:W-:Y:S01]  /*02a0*/  MOV R0, R3 ;  /* 0x0000000300007202 */ /* 0x000fe20000000f00 */
[----:B------:R-:W-:Y:S06]  /*02b0*/  BRA `(.L_x_233) ;  /* 0x0000000000107947 */ /* 0x000fec0003800000 */
.L_x_232:
[----:B-1----:R-:W-:Y:S01]  /*02c0*/  FMUL.FTZ R5, R0, R3 ;  /* 0x0000000300057220 */ /* 0x002fe20000410000 */
[----:B------:R-:W-:-:S03]  /*02d0*/  FMUL.FTZ R3, R3, 0.5 ;  /* 0x3f00000003037820 */ /* 0x000fc60000410000 */
[----:B------:R-:W-:-:S04]  /*02e0*/  FFMA R0, -R5, R5, R0 ;  /* 0x0000000505007223 */ /* 0x000fc80000000100 */
[----:B------:R-:W-:-:S07]  /*02f0*/  FFMA R0, R0, R3, R5 ;  /* 0x0000000300007223 */ /* 0x000fce0000000005 */
.L_x_233:
[----:B------:R-:W-:Y:S05]  /*0300*/  BSYNC.RECONVERGENT B0 ;  /* 0x0000000000007941 */ /* 0x000fea0003800200 */
.L_x_231:
[----:B------:R-:W0:Y:S01]  /*0310*/  LDC.64 R4, c[0x0][0x3b8] ;  /* 0x0000ee00ff047b82 */ /* 0x000e220000000a00 */
[----:B------:R-:W-:-:S04]  /*0320*/  FADD R0, R0, 0.5 ;  /* 0x3f00000000007421 */ /* 0x000fc80000000000 */
[----:B------:R-:W1:Y:S01]  /*0330*/  F2I.TRUNC.NTZ R7, R0 ;  /* 0x0000000000077305 */ /* 0x000e62000020f100 */
[----:B0-----:R-:W-:-:S05]  /*0340*/  IMAD.WIDE R2, R2, 0x4, R4 ;  /* 0x0000000402027825 */ /* 0x001fca00078e0204 */
[----:B-1----:R-:W-:Y:S01]  /*0350*/  STG.E desc[UR4][R2.64], R7 ;  /* 0x0000000702007986 */ /* 0x002fe2000c101904 */
[----:B------:R-:W-:Y:S05]  /*0360*/  EXIT ;  /* 0x000000000000794d */ /* 0x000fea0003800000 */
        .weak           $__internal_0_$__cuda_sm20_sqrt_rn_f32_slowpath
        .type           $__internal_0_$__cuda_sm20_sqrt_rn_f32_slowpath,@function
        .size           $__internal_0_$__cuda_sm20_sqrt_rn_f32_slowpath,(.L_x_236 - $__internal_0_$__cuda_sm20_sqrt_rn_f32_slowpath)
$__internal_0_$__cuda_sm20_sqrt_rn_f32_slowpath:
[----:B------:R-:W-:-:S13]  /*0370*/  LOP3.LUT P0, RZ, R0, 0x7fffffff, RZ, 0xc0, !PT ;  /* 0x7fffffff00ff7812 */ /* 0x000fda000780c0ff */
[----:B------:R-:W-:Y:S01]  /*0380*/  @!P0 MOV R3, R0 ;  /* 0x0000000000038202 */ /* 0x000fe20000000f00 */
[----:B------:R-:W-:Y:S06]  /*0390*/  @!P0 BRA `(.L_x_234) ;  /* 0x0000000000408947 */ /* 0x000fec0003800000 */
[----:B------:R-:W-:-:S13]  /*03a0*/  FSETP.GEU.FTZ.AND P0, PT, R0, RZ, PT ;  /* 0x000000ff0000720b */ /* 0x000fda0003f1e000 */
[----:B------:R-:W-:Y:S01]  /*03b0*/  @!P0 MOV R3, 0x7fffffff ;  /* 0x7fffffff00038802 */ /* 0x000fe20000000f00 */
[----:B------:R-:W-:Y:S06]  /*03c0*/  @!P0 BRA `(.L_x_234) ;  /* 0x0000000000348947 */ /* 0x000fec0003800000 */
[----:B------:R-:W-:-:S13]  /*03d0*/  FSETP.GTU.FTZ.AND P0, PT, |R0|, +INF , PT ;  /* 0x7f8000000000780b */ /* 0x000fda0003f1c200 */
[----:B------:R-:W-:Y:S01]  /*03e0*/  @P0 FADD.FTZ R3, R0, 1 ;  /* 0x3f80000000030421 */ /* 0x000fe20000010000 */
[----:B------:R-:W-:Y:S06]  /*03f0*/  @P0 BRA `(.L_x_234) ;  /* 0x0000000000280947 */ /* 0x000fec0003800000 */
[----:B------:R-:W-:-:S13]  /*0400*/  FSETP.NEU.FTZ.AND P0, PT, |R0|, +INF , PT ;  /* 0x7f8000000000780b */ /* 0x000fda0003f1d200 */
[----:B------:R-:W-:-:S04]  /*0410*/  @P0 FFMA R4, R0, 1.84467440737095516160e+19, RZ ;  /* 0x5f80000000040823 */ /* 0x000fc800000000ff */
[----:B------:R-:W0:Y:S02]  /*0420*/  @P0 MUFU.RSQ R3, R4 ;  /* 0x0000000400030308 */ /* 0x000e240000001400 */
[----:B0-----:R-:W-:Y:S01]  /*0430*/  @P0 FMUL.FTZ R5, R4, R3 ;  /* 0x0000000304050220 */ /* 0x001fe20000410000 */
[----:B------:R-:W-:Y:S01]  /*0440*/  @P0 FMUL.FTZ R7, R3, 0.5 ;  /* 0x3f00000003070820 */ /* 0x000fe20000410000 */
[----:B------:R-:W-:Y:S02]  /*0450*/  @!P0 MOV R3, R0 ;  /* 0x0000000000038202 */ /* 0x000fe40000000f00 */
[----:B------:R-:W-:-:S04]  /*0460*/  @P0 FADD.FTZ R6, -R5, -RZ ;  /* 0x800000ff05060221 */ /* 0x000fc80000010100 */
[----:B------:R-:W-:-:S04]  /*0470*/  @P0 FFMA R6, R5, R6, R4 ;  /* 0x0000000605060223 */ /* 0x000fc80000000004 */
[----:B------:R-:W-:-:S04]  /*0480*/  @P0 FFMA R6, R6, R7, R5 ;  /* 0x0000000706060223 */ /* 0x000fc80000000005 */
[----:B------:R-:W-:-:S07]  /*0490*/  @P0 FMUL.FTZ R3, R6, 2.3283064365386962891e-10 ;  /* 0x2f80000006030820 */ /* 0x000fce0000410000 */
.L_x_234:
[----:B------:R-:W-:Y:S01]  /*04a0*/  HFMA2 R5, -RZ, RZ, 0, 0 ;  /* 0x00000000ff057431 */ /* 0x000fe200000001ff */
[----:B------:R-:W-:-:S04]  /*04b0*/  MOV R4, R8 ;  /* 0x0000000800047202 */ /* 0x000fc80000000f00 */
[----:B------:R-:W-:Y:S05]  /*04c0*/  RET.REL.NODEC R4 `(_Z12cal_distanceiiPiS_S_S_S_S_S_) ;  /* 0xfffffff804cc7950 */ /* 0x000fea0003c3ffff */
.L_x_235:
        /* <DEDUP_REMOVED lines=11> */
.L_x_236:


//--------------------- .nv.shared._ZN3cub18CUB_300001_SM_10006detail10radix_sort29DeviceRadixSortOnesweepKernelINS1_5radix10policy_hubIiiyE10Policy1000ELNS0_9SortOrderE0EiiyiiNS1_21identity_decomposer_tEEEvPT5_SB_PT3_PKSC_PT1_PKSG_PT2_PKSK_T4_iiT6_ --------------------------
	.section	.nv.shared._ZN3cub18CUB_300001_SM_10006detail10radix_sort29DeviceRadixSortOnesweepKernelINS1_5radix10policy_hubIiiyE10Policy1000ELNS0_9SortOrderE0EiiyiiNS1_21identity_decomposer_tEEEvPT5_SB_PT3_PKSC_PT1_PKSG_PT2_PKSK_T4_iiT6_,"aw",@nobits
	.sectionflags	@""
	.align	16
.nv.shared._ZN3cub18CUB_300001_SM_10006detail10radix_sort29DeviceRadixSortOnesweepKernelINS1_5radix10policy_hubIiiyE10Policy1000ELNS0_9SortOrderE0EiiyiiNS1_21identity_decomposer_tEEEvPT5_SB_PT3_PKSC_PT1_PKSG_PT2_PKSK_T4_iiT6_:
	.zero		29184


//--------------------- .nv.shared.reserved.0     --------------------------
	.section	.nv.shared.reserved.0,"aw",@nobits
	.weak		__nv_reservedSMEM_offset_0_alias
	.size		__nv_reservedSMEM_offset_0_alias, 0, 64
	.other		__nv_reservedSMEM_offset_0_alias,@"STO_CUDA_RESERVED_SHARED STV_DEFAULT"
__nv_reservedSMEM_offset_0_alias:
	.zero		0
	.zero		64


//--------------------- .nv.global                --------------------------
	.section	.nv.global,"aw",@nobits
.nv.global:
	.type		_ZN34_INTERNAL_33a9ebfb_4_k_cu_b74941676thrust24THRUST_300001_SM_1000_NS12placeholders2_8E,@object
	.size		_ZN34_INTERNAL_33a9ebfb_4_k_cu_b74941676thrust24THRUST_300001_SM_1000_NS12placeholders2_8E,(_ZN34_INTERNAL_33a9ebfb_4_k_cu_b74941674cuda3std3__436_GLOBAL__N__33a9ebfb_4_k_cu_b74941676ignoreE - _ZN34_INTERNAL_33a9ebfb_4_k_cu_b74941676thrust24THRUST_300001_SM_1000_NS12placeholders2_8E)
_ZN34_INTERNAL_33a9ebfb_4_k_cu_b74941676thrust24THRUST_300001_SM_1000_NS12placeholders2_8E:
	.zero		1
	.type		_ZN34_INTERNAL_33a9ebfb_4_k_cu_b74941674cuda3std3__436_GLOBAL__N__33a9ebfb_4_k_cu_b74941676ignoreE,@object
	.size		_ZN34_INTERNAL_33a9ebfb_4_k_cu_b74941674cuda3std3__436_GLOBAL__N__33a9ebfb_4_k_cu_b74941676ignoreE,(_ZN34_INTERNAL_33a9ebfb_4_k_cu_b74941674cuda3std6ranges3__45__cpo4dataE - _ZN34_INTERNAL_33a9ebfb_4_k_cu_b74941674cuda3std3__436_GLOBAL__N__33a9ebfb_4_k_cu_b74941676ignoreE)
_ZN34_INTERNAL_33a9ebfb_4_k_cu_b74941674cuda3std3__436_GLOBAL__N__33a9ebfb_4_k_cu_b74941676ignoreE:
	.zero		1
	.type		_ZN34_INTERNAL_33a9ebfb_4_k_cu_b74941674cuda3std6ranges3__45__cpo4dataE,@object
	.size		_ZN34_INTERNAL_33a9ebfb_4_k_cu_b74941674cuda3std6ranges3__45__cpo4dataE,(_ZN34_INTERNAL_33a9ebfb_4_k_cu_b74941676thrust24THRUST_300001_SM_1000_NS6system3cpp3parE - _ZN34_INTERNAL_33a9ebfb_4_k_cu_b74941674cuda3std6ranges3__45__cpo4dataE)
_ZN34_INTERNAL_33a9ebfb_4_k_cu_b74941674cuda3std6ranges3__45__cpo4dataE:
	.zero		1
	.type		_ZN34_INTERNAL_33a9ebfb_4_k_cu_b74941676thrust24THRUST_300001_SM_1000_NS6system3cpp3parE,@object
	.size		_ZN34_INTERNAL_33a9ebfb_4_k_cu_b74941676thrust24THRUST_300001_SM_1000_NS6system3cpp3parE,(_ZN34_INTERNAL_33a9ebfb_4_k_cu_b74941674cuda3std3__45__cpo5beginE - _ZN34_INTERNAL_33a9ebfb_4_k_cu_b74941676thrust24THRUST_300001_SM_1000_NS6system3cpp3parE)
_ZN34_INTERNAL_33a9ebfb_4_k_cu_b74941676thrust24THRUST_300001_SM_1000_NS6system3cpp3parE:
	.zero		1
	.type		_ZN34_INTERNAL_33a9ebfb_4_k_cu_b74941674cuda3std3__45__cpo5beginE,@object
	.size		_ZN34_INTERNAL_33a9ebfb_4_k_cu_b74941674cuda3std3__45__cpo5beginE,(_ZN34_INTERNAL_33a9ebfb_4_k_cu_b74941674cuda3std6ranges3__45__cpo5beginE - _ZN34_INTERNAL_33a9ebfb_4_k_cu_b74941674cuda3std3__45__cpo5beginE)
_ZN34_INTERNAL_33a9ebfb_4_k_cu_b74941674cuda3std3__45__cpo5beginE:
	.zero		1
	.type		_ZN34_INTERNAL_33a9ebfb_4_k_cu_b74941674cuda3std6ranges3__45__cpo5beginE,@object
	.size		_ZN34_INTERNAL_33a9ebfb_4_k_cu_b74941674cuda3std6ranges3__45__cpo5beginE,(_ZN34_INTERNAL_33a9ebfb_4_k_cu_b74941676thrust24THRUST_300001_SM_1000_NS6deviceE - _ZN34_INTERNAL_33a9ebfb_4_k_cu_b74941674cuda3std6ranges3__45__cpo5beginE)
_ZN34_INTERNAL_33a9ebfb_4_k_cu_b74941674cuda3std6ranges3__45__cpo5beginE:
	.zero		1
	.type		_ZN34_INTERNAL_33a9ebfb_4_k_cu_b74941676thrust24THRUST_300001_SM_1000_NS6deviceE,@object
	.size		_ZN34_INTERNAL_33a9ebfb_4_k_cu_b74941676thrust24THRUST_300001_SM_1000_NS6deviceE,(_ZN34_INTERNAL_33a9ebfb_4_k_cu_b74941674cuda3std3__47nulloptE - _ZN34_INTERNAL_33a9ebfb_4_k_cu_b74941676thrust24THRUST_300001_SM_1000_NS6deviceE)
_ZN34_INTERNAL_33a9ebfb_4_k_cu_b74941676thrust24THRUST_300001_SM_1000_NS6deviceE:
	.zero		1
	.type		_ZN34_INTERNAL_33a9ebfb_4_k_cu_b74941674cuda3std3__47nulloptE,@object
	.size		_ZN34_INTERNAL_33a9ebfb_4_k_cu_b74941674cuda3std3__47nulloptE,(_ZN34_INTERNAL_33a9ebfb_4_k_cu_b74941674cuda3std6ranges3__45__cpo8distanceE - _ZN34_INTERNAL_33a9ebfb_4_k_cu_b74941674cuda3std3__47nulloptE)
_ZN34_INTERNAL_33a9ebfb_4_k_cu_b74941674cuda3std3__47nulloptE:
	.zero		1
	.type		_ZN34_INTERNAL_33a9ebfb_4_k_cu_b74941674cuda3std6ranges3__45__cpo8distanceE,@object
	.size		_ZN34_INTERNAL_33a9ebfb_4_k_cu_b74941674cuda3std6ranges3__45__cpo8distanceE,(_ZN34_INTERNAL_33a9ebfb_4_k_cu_b74941676thrust24THRUST_300001_SM_1000_NS12placeholders2_4E - _ZN34_INTERNAL_33a9ebfb_4_k_cu_b74941674cuda3std6ranges3__45__cpo8distanceE)
_ZN34_INTERNAL_33a9ebfb_4_k_cu_b74941674cuda3std6ranges3__45__cpo8distanceE:
	.zero		1
	.type		_ZN34_INTERNAL_33a9ebfb_4_k_cu_b74941676thrust24THRUST_300001_SM_1000_NS12placeholders2_4E,@object
	.size		_ZN34_INTERNAL_33a9ebfb_4_k_cu_b74941676thrust24THRUST_300001_SM_1000_NS12placeholders2_4E,(_ZN34_INTERNAL_33a9ebfb_4_k_cu_b74941674cuda3std3__45__cpo6rbeginE - _ZN34_INTERNAL_33a9ebfb_4_k_cu_b74941676thrust24THRUST_300001_SM_1000_NS12placeholders2_4E)
_ZN34_INTERNAL_33a9ebfb_4_k_cu_b74941676thrust24THRUST_300001_SM_1000_NS12placeholders2_4E:
	.zero		1
	.type		_ZN34_INTERNAL_33a9ebfb_4_k_cu_b74941674cuda3std3__45__cpo6rbeginE,@object
	.size		_ZN34_INTERNAL_33a9ebfb_4_k_cu_b74941674cuda3std3__45__cpo6rbeginE,(_ZN34_INTERNAL_33a9ebfb_4_k_cu_b74941674cuda3std6ranges3__45__cpo7advanceE - _ZN34_INTERNAL_33a9ebfb_4_k_cu_b74941674cuda3std3__45__cpo6rbeginE)
_ZN34_INTERNAL_33a9ebfb_4_k_cu_b74941674cuda3std3__45__cpo6rbeginE:
	.zero		1
	.type		_ZN34_INTERNAL_33a9ebfb_4_k_cu_b74941674cuda3std6ranges3__45__cpo7advanceE,@object
	.size		_ZN34_INTERNAL_33a9ebfb_4_k_cu_b74941674cuda3std6ranges3__45__cpo7advanceE,(_ZN34_INTERNAL_33a9ebfb_4_k_cu_b74941676thrust24THRUST_300001_SM_1000_NS12placeholders3_10E - _ZN34_INTERNAL_33a9ebfb_4_k_cu_b74941674cuda3std6ranges3__45__cpo7advanceE)
_ZN34_INTERNAL_33a9ebfb_4_k_cu_b74941674cuda3std6ranges3__45__cpo7advanceE:
	.zero		1
	.type		_ZN34_INTERNAL_33a9ebfb_4_k_cu_b74941676thrust24THRUST_300001_SM_1000_NS12placeholders3_10E,@object
	.size		_ZN34_INTERNAL_33a9ebfb_4_k_cu_b74941676thrust24THRUST_300001_SM_1000_NS12placeholders3_10E,(_ZN34_INTERNAL_33a9ebfb_4_k_cu_b74941674cuda3std3__48in_placeE - _ZN34_INTERNAL_33a9ebfb_4_k_cu_b74941676thrust24THRUST_300001_SM_1000_NS12placeholders3_10E)
_ZN34_INTERNAL_33a9ebfb_4_k_cu_b74941676thrust24THRUST_300001_SM_1000_NS12placeholders3_10E:
	.zero		1
	.type		_ZN34_INTERNAL_33a9ebfb_4_k_cu_b74941674cuda3std3__48in_placeE,@object
	.size		_ZN34_INTERNAL_33a9ebfb_4_k_cu_b74941674cuda3std3__48in_placeE,(_ZN34_INTERNAL_33a9ebfb_4_k_cu_b74941674cuda3std6ranges3__45__cpo4sizeE - _ZN34_INTERNAL_33a9ebfb_4_k_cu_b74941674cuda3std3__48in_placeE)
_ZN34_INTERNAL_33a9ebfb_4_k_cu_b74941674cuda3std3__48in_placeE:
	.zero		1
	.type		_ZN34_INTERNAL_33a9ebfb_4_k_cu_b74941674cuda3std6ranges3__45__cpo4sizeE,@object
	.size		_ZN34_INTERNAL_33a9ebfb_4_k_cu_b74941674cuda3std6ranges3__45__cpo4sizeE,(_ZN34_INTERNAL_33a9ebfb_4_k_cu_b74941676thrust24THRUST_300001_SM_1000_NS12placeholders2_2E - _ZN34_INTERNAL_33a9ebfb_4_k_cu_b74941674cuda3std6ranges3__45__cpo4sizeE)
_ZN34_INTERNAL_33a9ebfb_4_k_cu_b74941674cuda3std6ranges3__45__cpo4sizeE:
	.zero		1
	.type		_ZN34_INTERNAL_33a9ebfb_4_k_cu_b74941676thrust24THRUST_300001_SM_1000_NS12placeholders2_2E,@object
	.size		_ZN34_INTERNAL_33a9ebfb_4_k_cu_b74941676thrust24THRUST_300001_SM_1000_NS12placeholders2_2E,(_ZN34_INTERNAL_33a9ebfb_4_k_cu_b74941674cuda3std3__45__cpo6cbeginE - _ZN34_INTERNAL_33a9ebfb_4_k_cu_b74941676thrust24THRUST_300001_SM_1000_NS12placeholders2_2E)
_ZN34_INTERNAL_33a9ebfb_4_k_cu_b74941676thrust24THRUST_300001_SM_1000_NS12placeholders2_2E:
	.zero		1
	.type		_ZN34_INTERNAL_33a9ebfb_4_k_cu_b74941674cuda3std3__45__cpo6cbeginE,@object
	.size		_ZN34_INTERNAL_33a9ebfb_4_k_cu_b74941674cuda3std3__45__cpo6cbeginE,(_ZN34_INTERNAL_33a9ebfb_4_k_cu_b74941674cuda3std6ranges3__45__cpo6cbeginE - _ZN34_INTERNAL_33a9ebfb_4_k_cu_b74941674cuda3std3__45__cpo6cbeginE)
_ZN34_INTERNAL_33a9ebfb_4_k_cu_b74941674cuda3std3__45__cpo6cbeginE:
	.zero		1
	.type		_ZN34_INTERNAL_33a9ebfb_4_k_cu_b74941674cuda3std6ranges3__45__cpo6cbeginE,@object
	.size		_ZN34_INTERNAL_33a9ebfb_4_k_cu_b74941674cuda3std6ranges3__45__cpo6cbeginE,(_ZN34_INTERNAL_33a9ebfb_4_k_cu_b74941676thrust24THRUST_300001_SM_1000_NS12placeholders2_6E - _ZN34_INTERNAL_33a9ebfb_4_k_cu_b74941674cuda3std6ranges3__45__cpo6cbeginE)
_ZN34_INTERNAL_33a9ebfb_4_k_cu_b74941674cuda3std6ranges3__45__cpo6cbeginE:
	.zero		1
	.type		_ZN34_INTERNAL_33a9ebfb_4_k_cu_b74941676thrust24THRUST_300001_SM_1000_NS12placeholders2_6E,@object
	.size		_ZN34_INTERNAL_33a9ebfb_4_k_cu_b74941676thrust24THRUST_300001_SM_1000_NS12placeholders2_6E,(_ZN34_INTERNAL_33a9ebfb_4_k_cu_b74941674cuda3std3__45__cpo7crbeginE - _ZN34_INTERNAL_33a9ebfb_4_k_cu_b74941676thrust24THRUST_300001_SM_1000_NS12placeholders2_6E)
_ZN34_INTERNAL_33a9ebfb_4_k_cu_b74941676thrust24THRUST_300001_SM_1000_NS12placeholders2_6E:
	.zero		1
	.type		_ZN34_INTERNAL_33a9ebfb_4_k_cu_b74941674cuda3std3__45__cpo7crbeginE,@object
	.size		_ZN34_INTERNAL_33a9ebfb_4_k_cu_b74941674cuda3std3__45__cpo7crbeginE,(_ZN34_INTERNAL_33a9ebfb_4_k_cu_b74941674cuda3std6ranges3__45__cpo4nextE - _ZN34_INTERNAL_33a9ebfb_4_k_cu_b74941674cuda3std3__45__cpo7crbeginE)
_ZN34_INTERNAL_33a9ebfb_4_k_cu_b74941674cuda3std3__45__cpo7crbeginE:
	.zero		1
	.type		_ZN34_INTERNAL_33a9ebfb_4_k_cu_b74941674cuda3std6ranges3__45__cpo4nextE,@object
	.size		_ZN34_INTERNAL_33a9ebfb_4_k_cu_b74941674cuda3std6ranges3__45__cpo4nextE,(_ZN34_INTERNAL_33a9ebfb_4_k_cu_b74941674cuda3std6ranges3__45__cpo4swapE - _ZN34_INTERNAL_33a9ebfb_4_k_cu_b74941674cuda3std6ranges3__45__cpo4nextE)
_ZN34_INTERNAL_33a9ebfb_4_k_cu_b74941674cuda3std6ranges3__45__cpo4nextE:
	.zero		1
	.type		_ZN34_INTERNAL_33a9ebfb_4_k_cu_b74941674cuda3std6ranges3__45__cpo4swapE,@object
	.size		_ZN34_INTERNAL_33a9ebfb_4_k_cu_b74941674cuda3std6ranges3__45__cpo4swapE,(_ZN34_INTERNAL_33a9ebfb_4_k_cu_b74941676thrust24THRUST_300001_SM_1000_NS8cuda_cub10par_nosyncE - _ZN34_INTERNAL_33a9ebfb_4_k_cu_b74941674cuda3std6ranges3__45__cpo4swapE)
_ZN34_INTERNAL_33a9ebfb_4_k_cu_b74941674cuda3std6ranges3__45__cpo4swapE:
	.zero		1
	.type		_ZN34_INTERNAL_33a9ebfb_4_k_cu_b74941676thrust24THRUST_300001_SM_1000_NS8cuda_cub10par_nosyncE,@object
	.size		_ZN34_INTERNAL_33a9ebfb_4_k_cu_b74941676thrust24THRUST_300001_SM_1000_NS8cuda_cub10par_nosyncE,(_ZN34_INTERNAL_33a9ebfb_4_k_cu_b74941676thrust24THRUST_300001_SM_1000_NS3seqE - _ZN34_INTERNAL_33a9ebfb_4_k_cu_b74941676thrust24THRUST_300001_SM_1000_NS8cuda_cub10par_nosyncE)
_ZN34_INTERNAL_33a9ebfb_4_k_cu_b74941676thrust24THRUST_300001_SM_1000_NS8cuda_cub10par_nosyncE:
	.zero		1
	.type		_ZN34_INTERNAL_33a9ebfb_4_k_cu_b74941676thrust24THRUST_300001_SM_1000_NS3seqE,@object
	.size		_ZN34_INTERNAL_33a9ebfb_4_k_cu_b74941676thrust24THRUST_300001_SM_1000_NS3seqE,(_ZN34_INTERNAL_33a9ebfb_4_k_cu_b74941674cuda3std3__420unreachable_sentinelE - _ZN34_INTERNAL_33a9ebfb_4_k_cu_b74941676thrust24THRUST_300001_SM_1000_NS3seqE)
_ZN34_INTERNAL_33a9ebfb_4_k_cu_b74941676thrust24THRUST_300001_SM_1000_NS3seqE:
	.zero		1
	.type		_ZN34_INTERNAL_33a9ebfb_4_k_cu_b74941674cuda3std3__420unreachable_sentinelE,@object
	.size		_ZN34_INTERNAL_33a9ebfb_4_k_cu_b74941674cuda3std3__420unreachable_sentinelE,(_ZN34_INTERNAL_33a9ebfb_4_k_cu_b74941674cuda3std6ranges3__45__cpo5ssizeE - _ZN34_INTERNAL_33a9ebfb_4_k_cu_b74941674cuda3std3__420unreachable_sentinelE)
_ZN34_INTERNAL_33a9ebfb_4_k_cu_b74941674cuda3std3__420unreachable_sentinelE:
	.zero		1
	.type		_ZN34_INTERNAL_33a9ebfb_4_k_cu_b74941674cuda3std6ranges3__45__cpo5ssizeE,@object
	.size		_ZN34_INTERNAL_33a9ebfb_4_k_cu_b74941674cuda3std6ranges3__45__cpo5ssizeE,(_ZN34_INTERNAL_33a9ebfb_4_k_cu_b74941676thrust24THRUST_300001_SM_1000_NS12placeholders2_3E - _ZN34_INTERNAL_33a9ebfb_4_k_cu_b74941674cuda3std6ranges3__45__cpo5ssizeE)
_ZN34_INTERNAL_33a9ebfb_4_k_cu_b74941674cuda3std6ranges3__45__cpo5ssizeE:
	.zero		1
	.type		_ZN34_INTERNAL_33a9ebfb_4_k_cu_b74941676thrust24THRUST_300001_SM_1000_NS12placeholders2_3E,@object
	.size		_ZN34_INTERNAL_33a9ebfb_4_k_cu_b74941676thrust24THRUST_300001_SM_1000_NS12placeholders2_3E,(_ZN34_INTERNAL_33a9ebfb_4_k_cu_b74941674cuda3std3__45__cpo4cendE - _ZN34_INTERNAL_33a9ebfb_4_k_cu_b74941676thrust24THRUST_300001_SM_1000_NS12placeholders2_3E)
_ZN34_INTERNAL_33a9ebfb_4_k_cu_b74941676thrust24THRUST_300001_SM_1000_NS12placeholders2_3E:
	.zero		1
	.type		_ZN34_INTERNAL_33a9ebfb_4_k_cu_b74941674cuda3std3__45__cpo4cendE,@object
	.size		_ZN34_INTERNAL_33a9ebfb_4_k_cu_b74941674cuda3std3__45__cpo4cendE,(_ZN34_INTERNAL_33a9ebfb_4_k_cu_b74941674cuda3std6ranges3__45__cpo4cendE - _ZN34_INTERNAL_33a9ebfb_4_k_cu_b74941674cuda3std3__45__cpo4cendE)
_ZN34_INTERNAL_33a9ebfb_4_k_cu_b74941674cuda3std3__45__cpo4cendE:
	.zero		1
	.type		_ZN34_INTERNAL_33a9ebfb_4_k_cu_b74941674cuda3std6ranges3__45__cpo4cendE,@object
	.size		_ZN34_INTERNAL_33a9ebfb_4_k_cu_b74941674cuda3std6ranges3__45__cpo4cendE,(_ZN34_INTERNAL_33a9ebfb_4_k_cu_b74941676thrust24THRUST_300001_SM_1000_NS12placeholders2_7E - _ZN34_INTERNAL_33a9ebfb_4_k_cu_b74941674cuda3std6ranges3__45__cpo4cendE)
_ZN34_INTERNAL_33a9ebfb_4_k_cu_b74941674cuda3std6ranges3__45__cpo4cendE:
	.zero		1
	.type		_ZN34_INTERNAL_33a9ebfb_4_k_cu_b74941676thrust24THRUST_300001_SM_1000_NS12placeholders2_7E,@object
	.size		_ZN34_INTERNAL_33a9ebfb_4_k_cu_b74941676thrust24THRUST_300001_SM_1000_NS12placeholders2_7E,(_ZN34_INTERNAL_33a9ebfb_4_k_cu_b74941674cuda3std3__45__cpo5crendE - _ZN34_INTERNAL_33a9ebfb_4_k_cu_b74941676thrust24THRUST_300001_SM_1000_NS12placeholders2_7E)
_ZN34_INTERNAL_33a9ebfb_4_k_cu_b74941676thrust24THRUST_300001_SM_1000_NS12placeholders2_7E:
	.zero		1
	.type		_ZN34_INTERNAL_33a9ebfb_4_k_cu_b74941674cuda3std3__45__cpo5crendE,@object
	.size		_ZN34_INTERNAL_33a9ebfb_4_k_cu_b74941674cuda3std3__45__cpo5crendE,(_ZN34_INTERNAL_33a9ebfb_4_k_cu_b74941674cuda3std6ranges3__45__cpo4prevE - _ZN34_INTERNAL_33a9ebfb_4_k_cu_b74941674cuda3std3__45__cpo5crendE)
_ZN34_INTERNAL_33a9ebfb_4_k_cu_b74941674cuda3std3__45__cpo5crendE:
	.zero		1
	.type		_ZN34_INTERNAL_33a9ebfb_4_k_cu_b74941674cuda3std6ranges3__45__cpo4prevE,@object
	.size		_ZN34_INTERNAL_33a9ebfb_4_k_cu_b74941674cuda3std6ranges3__45__cpo4prevE,(_ZN34_INTERNAL_33a9ebfb_4_k_cu_b74941674cuda3std6ranges3__45__cpo9iter_moveE - _ZN34_INTERNAL_33a9ebfb_4_k_cu_b74941674cuda3std6ranges3__45__cpo4prevE)
_ZN34_INTERNAL_33a9ebfb_4_k_cu_b74941674cuda3std6ranges3__45__cpo4prevE:
	.zero		1
	.type		_ZN34_INTERNAL_33a9ebfb_4_k_cu_b74941674cuda3std6ranges3__45__cpo9iter_moveE,@object
	.size		_ZN34_INTERNAL_33a9ebfb_4_k_cu_b74941674cuda3std6ranges3__45__cpo9iter_moveE,(_ZN34_INTERNAL_33a9ebfb_4_k_cu_b74941676thrust24THRUST_300001_SM_1000_NS6system6detail10sequential3seqE - _ZN34_INTERNAL_33a9ebfb_4_k_cu_b74941674cuda3std6ranges3__45__cpo9iter_moveE)
_ZN34_INTERNAL_33a9ebfb_4_k_cu_b74941674cuda3std6ranges3__45__cpo9iter_moveE:
	.zero		1
	.type		_ZN34_INTERNAL_33a9ebfb_4_k_cu_b74941676thrust24THRUST_300001_SM_1000_NS6system6detail10sequential3seqE,@object
	.size		_ZN34_INTERNAL_33a9ebfb_4_k_cu_b74941676thrust24THRUST_300001_SM_1000_NS6system6detail10sequential3seqE,(_ZN34_INTERNAL_33a9ebfb_4_k_cu_b74941676thrust24THRUST_300001_SM_1000_NS12placeholders2_9E - _ZN34_INTERNAL_33a9ebfb_4_k_cu_b74941676thrust24THRUST_300001_SM_1000_NS6system6detail10sequential3seqE)
_ZN34_INTERNAL_33a9ebfb_4_k_cu_b74941676thrust24THRUST_300001_SM_1000_NS6system6detail10sequential3seqE:
	.zero		1
	.type		_ZN34_INTERNAL_33a9ebfb_4_k_cu_b74941676thrust24THRUST_300001_SM_1000_NS12placeholders2_9E,@object
	.size		_ZN34_INTERNAL_33a9ebfb_4_k_cu_b74941676thrust24THRUST_300001_SM_1000_NS12placeholders2_9E,(_ZN34_INTERNAL_33a9ebfb_4_k_cu_b74941674cuda3std3__419piecewise_constructE - _ZN34_INTERNAL_33a9ebfb_4_k_cu_b74941676thrust24THRUST_300001_SM_1000_NS12placeholders2_9E)
_ZN34_INTERNAL_33a9ebfb_4_k_cu_b74941676thrust24THRUST_300001_SM_1000_NS12placeholders2_9E:
	.zero		1
	.type		_ZN34_INTERNAL_33a9ebfb_4_k_cu_b74941674cuda3std3__419piecewise_constructE,@object
	.size		_ZN34_INTERNAL_33a9ebfb_4_k_cu_b74941674cuda3std3__419piecewise_constructE,(_ZN34_INTERNAL_33a9ebfb_4_k_cu_b74941674cuda3std6ranges3__45__cpo5cdataE - _ZN34_INTERNAL_33a9ebfb_4_k_cu_b74941674cuda3std3__419piecewise_constructE)
_ZN34_INTERNAL_33a9ebfb_4_k_cu_b74941674cuda3std3__419piecewise_constructE:
	.zero		1
	.type		_ZN34_INTERNAL_33a9ebfb_4_k_cu_b74941674cuda3std6ranges3__45__cpo5cdataE,@object
	.size		_ZN34_INTERNAL_33a9ebfb_4_k_cu_b74941674cuda3std6ranges3__45__cpo5cdataE,(_ZN34_INTERNAL_33a9ebfb_4_k_cu_b74941676thrust24THRUST_300001_SM_1000_NS12placeholders2_1E - _ZN34_INTERNAL_33a9ebfb_4_k_cu_b74941674cuda3std6ranges3__45__cpo5cdataE)
_ZN34_INTERNAL_33a9ebfb_4_k_cu_b74941674cuda3std6ranges3__45__cpo5cdataE:
	.zero		1
	.type		_ZN34_INTERNAL_33a9ebfb_4_k_cu_b74941676thrust24THRUST_300001_SM_1000_NS12placeholders2_1E,@object
	.size		_ZN34_INTERNAL_33a9ebfb_4_k_cu_b74941676thrust24THRUST_300001_SM_1000_NS12placeholders2_1E,(_ZN34_INTERNAL_33a9ebfb_4_k_cu_b74941674cuda3std3__45__cpo3endE - _ZN34_INTERNAL_33a9ebfb_4_k_cu_b74941676thrust24THRUST_300001_SM_1000_NS12placeholders2_1E)
_ZN34_INTERNAL_33a9ebfb_4_k_cu_b74941676thrust24THRUST_300001_SM_1000_NS12placeholders2_1E:
	.zero		1
	.type		_ZN34_INTERNAL_33a9ebfb_4_k_cu_b74941674cuda3std3__45__cpo3endE,@object
	.size		_ZN34_INTERNAL_33a9ebfb_4_k_cu_b74941674cuda3std3__45__cpo3endE,(_ZN34_INTERNAL_33a9ebfb_4_k_cu_b74941674cuda3std6ranges3__45__cpo3endE - _ZN34_INTERNAL_33a9ebfb_4_k_cu_b74941674cuda3std3__45__cpo3endE)
_ZN34_INTERNAL_33a9ebfb_4_k_cu_b74941674cuda3std3__45__cpo3endE:
	.zero		1
	.type		_ZN34_INTERNAL_33a9ebfb_4_k_cu_b74941674cuda3std6ranges3__45__cpo3endE,@object
	.size		_ZN34_INTERNAL_33a9ebfb_4_k_cu_b74941674cuda3std6ranges3__45__cpo3endE,(_ZN34_INTERNAL_33a9ebfb_4_k_cu_b74941676thrust24THRUST_300001_SM_1000_NS12placeholders2_5E - _ZN34_INTERNAL_33a9ebfb_4_k_cu_b74941674cuda3std6ranges3__45__cpo3endE)
_ZN34_INTERNAL_33a9ebfb_4_k_cu_b74941674cuda3std6ranges3__45__cpo3endE:
	.zero		1
	.type		_ZN34_INTERNAL_33a9ebfb_4_k_cu_b74941676thrust24THRUST_300001_SM_1000_NS12placeholders2_5E,@object
	.size		_ZN34_INTERNAL_33a9ebfb_4_k_cu_b74941676thrust24THRUST_300001_SM_1000_NS12placeholders2_5E,(_ZN34_INTERNAL_33a9ebfb_4_k_cu_b74941674cuda3std3__45__cpo4rendE - _ZN34_INTERNAL_33a9ebfb_4_k_cu_b74941676thrust24THRUST_300001_SM_1000_NS12placeholders2_5E)
_ZN34_INTERNAL_33a9ebfb_4_k_cu_b74941676thrust24THRUST_300001_SM_1000_NS12placeholders2_5E:
	.zero		1
	.type		_ZN34_INTERNAL_33a9ebfb_4_k_cu_b74941674cuda3std3__45__cpo4rendE,@object
	.size		_ZN34_INTERNAL_33a9ebfb_4_k_cu_b74941674cuda3std3__45__cpo4rendE,(_ZN34_INTERNAL_33a9ebfb_4_k_cu_b74941674cuda3std6ranges3__45__cpo9iter_swapE - _ZN34_INTERNAL_33a9ebfb_4_k_cu_b74941674cuda3std3__45__cpo4rendE)
_ZN34_INTERNAL_33a9ebfb_4_k_cu_b74941674cuda3std3__45__cpo4rendE:
	.zero		1
	.type		_ZN34_INTERNAL_33a9ebfb_4_k_cu_b74941674cuda3std6ranges3__45__cpo9iter_swapE,@object
	.size		_ZN34_INTERNAL_33a9ebfb_4_k_cu_b74941674cuda3std6ranges3__45__cpo9iter_swapE,(_ZN34_INTERNAL_33a9ebfb_4_k_cu_b74941674cuda3std3__48unexpectE - _ZN34_INTERNAL_33a9ebfb_4_k_cu_b74941674cuda3std6ranges3__45__cpo9iter_swapE)
_ZN34_INTERNAL_33a9ebfb_4_k_cu_b74941674cuda3std6ranges3__45__cpo9iter_swapE:
	.zero		1
	.type		_ZN34_INTERNAL_33a9ebfb_4_k_cu_b74941674cuda3std3__48unexpectE,@object
	.size		_ZN34_INTERNAL_33a9ebfb_4_k_cu_b74941674cuda3std3__48unexpectE,(_ZN34_INTERNAL_33a9ebfb_4_k_cu_b74941676thrust24THRUST_300001_SM_1000_NS8cuda_cub3parE - _ZN34_INTERNAL_33a9ebfb_4_k_cu_b74941674cuda3std3__48unexpectE)
_ZN34_INTERNAL_33a9ebfb_4_k_cu_b74941674cuda3std3__48unexpectE:
	.zero		1
	.type		_ZN34_INTERNAL_33a9ebfb_4_k_cu_b74941676thrust24THRUST_300001_SM_1000_NS8cuda_cub3parE,@object
	.size		_ZN34_INTERNAL_33a9ebfb_4_k_cu_b74941676thrust24THRUST_300001_SM_1000_NS8cuda_cub3parE,(.L_29 - _ZN34_INTERNAL_33a9ebfb_4_k_cu_b74941676thrust24THRUST_300001_SM_1000_NS8cuda_cub3parE)
_ZN34_INTERNAL_33a9ebfb_4_k_cu_b74941676thrust24THRUST_300001_SM_1000_NS8cuda_cub3parE:
	.zero		1
.L_29:


//--------------------- .nv.shared._ZN3cub18CUB_300001_SM_10006detail10radix_sort33DeviceRadixSortExclusiveSumKernelINS1_5radix10policy_hubIiiyE10Policy1000EyEEvPT0_ --------------------------
	.section	.nv.shared._ZN3cub18CUB_300001_SM_10006detail10radix_sort33DeviceRadixSortExclusiveSumKernelINS1_5radix10policy_hubIiiyE10Policy1000EyEEvPT0_,"aw",@nobits
	.sectionflags	@""
	.align	16
.nv.shared._ZN3cub18CUB_300001_SM_10006detail10radix_sort33DeviceRadixSortExclusiveSumKernelINS1_5radix10policy_hubIiiyE10Policy1000EyEEvPT0_:
	.zero		3360


//--------------------- .nv.shared._ZN3cub18CUB_300001_SM_10006detail10radix_sort30DeviceRadixSortHistogramKernelINS1_5radix10policy_hubIiiyE10Policy1000ELNS0_9SortOrderE0EiyNS1_21identity_decomposer_tEEEvPT2_PKT1_SA_iiT3_ --------------------------
	.section	.nv.shared._ZN3cub18CUB_300001_SM_10006detail10radix_sort30DeviceRadixSortHistogramKernelINS1_5radix10policy_hubIiiyE10Policy1000ELNS0_9SortOrderE0EiyNS1_21identity_decomposer_tEEEvPT2_PKT1_SA_iiT3_,"aw",@nobits
	.sectionflags	@""
	.align	4
.nv.shared._ZN3cub18CUB_300001_SM_10006detail10radix_sort30DeviceRadixSortHistogramKernelINS1_5radix10policy_hubIiiyE10Policy1000ELNS0_9SortOrderE0EiyNS1_21identity_decomposer_tEEEvPT2_PKT1_SA_iiT3_:
	.zero		5120


//--------------------- .nv.shared._ZN3cub18CUB_300001_SM_10006detail10radix_sort31DeviceRadixSortSingleTileKernelINS1_5radix10policy_hubIiiyE10Policy1000ELNS0_9SortOrderE0EiiyNS1_21identity_decomposer_tEEEvPKT1_PSA_PKT2_PSE_T3_iiT4_ --------------------------
	.section	.nv.shared._ZN3cub18CUB_300001_SM_10006detail10radix_sort31DeviceRadixSortSingleTileKernelINS1_5radix10policy_hubIiiyE10Policy1000ELNS0_9SortOrderE0EiiyNS1_21identity_decomposer_tEEEvPKT1_PSA_PKT2_PSE_T3_iiT4_,"aw",@nobits
	.sectionflags	@""
	.align	16
.nv.shared._ZN3cub18CUB_300001_SM_10006detail10radix_sort31DeviceRadixSortSingleTileKernelINS1_5radix10policy_hubIiiyE10Policy1000ELNS0_9SortOrderE0EiiyNS1_21identity_decomposer_tEEEvPKT1_PSA_PKT2_PSE_T3_iiT4_:
	.zero		34880


//--------------------- .nv.constant0._ZN3cub18CUB_300001_SM_10006detail10radix_sort29DeviceRadixSortOnesweepKernelINS1_5radix10policy_hubIiiyE10Policy1000ELNS0_9SortOrderE0EiiyiiNS1_21identity_decomposer_tEEEvPT5_SB_PT3_PKSC_PT1_PKSG_PT2_PKSK_T4_iiT6_ --------------------------
	.section	.nv.constant0._ZN3cub18CUB_300001_SM_10006detail10radix_sort29DeviceRadixSortOnesweepKernelINS1_5radix10policy_hubIiiyE10Policy1000ELNS0_9SortOrderE0EiiyiiNS1_21identity_decomposer_tEEEvPT5_SB_PT3_PKSC_PT1_PKSG_PT2_PKSK_T4_iiT6_,"a",@progbits
	.sectionflags	@""
	.align	4
.nv.constant0._ZN3cub18CUB_300001_SM_10006detail10radix_sort29DeviceRadixSortOnesweepKernelINS1_5radix10policy_hubIiiyE10Policy1000ELNS0_9SortOrderE0EiiyiiNS1_21identity_decomposer_tEEEvPT5_SB_PT3_PKSC_PT1_PKSG_PT2_PKSK_T4_iiT6_:
	.zero		973


//--------------------- .nv.constant0._ZN3cub18CUB_300001_SM_10006detail10radix_sort33DeviceRadixSortExclusiveSumKernelINS1_5radix10policy_hubIiiyE10Policy1000EyEEvPT0_ --------------------------
	.section	.nv.constant0._ZN3cub18CUB_300001_SM_10006detail10radix_sort33DeviceRadixSortExclusiveSumKernelINS1_5radix10policy_hubIiiyE10Policy1000EyEEvPT0_,"a",@progbits
	.sectionflags	@""
	.align	4
.nv.constant0._ZN3cub18CUB_300001_SM_10006detail10radix_sort33DeviceRadixSortExclusiveSumKernelINS1_5radix10policy_hubIiiyE10Policy1000EyEEvPT0_:
	.zero		904


//--------------------- .nv.constant0._ZN3cub18CUB_300001_SM_10006detail10radix_sort30DeviceRadixSortHistogramKernelINS1_5radix10policy_hubIiiyE10Policy1000ELNS0_9SortOrderE0EiyNS1_21identity_decomposer_tEEEvPT2_PKT1_SA_iiT3_ --------------------------
	.section	.nv.constant0._ZN3cub18CUB_300001_SM_10006detail10radix_sort30DeviceRadixSortHistogramKernelINS1_5radix10policy_hubIiiyE10Policy1000ELNS0_9SortOrderE0EiyNS1_21identity_decomposer_tEEEvPT2_PKT1_SA_iiT3_,"a",@progbits
	.sectionflags	@""
	.align	4
.nv.constant0._ZN3cub18CUB_300001_SM_10006detail10radix_sort30DeviceRadixSortHistogramKernelINS1_5radix10policy_hubIiiyE10Policy1000ELNS0_9SortOrderE0EiyNS1_21identity_decomposer_tEEEvPT2_PKT1_SA_iiT3_:
	.zero		929


//--------------------- .nv.constant0._ZN3cub18CUB_300001_SM_10006detail10radix_sort31DeviceRadixSortSingleTileKernelINS1_5radix10policy_hubIiiyE10Policy1000ELNS0_9SortOrderE0EiiyNS1_21identity_decomposer_tEEEvPKT1_PSA_PKT2_PSE_T3_iiT4_ --------------------------
	.section	.nv.constant0._ZN3cub18CUB_300001_SM_10006detail10radix_sort31DeviceRadixSortSingleTileKernelINS1_5radix10policy_hubIiiyE10Policy1000ELNS0_9SortOrderE0EiiyNS1_21identity_decomposer_tEEEvPKT1_PSA_PKT2_PSE_T3_iiT4_,"a",@progbits
	.sectionflags	@""
	.align	4
.nv.constant0._ZN3cub18CUB_300001_SM_10006detail10radix_sort31DeviceRadixSortSingleTileKernelINS1_5radix10policy_hubIiiyE10Policy1000ELNS0_9SortOrderE0EiiyNS1_21identity_decomposer_tEEEvPKT1_PSA_PKT2_PSE_T3_iiT4_:
	.zero		945


//--------------------- .nv.constant0._ZN3cub18CUB_300001_SM_10006detail8for_each13static_kernelINS2_12policy_hub_t12policy_500_tElN6thrust24THRUST_300001_SM_1000_NS8cuda_cub10__tabulate7functorINS7_6detail15normal_iteratorINS7_10device_ptrIiEEEENS7_6system6detail7generic6detail22compute_sequence_valueIivEElEEEEvT0_T1_ --------------------------
	.section	.nv.constant0._ZN3cub18CUB_300001_SM_10006detail8for_each13static_kernelINS2_12policy_hub_t12policy_500_tElN6thrust24THRUST_300001_SM_1000_NS8cuda_cub10__tabulate7functorINS7_6detail15normal_iteratorINS7_10device_ptrIiEEEENS7_6system6detail7generic6detail22compute_sequence_valueIivEElEEEEvT0_T1_,"a",@progbits
	.sectionflags	@""
	.align	4
.nv.constant0._ZN3cub18CUB_300001_SM_10006detail8for_each13static_kernelINS2_12policy_hub_t12policy_500_tElN6thrust24THRUST_300001_SM_1000_NS8cuda_cub10__tabulate7functorINS7_6detail15normal_iteratorINS7_10device_ptrIiEEEENS7_6system6detail7generic6detail22compute_sequence_valueIivEElEEEEvT0_T1_:
	.zero		920


//--------------------- .nv.constant0._ZN3cub18CUB_300001_SM_10006detail8for_each13static_kernelINS2_12policy_hub_t12policy_500_tEmN6thrust24THRUST_300001_SM_1000_NS8cuda_cub20__uninitialized_fill7functorINS7_10device_ptrIiEEiEEEEvT0_T1_ --------------------------
	.section	.nv.constant0._ZN3cub18CUB_300001_SM_10006detail8for_each13static_kernelINS2_12policy_hub_t12policy_500_tEmN6thrust24THRUST_300001_SM_1000_NS8cuda_cub20__uninitialized_fill7functorINS7_10device_ptrIiEEiEEEEvT0_T1_,"a",@progbits
	.sectionflags	@""
	.align	4
.nv.constant0._ZN3cub18CUB_300001_SM_10006detail8for_each13static_kernelINS2_12policy_hub_t12policy_500_tEmN6thrust24THRUST_300001_SM_1000_NS8cuda_cub20__uninitialized_fill7functorINS7_10device_ptrIiEEiEEEEvT0_T1_:
	.zero		920


//--------------------- .nv.constant0._ZN3cub18CUB_300001_SM_10006detail11EmptyKernelIvEEvv --------------------------
	.section	.nv.constant0._ZN3cub18CUB_300001_SM_10006detail11EmptyKernelIvEEvv,"a",@progbits
	.sectionflags	@""
	.align	4
.nv.constant0._ZN3cub18CUB_300001_SM_10006detail11EmptyKernelIvEEvv:
	.zero		896


//--------------------- .nv.constant0._Z12cal_distanceiiPiS_S_S_S_S_S_ --------------------------
	.section	.nv.constant0._Z12cal_distanceiiPiS_S_S_S_S_S_,"a",@progbits
	.sectionflags	@""
	.align	4
.nv.constant0._Z12cal_distanceiiPiS_S_S_S_S_S_:
	.zero		960


//--------------------- SYMBOLS --------------------------

	.type		.nv.reservedSmem.offset0,@object
	.size		.nv.reservedSmem.offset0,0x4
	.type		.nv.reservedSmem.cap,@object
	.size		.nv.reservedSmem.cap,0x4
